def attn_fwd(
    Q,
    K,
    V,
    Out,
    Lse,
    sm_scale,
    stride_qz,
    stride_qh,
    stride_qm,
    stride_qk,
    stride_kz,
    stride_kh,
    stride_kn,
    stride_kk,
    stride_vz,
    stride_vh,
    stride_vn,
    stride_vk,
    stride_oz,
    stride_oh,
    stride_om,
    stride_ok,
    seqlen_q,
    seqlen_k,
    BLOCK_M: tl.constexpr,
    BLOCK_N: tl.constexpr,
    HEAD_DIM: tl.constexpr,
    CAUSAL: tl.constexpr,
):
    start_m = tl.program_id(0)
    off_hz = tl.program_id(1)
    q_off = off_hz * stride_qh
    k_off = off_hz * stride_kh
    v_off = off_hz * stride_vh
    offs_m = start_m * BLOCK_M + tl.arange(0, BLOCK_M)
    offs_d = tl.arange(0, HEAD_DIM)
    offs_n = tl.arange(0, BLOCK_N)
    q_ptrs = Q + q_off + offs_m[:, None] * stride_qm + offs_d[None, :] * stride_qk
    k_ptrs = K + k_off + offs_d[:, None] * stride_kk + offs_n[None, :] * stride_kn
    v_ptrs = V + v_off + offs_n[:, None] * stride_vn + offs_d[None, :] * stride_vk
    m_i = tl.full([BLOCK_M], float("-inf"), dtype=tl.float32)
    l_i = tl.zeros([BLOCK_M], dtype=tl.float32) + 1.0
    acc = tl.zeros([BLOCK_M, HEAD_DIM], dtype=tl.float32)
    q = tl.load(q_ptrs)
    acc, l_i, m_i = _attn_fwd_inner(
        acc,
        l_i,
        m_i,
        q,
        k_ptrs,
        v_ptrs,
        sm_scale,
        stride_kn,
        stride_vn,
        start_m,
        seqlen_k,
        BLOCK_M,
        BLOCK_N,
        HEAD_DIM,
        CAUSAL,
    )
    acc = acc / l_i[:, None]
    lse = m_i + tl.math.log2(l_i) / 1.4426950408889634
    o_ptrs = (
        Out
        + off_hz * stride_oh
        + offs_m[:, None] * stride_om
        + offs_d[None, :] * stride_ok
    )
    tl.store(o_ptrs, acc.to(Out.dtype.element_ty))
    tl.store(Lse + off_hz * seqlen_q + offs_m, lse)

# config = {"BLOCK_M": 256, "BLOCK_N": 64, "HEAD_DIM": 512, "arch": "sm_100", "causal": true, "dtype": "bf16", "num_stages": 2, "num_warps": 16}
# arch = sm_100


// ===== COMPILED SASS (sm_100a) =====

	.target	sm_100a

	.elftype	@"ET_EXEC"


//--------------------- .note.nv.tkinfo           --------------------------
	.section	.note.nv.tkinfo,"",@"SHT_NOTE"
	.sectionflags	@"SHF_NOTE_NV_TKINFO"
	.tkinfo
        /*0018*/ 	.word	0x00000081
        /*0030*/ 	.string	""
        /*0030*/ 	.string	"ptxas-blackwell"
        /*0030*/ 	.string	"Cuda compilation tools, release 12.9, V12.9.86"
        /*0030*/ 	.string	"Build cuda_12.9.r12.9/compiler.36037853_0"
        /*0030*/ 	.string	"-v  -suppress-debug-info  -lineinfo  -arch sm_100a "



//--------------------- .note.nv.cuver            --------------------------
	.section	.note.nv.cuver,"",@"SHT_NOTE"
	.sectionflags	@"SHF_NOTE_NV_CUVER"
        /*0018*/ 	.short	0x0001
        /*001a*/ 	.short	0x0064
        /*001c*/ 	.short	0x0001
        /*001e*/ 	.short	0x0000
        /*0020*/ 	.short	0x0001
        /*0022*/ 	.short	0x0000


//--------------------- .nv.info                  --------------------------
	.section	.nv.info,"",@"SHT_CUDA_INFO"
	.align	4


	//----- nvinfo : EIATTR_REGCOUNT
	.align		4
        /*0000*/ 	.byte	0x04, 0x2f
        /*0002*/ 	.short	(.L_2 - .L_1)
	.align		4
.L_1:
        /*0004*/ 	.word	index@(attn_fwd)
        /*0008*/ 	.word	0x00000080


	//----- nvinfo : EIATTR_FRAME_SIZE
	.align		4
.L_2:
        /*000c*/ 	.byte	0x04, 0x11
        /*000e*/ 	.short	(.L_4 - .L_3)
	.align		4
.L_3:
        /*0010*/ 	.word	index@(attn_fwd)
        /*0014*/ 	.word	0x00001128


	//----- nvinfo : EIATTR_MIN_STACK_SIZE
	.align		4
.L_4:
        /*0018*/ 	.byte	0x04, 0x12
        /*001a*/ 	.short	(.L_6 - .L_5)
	.align		4
.L_5:
        /*001c*/ 	.word	index@(attn_fwd)
        /*0020*/ 	.word	0x00001128
.L_6:


//--------------------- .nv.info.attn_fwd         --------------------------
	.section	.nv.info.attn_fwd,"",@"SHT_CUDA_INFO"
	.sectionflags	@""
	.align	4


	//----- nvinfo : EIATTR_CUDA_API_VERSION
	.align		4
        /*0000*/ 	.byte	0x04, 0x37
        /*0002*/ 	.short	(.L_8 - .L_7)
.L_7:
        /*0004*/ 	.word	0x00000081


	//----- nvinfo : EIATTR_KPARAM_INFO
	.align		4
.L_8:
        /*0008*/ 	.byte	0x04, 0x17
        /*000a*/ 	.short	(.L_10 - .L_9)
.L_9:
        /*000c*/ 	.word	0x00000000
        /*0010*/ 	.short	0x0019
        /*0012*/ 	.short	0x0080
        /*0014*/ 	.byte	0x00, 0xf4, 0x21, 0x00


	//----- nvinfo : EIATTR_KPARAM_INFO
	.align		4
.L_10:
        /*0018*/ 	.byte	0x04, 0x17
        /*001a*/ 	.short	(.L_12 - .L_11)
.L_11:
        /*001c*/ 	.word	0x00000000
        /*0020*/ 	.short	0x0018
        /*0022*/ 	.short	0x0078
        /*0024*/ 	.byte	0x00, 0xf4, 0x21, 0x00


	//----- nvinfo : EIATTR_KPARAM_INFO
	.align		4
.L_12:
        /*0028*/ 	.byte	0x04, 0x17
        /*002a*/ 	.short	(.L_14 - .L_13)
.L_13:
        /*002c*/ 	.word	0x00000000
        /*0030*/ 	.short	0x0017
        /*0032*/ 	.short	0x0070
        /*0034*/ 	.byte	0x00, 0xf0, 0x11, 0x00


	//----- nvinfo : EIATTR_KPARAM_INFO
	.align		4
.L_14:
        /*0038*/ 	.byte	0x04, 0x17
        /*003a*/ 	.short	(.L_16 - .L_15)
.L_15:
        /*003c*/ 	.word	0x00000000
        /*0040*/ 	.short	0x0016
        /*0042*/ 	.short	0x006c
        /*0044*/ 	.byte	0x00, 0xf0, 0x11, 0x00


	//----- nvinfo : EIATTR_KPARAM_INFO
	.align		4
.L_16:
        /*0048*/ 	.byte	0x04, 0x17
        /*004a*/ 	.short	(.L_18 - .L_17)
.L_17:
        /*004c*/ 	.word	0x00000000
        /*0050*/ 	.short	0x0015
        /*0052*/ 	.short	0x0068
        /*0054*/ 	.byte	0x00, 0xf0, 0x11, 0x00


	//----- nvinfo : EIATTR_KPARAM_INFO
	.align		4
.L_18:
        /*0058*/ 	.byte	0x04, 0x17
        /*005a*/ 	.short	(.L_20 - .L_19)
.L_19:
        /*005c*/ 	.word	0x00000000
        /*0060*/ 	.short	0x0014
        /*0062*/ 	.short	0x0064
        /*0064*/ 	.byte	0x00, 0xf0, 0x11, 0x00


	//----- nvinfo : EIATTR_KPARAM_INFO
	.align		4
.L_20:
        /*0068*/ 	.byte	0x04, 0x17
        /*006a*/ 	.short	(.L_22 - .L_21)
.L_21:
        /*006c*/ 	.word	0x00000000
        /*0070*/ 	.short	0x0013
        /*0072*/ 	.short	0x0060
        /*0074*/ 	.byte	0x00, 0xf0, 0x11, 0x00


	//----- nvinfo : EIATTR_KPARAM_INFO
	.align		4
.L_22:
        /*0078*/ 	.byte	0x04, 0x17
        /*007a*/ 	.short	(.L_24 - .L_23)
.L_23:
        /*007c*/ 	.word	0x00000000
        /*0080*/ 	.short	0x0012
        /*0082*/ 	.short	0x005c
        /*0084*/ 	.byte	0x00, 0xf0, 0x11, 0x00


	//----- nvinfo : EIATTR_KPARAM_INFO
	.align		4
.L_24:
        /*0088*/ 	.byte	0x04, 0x17
        /*008a*/ 	.short	(.L_26 - .L_25)
.L_25:
        /*008c*/ 	.word	0x00000000
        /*0090*/ 	.short	0x0011
        /*0092*/ 	.short	0x0058
        /*0094*/ 	.byte	0x00, 0xf0, 0x11, 0x00


	//----- nvinfo : EIATTR_KPARAM_INFO
	.align		4
.L_26:
        /*0098*/ 	.byte	0x04, 0x17
        /*009a*/ 	.short	(.L_28 - .L_27)
.L_27:
        /*009c*/ 	.word	0x00000000
        /*00a0*/ 	.short	0x0010
        /*00a2*/ 	.short	0x0054
        /*00a4*/ 	.byte	0x00, 0xf0, 0x11, 0x00


	//----- nvinfo : EIATTR_KPARAM_INFO
	.align		4
.L_28:
        /*00a8*/ 	.byte	0x04, 0x17
        /*00aa*/ 	.short	(.L_30 - .L_29)
.L_29:
        /*00ac*/ 	.word	0x00000000
        /*00b0*/ 	.short	0x000f
        /*00b2*/ 	.short	0x0050
        /*00b4*/ 	.byte	0x00, 0xf0, 0x11, 0x00


	//----- nvinfo : EIATTR_KPARAM_INFO
	.align		4
.L_30:
        /*00b8*/ 	.byte	0x04, 0x17
        /*00ba*/ 	.short	(.L_32 - .L_31)
.L_31:
        /*00bc*/ 	.word	0x00000000
        /*00c0*/ 	.short	0x000e
        /*00c2*/ 	.short	0x004c
        /*00c4*/ 	.byte	0x00, 0xf0, 0x11, 0x00


	//----- nvinfo : EIATTR_KPARAM_INFO
	.align		4
.L_32:
        /*00c8*/ 	.byte	0x04, 0x17
        /*00ca*/ 	.short	(.L_34 - .L_33)
.L_33:
        /*00cc*/ 	.word	0x00000000
        /*00d0*/ 	.short	0x000d
        /*00d2*/ 	.short	0x0048
        /*00d4*/ 	.byte	0x00, 0xf0, 0x11, 0x00


	//----- nvinfo : EIATTR_KPARAM_INFO
	.align		4
.L_34:
        /*00d8*/ 	.byte	0x04, 0x17
        /*00da*/ 	.short	(.L_36 - .L_35)
.L_35:
        /*00dc*/ 	.word	0x00000000
        /*00e0*/ 	.short	0x000c
        /*00e2*/ 	.short	0x0044
        /*00e4*/ 	.byte	0x00, 0xf0, 0x11, 0x00


	//----- nvinfo : EIATTR_KPARAM_INFO
	.align		4
.L_36:
        /*00e8*/ 	.byte	0x04, 0x17
        /*00ea*/ 	.short	(.L_38 - .L_37)
.L_37:
        /*00ec*/ 	.word	0x00000000
        /*00f0*/ 	.short	0x000b
        /*00f2*/ 	.short	0x0040
        /*00f4*/ 	.byte	0x00, 0xf0, 0x11, 0x00


	//----- nvinfo : EIATTR_KPARAM_INFO
	.align		4
.L_38:
        /*00f8*/ 	.byte	0x04, 0x17
        /*00fa*/ 	.short	(.L_40 - .L_39)
.L_39:
        /*00fc*/ 	.word	0x00000000
        /*0100*/ 	.short	0x000a
        /*0102*/ 	.short	0x003c
        /*0104*/ 	.byte	0x00, 0xf0, 0x11, 0x00


	//----- nvinfo : EIATTR_KPARAM_INFO
	.align		4
.L_40:
        /*0108*/ 	.byte	0x04, 0x17
        /*010a*/ 	.short	(.L_42 - .L_41)
.L_41:
        /*010c*/ 	.word	0x00000000
        /*0110*/ 	.short	0x0009
        /*0112*/ 	.short	0x0038
        /*0114*/ 	.byte	0x00, 0xf0, 0x11, 0x00


	//----- nvinfo : EIATTR_KPARAM_INFO
	.align		4
.L_42:
        /*0118*/ 	.byte	0x04, 0x17
        /*011a*/ 	.short	(.L_44 - .L_43)
.L_43:
        /*011c*/ 	.word	0x00000000
        /*0120*/ 	.short	0x0008
        /*0122*/ 	.short	0x0034
        /*0124*/ 	.byte	0x00, 0xf0, 0x11, 0x00


	//----- nvinfo : EIATTR_KPARAM_INFO
	.align		4
.L_44:
        /*0128*/ 	.byte	0x04, 0x17
        /*012a*/ 	.short	(.L_46 - .L_45)
.L_45:
        /*012c*/ 	.word	0x00000000
        /*0130*/ 	.short	0x0007
        /*0132*/ 	.short	0x0030
        /*0134*/ 	.byte	0x00, 0xf0, 0x11, 0x00


	//----- nvinfo : EIATTR_KPARAM_INFO
	.align		4
.L_46:
        /*0138*/ 	.byte	0x04, 0x17
        /*013a*/ 	.short	(.L_48 - .L_47)
.L_47:
        /*013c*/ 	.word	0x00000000
        /*0140*/ 	.short	0x0006
        /*0142*/ 	.short	0x002c
        /*0144*/ 	.byte	0x00, 0xf0, 0x11, 0x00


	//----- nvinfo : EIATTR_KPARAM_INFO
	.align		4
.L_48:
        /*0148*/ 	.byte	0x04, 0x17
        /*014a*/ 	.short	(.L_50 - .L_49)
.L_49:
        /*014c*/ 	.word	0x00000000
        /*0150*/ 	.short	0x0005
        /*0152*/ 	.short	0x0028
        /*0154*/ 	.byte	0x00, 0xf0, 0x11, 0x00


	//----- nvinfo : EIATTR_KPARAM_INFO
	.align		4
.L_50:
        /*0158*/ 	.byte	0x04, 0x17
        /*015a*/ 	.short	(.L_52 - .L_51)
.L_51:
        /*015c*/ 	.word	0x00000000
        /*0160*/ 	.short	0x0004
        /*0162*/ 	.short	0x0020
        /*0164*/ 	.byte	0x00, 0xf4, 0x21, 0x00


	//----- nvinfo : EIATTR_KPARAM_INFO
	.align		4
.L_52:
        /*0168*/ 	.byte	0x04, 0x17
        /*016a*/ 	.short	(.L_54 - .L_53)
.L_53:
        /*016c*/ 	.word	0x00000000
        /*0170*/ 	.short	0x0003
        /*0172*/ 	.short	0x0018
        /*0174*/ 	.byte	0x00, 0xf4, 0x21, 0x00


	//----- nvinfo : EIATTR_KPARAM_INFO
	.align		4
.L_54:
        /*0178*/ 	.byte	0x04, 0x17
        /*017a*/ 	.short	(.L_56 - .L_55)
.L_55:
        /*017c*/ 	.word	0x00000000
        /*0180*/ 	.short	0x0002
        /*0182*/ 	.short	0x0010
        /*0184*/ 	.byte	0x00, 0xf4, 0x21, 0x00


	//----- nvinfo : EIATTR_KPARAM_INFO
	.align		4
.L_56:
        /*0188*/ 	.byte	0x04, 0x17
        /*018a*/ 	.short	(.L_58 - .L_57)
.L_57:
        /*018c*/ 	.word	0x00000000
        /*0190*/ 	.short	0x0001
        /*0192*/ 	.short	0x0008
        /*0194*/ 	.byte	0x00, 0xf4, 0x21, 0x00


	//----- nvinfo : EIATTR_KPARAM_INFO
	.align		4
.L_58:
        /*0198*/ 	.byte	0x04, 0x17
        /*019a*/ 	.short	(.L_60 - .L_59)
.L_59:
        /*019c*/ 	.word	0x00000000
        /*01a0*/ 	.short	0x0000
        /*01a2*/ 	.short	0x0000
        /*01a4*/ 	.byte	0x00, 0xf4, 0x21, 0x00


	//----- nvinfo : EIATTR_SPARSE_MMA_MASK
	.align		4
.L_60:
        /*01a8*/ 	.byte	0x03, 0x50
        /*01aa*/ 	.short	0x0000


	//----- nvinfo : EIATTR_MAXREG_COUNT
	.align		4
        /*01ac*/ 	.byte	0x03, 0x1b
        /*01ae*/ 	.short	0x0080


	//----- nvinfo : EIATTR_NUM_BARRIERS
	.align		4
        /*01b0*/ 	.byte	0x02, 0x4c
        /*01b2*/ 	.byte	0x01
	.zero		1


	//----- nvinfo : EIATTR_ANNOTATIONS
	.align		4
        /*01b4*/ 	.byte	0x04, 0x55
        /*01b6*/ 	.short	(.L_62 - .L_61)


	//   ....[0]....
.L_61:
        /*01b8*/ 	.word	0x00000001
        /*01bc*/ 	.byte	0x40, 0x04, 0x00, 0x00, 0x01, 0x00, 0x00, 0x00, 0x70, 0x04, 0x00, 0x00, 0x01, 0x00, 0x00, 0x00
        /* <DEDUP_REMOVED lines=2079> */
        /*83bc*/ 	.byte	0xc0, 0x4e, 0x03, 0x00, 0x01, 0x00, 0x00, 0x00, 0x90, 0x51, 0x03, 0x00


	//----- nvinfo : EIATTR_COOP_GROUP_MASK_REGIDS
	.align		4
.L_62:
        /*83c8*/ 	.byte	0x04, 0x29
        /*83ca*/ 	.short	(.L_64 - .L_63)


	//   ....[0]....
.L_63:
        /*83cc*/ 	.word	0xffffffff


	//   ....[1]....
        /*83d0*/ 	.word	0xffffffff


	//   ....[2]....
        /*83d4*/ 	.word	0xffffffff


	//   ....[3]....
        /*83d8*/ 	.word	0xffffffff


	//   ....[4]....
        /*83dc*/ 	.word	0xffffffff


	//   ....[5]....
        /*83e0*/ 	.word	0xffffffff


	//   ....[6]....
        /*83e4*/ 	.word	0xffffffff


	//   ....[7]....
        /*83e8*/ 	.word	0xffffffff


	//   ....[8]....
        /*83ec*/ 	.word	0xffffffff


	//   ....[9]....
        /*83f0*/ 	.word	0xffffffff


	//   ....[10]....
        /*83f4*/ 	.word	0xffffffff


	//   ....[11]....
        /*83f8*/ 	.word	0xffffffff


	//   ....[12]....
        /*83fc*/ 	.word	0xffffffff


	//   ....[13]....
        /*8400*/ 	.word	0xffffffff


	//   ....[14]....
        /*8404*/ 	.word	0xffffffff


	//   ....[15]....
        /*8408*/ 	.word	0xffffffff


	//   ....[16]....
        /*840c*/ 	.word	0xffffffff


	//   ....[17]....
        /*8410*/ 	.word	0xffffffff


	//   ....[18]....
        /*8414*/ 	.word	0xffffffff


	//   ....[19]....
        /*8418*/ 	.word	0xffffffff


	//   ....[20]....
        /*841c*/ 	.word	0xffffffff


	//   ....[21]....
        /*8420*/ 	.word	0xffffffff


	//   ....[22]....
        /*8424*/ 	.word	0xffffffff


	//   ....[23]....
        /*8428*/ 	.word	0xffffffff


	//   ....[24]....
        /*842c*/ 	.word	0xffffffff


	//   ....[25]....
        /*8430*/ 	.word	0xffffffff


	//   ....[26]....
        /*8434*/ 	.word	0xffffffff


	//   ....[27]....
        /*8438*/ 	.word	0xffffffff


	//   ....[28]....
        /*843c*/ 	.word	0xffffffff


	//   ....[29]....
        /*8440*/ 	.word	0xffffffff


	//   ....[30]....
        /*8444*/ 	.word	0xffffffff


	//   ....[31]....
        /*8448*/ 	.word	0xffffffff


	//   ....[32]....
        /*844c*/ 	.word	0xffffffff


	//   ....[33]....
        /*8450*/ 	.word	0xffffffff


	//   ....[34]....
        /*8454*/ 	.word	0xffffffff


	//   ....[35]....
        /*8458*/ 	.word	0xffffffff


	//   ....[36]....
        /*845c*/ 	.word	0xffffffff


	//   ....[37]....
        /*8460*/ 	.word	0xffffffff


	//   ....[38]....
        /*8464*/ 	.word	0xffffffff


	//   ....[39]....
        /*8468*/ 	.word	0xffffffff


	//   ....[40]....
        /*846c*/ 	.word	0xffffffff


	//   ....[41]....
        /*8470*/ 	.word	0xffffffff


	//   ....[42]....
        /*8474*/ 	.word	0xffffffff


	//   ....[43]....
        /*8478*/ 	.word	0xffffffff


	//   ....[44]....
        /*847c*/ 	.word	0xffffffff


	//   ....[45]....
        /*8480*/ 	.word	0xffffffff


	//   ....[46]....
        /*8484*/ 	.word	0xffffffff


	//   ....[47]....
        /*8488*/ 	.word	0xffffffff


	//   ....[48]....
        /*848c*/ 	.word	0xffffffff


	//   ....[49]....
        /*8490*/ 	.word	0xffffffff


	//   ....[50]....
        /*8494*/ 	.word	0xffffffff


	//   ....[51]....
        /*8498*/ 	.word	0xffffffff


	//   ....[52]....
        /*849c*/ 	.word	0xffffffff


	//   ....[53]....
        /*84a0*/ 	.word	0xffffffff


	//   ....[54]....
        /*84a4*/ 	.word	0xffffffff


	//   ....[55]....
        /*84a8*/ 	.word	0xffffffff


	//   ....[56]....
        /*84ac*/ 	.word	0xffffffff


	//   ....[57]....
        /*84b0*/ 	.word	0xffffffff


	//   ....[58]....
        /*84b4*/ 	.word	0xffffffff


	//   ....[59]....
        /*84b8*/ 	.word	0xffffffff


	//   ....[60]....
        /*84bc*/ 	.word	0xffffffff


	//   ....[61]....
        /*84c0*/ 	.word	0xffffffff


	//   ....[62]....
        /*84c4*/ 	.word	0xffffffff


	//   ....[63]....
        /*84c8*/ 	.word	0xffffffff


	//   ....[64]....
        /*84cc*/ 	.word	0xffffffff


	//   ....[65]....
        /*84d0*/ 	.word	0xffffffff


	//   ....[66]....
        /*84d4*/ 	.word	0xffffffff


	//   ....[67]....
        /*84d8*/ 	.word	0xffffffff


	//   ....[68]....
        /*84dc*/ 	.word	0xffffffff


	//   ....[69]....
        /*84e0*/ 	.word	0xffffffff


	//   ....[70]....
        /*84e4*/ 	.word	0xffffffff


	//   ....[71]....
        /*84e8*/ 	.word	0xffffffff


	//   ....[72]....
        /*84ec*/ 	.word	0xffffffff


	//   ....[73]....
        /*84f0*/ 	.word	0xffffffff


	//   ....[74]....
        /*84f4*/ 	.word	0xffffffff


	//   ....[75]....
        /*84f8*/ 	.word	0xffffffff


	//   ....[76]....
        /*84fc*/ 	.word	0xffffffff


	//   ....[77]....
        /*8500*/ 	.word	0xffffffff


	//   ....[78]....
        /*8504*/ 	.word	0xffffffff


	//   ....[79]....
        /*8508*/ 	.word	0xffffffff


	//   ....[80]....
        /*850c*/ 	.word	0xffffffff


	//   ....[81]....
        /*8510*/ 	.word	0xffffffff


	//   ....[82]....
        /*8514*/ 	.word	0xffffffff


	//   ....[83]....
        /*8518*/ 	.word	0xffffffff


	//   ....[84]....
        /*851c*/ 	.word	0xffffffff


	//   ....[85]....
        /*8520*/ 	.word	0xffffffff


	//   ....[86]....
        /*8524*/ 	.word	0xffffffff


	//   ....[87]....
        /*8528*/ 	.word	0xffffffff


	//   ....[88]....
        /*852c*/ 	.word	0xffffffff


	//   ....[89]....
        /*8530*/ 	.word	0xffffffff


	//   ....[90]....
        /*8534*/ 	.word	0xffffffff


	//   ....[91]....
        /*8538*/ 	.word	0xffffffff


	//   ....[92]....
        /*853c*/ 	.word	0xffffffff


	//   ....[93]....
        /*8540*/ 	.word	0xffffffff


	//   ....[94]....
        /*8544*/ 	.word	0xffffffff


	//   ....[95]....
        /*8548*/ 	.word	0xffffffff


	//   ....[96]....
        /*854c*/ 	.word	0xffffffff


	//   ....[97]....
        /*8550*/ 	.word	0xffffffff


	//   ....[98]....
        /*8554*/ 	.word	0xffffffff


	//   ....[99]....
        /*8558*/ 	.word	0xffffffff


	//   ....[100]....
        /*855c*/ 	.word	0xffffffff


	//   ....[101]....
        /*8560*/ 	.word	0xffffffff


	//   ....[102]....
        /*8564*/ 	.word	0xffffffff


	//   ....[103]....
        /*8568*/ 	.word	0xffffffff


	//   ....[104]....
        /*856c*/ 	.word	0xffffffff


	//   ....[105]....
        /*8570*/ 	.word	0xffffffff


	//   ....[106]....
        /*8574*/ 	.word	0xffffffff


	//   ....[107]....
        /*8578*/ 	.word	0xffffffff


	//   ....[108]....
        /*857c*/ 	.word	0xffffffff


	//   ....[109]....
        /*8580*/ 	.word	0xffffffff


	//   ....[110]....
        /*8584*/ 	.word	0xffffffff


	//   ....[111]....
        /*8588*/ 	.word	0xffffffff


	//   ....[112]....
        /*858c*/ 	.word	0xffffffff


	//   ....[113]....
        /*8590*/ 	.word	0xffffffff


	//   ....[114]....
        /*8594*/ 	.word	0xffffffff


	//   ....[115]....
        /*8598*/ 	.word	0xffffffff


	//   ....[116]....
        /*859c*/ 	.word	0xffffffff


	//   ....[117]....
        /*85a0*/ 	.word	0xffffffff


	//   ....[118]....
        /*85a4*/ 	.word	0xffffffff


	//   ....[119]....
        /*85a8*/ 	.word	0xffffffff


	//   ....[120]....
        /*85ac*/ 	.word	0xffffffff


	//   ....[121]....
        /*85b0*/ 	.word	0xffffffff


	//   ....[122]....
        /*85b4*/ 	.word	0xffffffff


	//   ....[123]....
        /*85b8*/ 	.word	0xffffffff


	//   ....[124]....
        /*85bc*/ 	.word	0xffffffff


	//   ....[125]....
        /*85c0*/ 	.word	0xffffffff


	//   ....[126]....
        /*85c4*/ 	.word	0xffffffff


	//   ....[127]....
        /*85c8*/ 	.word	0xffffffff


	//   ....[128]....
        /*85cc*/ 	.word	0xffffffff


	//   ....[129]....
        /*85d0*/ 	.word	0xffffffff


	//   ....[130]....
        /*85d4*/ 	.word	0xffffffff


	//   ....[131]....
        /*85d8*/ 	.word	0xffffffff


	//   ....[132]....
        /*85dc*/ 	.word	0xffffffff


	//   ....[133]....
        /*85e0*/ 	.word	0xffffffff


	//   ....[134]....
        /*85e4*/ 	.word	0xffffffff


	//   ....[135]....
        /*85e8*/ 	.word	0xffffffff


	//   ....[136]....
        /*85ec*/ 	.word	0xffffffff


	//   ....[137]....
        /*85f0*/ 	.word	0xffffffff


	//   ....[138]....
        /*85f4*/ 	.word	0xffffffff


	//   ....[139]....
        /*85f8*/ 	.word	0xffffffff


	//   ....[140]....
        /*85fc*/ 	.word	0xffffffff


	//   ....[141]....
        /*8600*/ 	.word	0xffffffff


	//   ....[142]....
        /*8604*/ 	.word	0xffffffff


	//   ....[143]....
        /*8608*/ 	.word	0xffffffff


	//   ....[144]....
        /*860c*/ 	.word	0xffffffff


	//   ....[145]....
        /*8610*/ 	.word	0xffffffff


	//   ....[146]....
        /*8614*/ 	.word	0xffffffff


	//   ....[147]....
        /*8618*/ 	.word	0xffffffff


	//   ....[148]....
        /*861c*/ 	.word	0xffffffff


	//   ....[149]....
        /*8620*/ 	.word	0xffffffff


	//   ....[150]....
        /*8624*/ 	.word	0xffffffff


	//   ....[151]....
        /*8628*/ 	.word	0xffffffff


	//----- nvinfo : EIATTR_COOP_GROUP_INSTR_OFFSETS
	.align		4
.L_64:
        /*862c*/ 	.byte	0x04, 0x28
        /*862e*/ 	.short	(.L_66 - .L_65)


	//   ....[0]....
.L_65:
        /*8630*/ 	.word	0x00012f40


	//   ....[1]....
        /*8634*/ 	.word	0x00012f70


	//   ....[2]....
        /*8638*/ 	.word	0x00012fc0


	//   ....[3]....
        /*863c*/ 	.word	0x00012ff0


	//   ....[4]....
        /*8640*/ 	.word	0x00013020


	//   ....[5]....
        /*8644*/ 	.word	0x00013050


	//   ....[6]....
        /*8648*/ 	.word	0x000130e0


	//   ....[7]....
        /*864c*/ 	.word	0x00013110


	//   ....[8]....
        /*8650*/ 	.word	0x00013150


	//   ....[9]....
        /*8654*/ 	.word	0x000131a0


	//   ....[10]....
        /*8658*/ 	.word	0x000131e0


	//   ....[11]....
        /*865c*/ 	.word	0x00013210


	//   ....[12]....
        /*8660*/ 	.word	0x00013280


	//   ....[13]....
        /*8664*/ 	.word	0x000132b0


	//   ....[14]....
        /*8668*/ 	.word	0x00013340


	//   ....[15]....
        /*866c*/ 	.word	0x00013380


	//   ....[16]....
        /*8670*/ 	.word	0x000133c0


	//   ....[17]....
        /*8674*/ 	.word	0x00013440


	//   ....[18]....
        /*8678*/ 	.word	0x000134c0


	//   ....[19]....
        /*867c*/ 	.word	0x00013500


	//   ....[20]....
        /*8680*/ 	.word	0x00013560


	//   ....[21]....
        /*8684*/ 	.word	0x000135b0


	//   ....[22]....
        /*8688*/ 	.word	0x000135e0


	//   ....[23]....
        /*868c*/ 	.word	0x00013600


	//   ....[24]....
        /*8690*/ 	.word	0x00013630


	//   ....[25]....
        /*8694*/ 	.word	0x00013650


	//   ....[26]....
        /*8698*/ 	.word	0x00013670


	//   ....[27]....
        /*869c*/ 	.word	0x00013690


	//   ....[28]....
        /*86a0*/ 	.word	0x000136c0


	//   ....[29]....
        /*86a4*/ 	.word	0x000136f0


	//   ....[30]....
        /*86a8*/ 	.word	0x00013710


	//   ....[31]....
        /*86ac*/ 	.word	0x00013730


	//   ....[32]....
        /*86b0*/ 	.word	0x00013750


	//   ....[33]....
        /*86b4*/ 	.word	0x00013770


	//   ....[34]....
        /*86b8*/ 	.word	0x00013780


	//   ....[35]....
        /*86bc*/ 	.word	0x000137a0


	//   ....[36]....
        /*86c0*/ 	.word	0x000137d0


	//   ....[37]....
        /*86c4*/ 	.word	0x000137f0


	//   ....[38]....
        /*86c8*/ 	.word	0x00013810


	//   ....[39]....
        /*86cc*/ 	.word	0x00013840


	//   ....[40]....
        /*86d0*/ 	.word	0x00013870


	//   ....[41]....
        /*86d4*/ 	.word	0x00013880


	//   ....[42]....
        /*86d8*/ 	.word	0x00013890


	//   ....[43]....
        /*86dc*/ 	.word	0x000138a0


	//   ....[44]....
        /*86e0*/ 	.word	0x000138c0


	//   ....[45]....
        /*86e4*/ 	.word	0x000138f0


	//   ....[46]....
        /*86e8*/ 	.word	0x00013910


	//   ....[47]....
        /*86ec*/ 	.word	0x00013940


	//   ....[48]....
        /*86f0*/ 	.word	0x00013960


	//   ....[49]....
        /*86f4*/ 	.word	0x00013980


	//   ....[50]....
        /*86f8*/ 	.word	0x000139a0


	//   ....[51]....
        /*86fc*/ 	.word	0x000139c0


	//   ....[52]....
        /*8700*/ 	.word	0x000139f0


	//   ....[53]....
        /*8704*/ 	.word	0x00013a20


	//   ....[54]....
        /*8708*/ 	.word	0x00013a40


	//   ....[55]....
        /*870c*/ 	.word	0x00013a70


	//   ....[56]....
        /*8710*/ 	.word	0x00013ad0


	//   ....[57]....
        /*8714*/ 	.word	0x00013b10


	//   ....[58]....
        /*8718*/ 	.word	0x00013b50


	//   ....[59]....
        /*871c*/ 	.word	0x00013be0


	//   ....[60]....
        /*8720*/ 	.word	0x00013c00


	//   ....[61]....
        /*8724*/ 	.word	0x00013c30


	//   ....[62]....
        /*8728*/ 	.word	0x00013d00


	//   ....[63]....
        /*872c*/ 	.word	0x00013dd0


	//   ....[64]....
        /*8730*/ 	.word	0x00014530


	//   ....[65]....
        /*8734*/ 	.word	0x00014550


	//   ....[66]....
        /*8738*/ 	.word	0x00014570


	//   ....[67]....
        /*873c*/ 	.word	0x000145e0


	//   ....[68]....
        /*8740*/ 	.word	0x000145f0


	//   ....[69]....
        /*8744*/ 	.word	0x00014600


	//   ....[70]....
        /*8748*/ 	.word	0x00014630


	//   ....[71]....
        /*874c*/ 	.word	0x00014650


	//   ....[72]....
        /*8750*/ 	.word	0x00014660


	//   ....[73]....
        /*8754*/ 	.word	0x000146a0


	//   ....[74]....
        /*8758*/ 	.word	0x000146b0


	//   ....[75]....
        /*875c*/ 	.word	0x000146c0


	//   ....[76]....
        /*8760*/ 	.word	0x00014980


	//   ....[77]....
        /*8764*/ 	.word	0x00014a00


	//   ....[78]....
        /*8768*/ 	.word	0x00015020


	//   ....[79]....
        /*876c*/ 	.word	0x00015030


	//   ....[80]....
        /*8770*/ 	.word	0x00015040


	//   ....[81]....
        /*8774*/ 	.word	0x000150e0


	//   ....[82]....
        /*8778*/ 	.word	0x00015140


	//   ....[83]....
        /*877c*/ 	.word	0x00015170


	//   ....[84]....
        /*8780*/ 	.word	0x000152d0


	//   ....[85]....
        /*8784*/ 	.word	0x000152e0


	//   ....[86]....
        /*8788*/ 	.word	0x000152f0


	//   ....[87]....
        /*878c*/ 	.word	0x00015300


	//   ....[88]....
        /*8790*/ 	.word	0x000153d0


	//   ....[89]....
        /*8794*/ 	.word	0x000153f0


	//   ....[90]....
        /*8798*/ 	.word	0x000154a0


	//   ....[91]....
        /*879c*/ 	.word	0x000154b0


	//   ....[92]....
        /*87a0*/ 	.word	0x000154c0


	//   ....[93]....
        /*87a4*/ 	.word	0x000154f0


	//   ....[94]....
        /*87a8*/ 	.word	0x00015500


	//   ....[95]....
        /*87ac*/ 	.word	0x00015510


	//   ....[96]....
        /*87b0*/ 	.word	0x000159e0


	//   ....[97]....
        /*87b4*/ 	.word	0x00015d80


	//   ....[98]....
        /*87b8*/ 	.word	0x00015dd0


	//   ....[99]....
        /*87bc*/ 	.word	0x00015df0


	//   ....[100]....
        /*87c0*/ 	.word	0x00015e00


	//   ....[101]....
        /*87c4*/ 	.word	0x00015e30


	//   ....[102]....
        /*87c8*/ 	.word	0x00015e40


	//   ....[103]....
        /*87cc*/ 	.word	0x00015e60


	//   ....[104]....
        /*87d0*/ 	.word	0x00015e70


	//   ....[105]....
        /*87d4*/ 	.word	0x00015e80


	//   ....[106]....
        /*87d8*/ 	.word	0x00015ee0


	//   ....[107]....
        /*87dc*/ 	.word	0x00015f10


	//   ....[108]....
        /*87e0*/ 	.word	0x00015f30


	//   ....[109]....
        /*87e4*/ 	.word	0x00015f50


	//   ....[110]....
        /*87e8*/ 	.word	0x00015f70


	//   ....[111]....
        /*87ec*/ 	.word	0x00015f80


	//   ....[112]....
        /*87f0*/ 	.word	0x00015f90


	//   ....[113]....
        /*87f4*/ 	.word	0x00015fa0


	//   ....[114]....
        /*87f8*/ 	.word	0x000160d0


	//   ....[115]....
        /*87fc*/ 	.word	0x000160f0


	//   ....[116]....
        /*8800*/ 	.word	0x000165d0


	//   ....[117]....
        /*8804*/ 	.word	0x000165f0


	//   ....[118]....
        /*8808*/ 	.word	0x00016740


	//   ....[119]....
        /*880c*/ 	.word	0x00016770


	//   ....[120]....
        /*8810*/ 	.word	0x00016790


	//   ....[121]....
        /*8814*/ 	.word	0x000167d0


	//   ....[122]....
        /*8818*/ 	.word	0x00016890


	//   ....[123]....
        /*881c*/ 	.word	0x000168b0


	//   ....[124]....
        /*8820*/ 	.word	0x000168c0


	//   ....[125]....
        /*8824*/ 	.word	0x00016a30


	//   ....[126]....
        /*8828*/ 	.word	0x00016a70


	//   ....[127]....
        /*882c*/ 	.word	0x00016aa0


	//   ....[128]....
        /*8830*/ 	.word	0x00016b80


	//   ....[129]....
        /*8834*/ 	.word	0x00016b90


	//   ....[130]....
        /*8838*/ 	.word	0x00016ba0


	//   ....[131]....
        /*883c*/ 	.word	0x00016c00


	//   ....[132]....
        /*8840*/ 	.word	0x00016c10


	//   ....[133]....
        /*8844*/ 	.word	0x00016c20


	//   ....[134]....
        /*8848*/ 	.word	0x00016c30


	//   ....[135]....
        /*884c*/ 	.word	0x00016c60


	//   ....[136]....
        /*8850*/ 	.word	0x00016c90


	//   ....[137]....
        /*8854*/ 	.word	0x00016cc0


	//   ....[138]....
        /*8858*/ 	.word	0x00016cf0


	//   ....[139]....
        /*885c*/ 	.word	0x00016d20


	//   ....[140]....
        /*8860*/ 	.word	0x00016f80


	//   ....[141]....
        /*8864*/ 	.word	0x00017010


	//   ....[142]....
        /*8868*/ 	.word	0x00017060


	//   ....[143]....
        /*886c*/ 	.word	0x000170c0


	//   ....[144]....
        /*8870*/ 	.word	0x000170d0


	//   ....[145]....
        /*8874*/ 	.word	0x000170e0


	//   ....[146]....
        /*8878*/ 	.word	0x00017110


	//   ....[147]....
        /*887c*/ 	.word	0x00017130


	//   ....[148]....
        /*8880*/ 	.word	0x00017140


	//   ....[149]....
        /*8884*/ 	.word	0x00017170


	//   ....[150]....
        /*8888*/ 	.word	0x00017190


	//   ....[151]....
        /*888c*/ 	.word	0x000171a0


	//----- nvinfo : EIATTR_VRC_CTA_INIT_COUNT
	.align		4
.L_66:
        /*8890*/ 	.byte	0x02, 0x4a
	.zero		1
	.zero		1


	//----- nvinfo : EIATTR_EXIT_INSTR_OFFSETS
	.align		4
        /*8894*/ 	.byte	0x04, 0x1c
        /*8896*/ 	.short	(.L_68 - .L_67)


	//   ....[0]....
.L_67:
        /*8898*/ 	.word	0x00035180


	//   ....[1]....
        /*889c*/ 	.word	0x000351c0


	//----- nvinfo : EIATTR_REQNTID
	.align		4
.L_68:
        /*88a0*/ 	.byte	0x04, 0x10
        /*88a2*/ 	.short	(.L_70 - .L_69)
.L_69:
        /*88a4*/ 	.word	0x00000200
        /*88a8*/ 	.word	0x00000001
        /*88ac*/ 	.word	0x00000001


	//----- nvinfo : EIATTR_CBANK_PARAM_SIZE
	.align		4
.L_70:
        /*88b0*/ 	.byte	0x03, 0x19
        /*88b2*/ 	.short	0x0088


	//----- nvinfo : EIATTR_PARAM_CBANK
	.align		4
        /*88b4*/ 	.byte	0x04, 0x0a
        /*88b6*/ 	.short	(.L_72 - .L_71)
	.align		4
.L_71:
        /*88b8*/ 	.word	index@(.nv.constant0.attn_fwd)
        /*88bc*/ 	.short	0x0380
        /*88be*/ 	.short	0x0088


	//----- nvinfo : EIATTR_SW_WAR
	.align		4
.L_72:
        /*88c0*/ 	.byte	0x04, 0x36
        /*88c2*/ 	.short	(.L_74 - .L_73)
.L_73:
        /*88c4*/ 	.word	0x00000008
.L_74:


//--------------------- .nv.compat                --------------------------
	.section	.nv.compat,"",@"SHT_CUDA_COMPAT_INFO"
	.align	4
        /*0000*/ 	.byte	0x02, 0x02, 0x01, 0x00, 0x02, 0x05, 0x05, 0x00, 0x02, 0x03, 0x00, 0x00, 0x02, 0x06, 0x01, 0x00


//--------------------- .nv.callgraph             --------------------------
	.section	.nv.callgraph,"",@"SHT_CUDA_CALLGRAPH"
	.align	4
	.sectionentsize	8
	.align		4
        /*0000*/ 	.word	0x00000000
	.align		4
        /*0004*/ 	.word	0xffffffff
	.align		4
        /*0008*/ 	.word	0x00000000
	.align		4
        /*000c*/ 	.word	0xfffffffe
	.align		4
        /*0010*/ 	.word	0x00000000
	.align		4
        /*0014*/ 	.word	0xfffffffd
	.align		4
        /*0018*/ 	.word	0x00000000
	.align		4
        /*001c*/ 	.word	0xfffffffc


//--------------------- .nv.constant4             --------------------------
	.section	.nv.constant4,"a",@progbits
	.align	8
	.align		8
.nv.constant4:
        /*0000*/ 	.dword	_$_str


//--------------------- .text.attn_fwd            --------------------------
	.section	.text.attn_fwd,"ax",@progbits
	.align	128
        .global         attn_fwd
        .type           attn_fwd,@function
        .size           attn_fwd,(.L_x_3 - attn_fwd)
        .other          attn_fwd,@"STO_CUDA_ENTRY STV_DEFAULT"
attn_fwd:
.text.attn_fwd:
[----:B------:R-:W0:Y:S01]  /*0000*/  LDC R1, c[0x0][0x37c] ;  /* 0x0000df00ff017b82 */ /* 0x000e220000000800 */
[----:B------:R-:W1:Y:S07]  /*0010*/  S2R R2, SR_TID.X ;  /* 0x0000000000027919 */ /* 0x000e6e0000002100 */
[----:B------:R-:W2:Y:S01]  /*0020*/  LDC R117, c[0x0][0x3b8] ;  /* 0x0000ee00ff757b82 */ /* 0x000ea20000000800 */
[----:B------:R-:W3:Y:S01]  /*0030*/  LDCU.64 UR4, c[0x0][0x3b0] ;  /* 0x00007600ff0477ac */ /* 0x000ee20008000a00 */
[----:B0-----:R-:W-:Y:S01]  /*0040*/  VIADD R1, R1, 0xffffeed8 ;  /* 0xffffeed801017836 */ /* 0x001fe20000000000 */
[----:B------:R-:W0:Y:S01]  /*0050*/  S2R R4, SR_CTAID.X ;  /* 0x0000000000047919 */ /* 0x000e220000002500 */
[----:B------:R-:W4:Y:S04]  /*0060*/  LDCU.64 UR12, c[0x0][0x358] ;  /* 0x00006b00ff0c77ac */ /* 0x000f280008000a00 */
[----:B------:R-:W3:Y:S08]  /*0070*/  S2UR UR9, SR_CTAID.Y ;  /* 0x00000000000979c3 */ /* 0x000ef00000002600 */
[----:B------:R-:W5:Y:S01]  /*0080*/  LDC.64 R22, c[0x0][0x380] ;  /* 0x0000e000ff167b82 */ /* 0x000f620000000a00 */
[--C-:B-1----:R-:W-:Y:S01]  /*0090*/  SHF.R.U32.HI R0, RZ, 0x8, R2.reuse ;  /* 0x00000008ff007819 */ /* 0x102fe20000011602 */
[----:B---3--:R-:W-:Y:S01]  /*00a0*/  UIMAD UR4, UR9, UR4, URZ ;  /* 0x00000004090472a4 */ /* 0x008fe2000f8e02ff */
[----:B------:R-:W-:-:S02]  /*00b0*/  SHF.R.S32.HI R6, RZ, 0x8, R2 ;  /* 0x00000008ff067819 */ /* 0x000fc40000011402 */
[----:B------:R-:W-:Y:S01]  /*00c0*/  SGXT.U32 R0, R0, 0x1 ;  /* 0x000000010000781a */ /* 0x000fe20000000000 */
[----:B------:R-:W-:Y:S01]  /*00d0*/  USHF.L.U32 UR6, UR4, 0x1, URZ ;  /* 0x0000000104067899 */ /* 0x000fe200080006ff */
[----:B------:R-:W-:-:S03]  /*00e0*/  SGXT R6, R6, 0x1 ;  /* 0x000000010606781a */ /* 0x000fc60000000200 */
[----:B--2---:R-:W-:Y:S01]  /*00f0*/  IMAD R7, R0, R117, RZ ;  /* 0x0000007500077224 */ /* 0x004fe200078e02ff */
[C---:B0-----:R-:W-:Y:S02]  /*0100*/  PRMT R0, R2.reuse, 0x6540, R4 ;  /* 0x0000654002007816 */ /* 0x041fe40000000004 */
[----:B------:R-:W-:Y:S01]  /*0110*/  LOP3.LUT R2, R2, 0xff, RZ, 0xc0, !PT ;  /* 0x000000ff02027812 */ /* 0x000fe200078ec0ff */
[C---:B------:R-:W-:Y:S02]  /*0120*/  IMAD R9, R117.reuse, 0x2, R7 ;  /* 0x0000000275097824 */ /* 0x040fe400078e0207 */
[----:B------:R-:W-:Y:S01]  /*0130*/  IMAD R0, R0, UR5, RZ ;  /* 0x0000000500007c24 */ /* 0x000fe2000f8e02ff */
[----:B------:R-:W-:Y:S01]  /*0140*/  UIMAD.WIDE UR4, UR4, 0x2, URZ ;  /* 0x00000002040478a5 */ /* 0x000fe2000f8e02ff */
[----:B------:R-:W-:Y:S02]  /*0150*/  IMAD R11, R117, 0x2, R9 ;  /* 0x00000002750b7824 */ /* 0x000fe400078e0209 */
[----:B------:R-:W-:-:S02]  /*0160*/  IMAD.SHL.U32 R5, R0, 0x2, RZ ;  /* 0x0000000200057824 */ /* 0x000fc400078e00ff */
[----:B------:R-:W-:Y:S01]  /*0170*/  IMAD.HI R0, R0, 0x2, RZ ;  /* 0x0000000200007827 */ /* 0x000fe200078e02ff */
[----:B------:R-:W-:Y:S02]  /*0180*/  LEA R13, R117, R11, 0x1 ;  /* 0x0000000b750d7211 */ /* 0x000fe400078e08ff */
[----:B-----5:R-:W-:Y:S01]  /*0190*/  IADD3 R116, P0, P1, R5, UR6, R22 ;  /* 0x0000000605747c10 */ /* 0x020fe2000f91e016 */
[----:B------:R-:W-:Y:S02]  /*01a0*/  IMAD.SHL.U32 R25, R2, 0x2, RZ ;  /* 0x0000000202197824 */ /* 0x000fe400078e00ff */
[----:B------:R-:W-:Y:S01]  /*01b0*/  IMAD R15, R117, 0x2, R13 ;  /* 0x00000002750f7824 */ /* 0x000fe200078e020d */
[----:B------:R-:W-:Y:S02]  /*01c0*/  IADD3.X R0, PT, PT, R0, UR5, R23, P0, P1 ;  /* 0x0000000500007c10 */ /* 0x000fe400087e2417 */
[-C--:B------:R-:W-:Y:S01]  /*01d0*/  LEA R4, P0, R7, R116.reuse, 0x1 ;  /* 0x0000007407047211 */ /* 0x080fe200078008ff */
[----:B------:R-:W-:Y:S01]  /*01e0*/  IMAD R19, R117, 0x2, R15 ;  /* 0x0000000275137824 */ /* 0x000fe200078e020f */
[----:B------:R-:W-:-:S02]  /*01f0*/  LEA R8, P1, R9, R116, 0x1 ;  /* 0x0000007409087211 */ /* 0x000fc400078208ff */
[-C--:B------:R-:W-:Y:S01]  /*0200*/  LEA.HI.X.SX32 R5, R7, R0.reuse, 0x1, P0 ;  /* 0x0000000007057211 */ /* 0x080fe200000f0eff */
[----:B------:R-:W-:Y:S01]  /*0210*/  IMAD R21, R117, 0x2, R19 ;  /* 0x0000000275157824 */ /* 0x000fe200078e0213 */
[----:B------:R-:W-:Y:S02]  /*0220*/  LEA.HI.X.SX32 R9, R9, R0, 0x1, P1 ;  /* 0x0000000009097211 */ /* 0x000fe400008f0eff */
[----:B------:R-:W-:Y:S01]  /*0230*/  LOP3.LUT R2, R25, 0x210, R6, 0x78, !PT ;  /* 0x0000021019027812 */ /* 0x000fe200078e7806 */
[----:B----4-:R0:W2:Y:S01]  /*0240*/  LDG.E.U16 R30, desc[UR12][R4.64] ;  /* 0x0000000c041e7981 */ /* 0x0100a2000c1e1500 */
[----:B------:R-:W-:Y:S02]  /*0250*/  LEA R10, P0, R11, R116, 0x1 ;  /* 0x000000740b0a7211 */ /* 0x000fe400078008ff */
[----:B------:R-:W-:Y:S01]  /*0260*/  LEA R33, R117, R21, 0x1 ;  /* 0x0000001575217211 */ /* 0x000fe200078e08ff */
[----:B------:R-:W3:Y:S01]  /*0270*/  LDG.E.U16 R6, desc[UR12][R8.64] ;  /* 0x0000000c08067981 */ /* 0x000ee2000c1e1500 */
[----:B------:R-:W-:-:S02]  /*0280*/  LEA.HI.X.SX32 R11, R11, R0, 0x1, P0 ;  /* 0x000000000b0b7211 */ /* 0x000fc400000f0eff */
[-C--:B------:R-:W-:Y:S01]  /*0290*/  LEA R12, P0, R13, R116.reuse, 0x1 ;  /* 0x000000740d0c7211 */ /* 0x080fe200078008ff */
[----:B------:R-:W-:Y:S01]  /*02a0*/  IMAD R35, R117, 0x2, R33 ;  /* 0x0000000275237824 */ /* 0x000fe200078e0221 */
[----:B------:R-:W-:Y:S01]  /*02b0*/  LEA R14, P1, R15, R116, 0x1 ;  /* 0x000000740f0e7211 */ /* 0x000fe200078208ff */
[----:B------:R-:W4:Y:S01]  /*02c0*/  LDG.E.U16 R28, desc[UR12][R10.64] ;  /* 0x0000000c0a1c7981 */ /* 0x000f22000c1e1500 */
[----:B------:R-:W-:Y:S01]  /*02d0*/  LEA.HI.X.SX32 R13, R13, R0, 0x1, P0 ;  /* 0x000000000d0d7211 */ /* 0x000fe200000f0eff */
[----:B------:R-:W-:Y:S01]  /*02e0*/  IMAD R37, R117, 0x2, R35 ;  /* 0x0000000275257824 */ /* 0x000fe200078e0223 */
[----:B0-----:R-:W-:Y:S02]  /*02f0*/  LEA R4, P0, R19, R116, 0x1 ;  /* 0x0000007413047211 */ /* 0x001fe400078008ff */
[-C--:B------:R-:W-:Y:S01]  /*0300*/  LEA.HI.X.SX32 R15, R15, R0.reuse, 0x1, P1 ;  /* 0x000000000f0f7211 */ /* 0x080fe200008f0eff */
[----:B------:R0:W5:Y:S01]  /*0310*/  LDG.E.U16 R26, desc[UR12][R12.64] ;  /* 0x0000000c0c1a7981 */ /* 0x000162000c1e1500 */
[----:B------:R-:W-:Y:S01]  /*0320*/  LEA.HI.X.SX32 R5, R19, R0, 0x1, P0 ;  /* 0x0000000013057211 */ /* 0x000fe200000f0eff */
[----:B------:R-:W-:-:S02]  /*0330*/  IMAD R39, R117, 0x2, R37 ;  /* 0x0000000275277824 */ /* 0x000fc400078e0225 */
[----:B------:R-:W4:Y:S01]  /*0340*/  LDG.E.U16 R24, desc[UR12][R14.64] ;  /* 0x0000000c0e187981 */ /* 0x000f22000c1e1500 */
[-C--:B------:R-:W-:Y:S02]  /*0350*/  LEA R18, P0, R21, R116.reuse, 0x1 ;  /* 0x0000007415127211 */ /* 0x080fe400078008ff */
[----:B------:R-:W-:Y:S01]  /*0360*/  LEA R32, P1, R35, R116, 0x1 ;  /* 0x0000007423207211 */ /* 0x000fe200078208ff */
[----:B------:R1:W5:Y:S01]  /*0370*/  LDG.E.U16 R8, desc[UR12][R4.64] ;  /* 0x0000000c04087981 */ /* 0x000362000c1e1500 */
[----:B------:R-:W-:Y:S02]  /*0380*/  LEA.HI.X.SX32 R19, R21, R0, 0x1, P0 ;  /* 0x0000000015137211 */ /* 0x000fe400000f0eff */
[----:B------:R-:W-:Y:S02]  /*0390*/  LEA R20, P0, R33, R116, 0x1 ;  /* 0x0000007421147211 */ /* 0x000fe400078008ff */
[----:B------:R-:W-:Y:S01]  /*03a0*/  LEA R41, R117, R39, 0x1 ;  /* 0x0000002775297211 */ /* 0x000fe200078e08ff */
[----:B------:R1:W5:Y:S01]  /*03b0*/  LDG.E.U16 R22, desc[UR12][R18.64] ;  /* 0x0000000c12167981 */ /* 0x000362000c1e1500 */
[----:B------:R-:W-:-:S02]  /*03c0*/  LEA.HI.X.SX32 R21, R33, R0, 0x1, P0 ;  /* 0x0000000021157211 */ /* 0x000fc400000f0eff */
[----:B0-----:R-:W-:Y:S01]  /*03d0*/  LEA R12, P0, R37, R116, 0x1 ;  /* 0x00000074250c7211 */ /* 0x001fe200078008ff */
[----:B------:R-:W-:Y:S01]  /*03e0*/  IMAD R47, R117, 0x2, R41 ;  /* 0x00000002752f7824 */ /* 0x000fe200078e0229 */
[-C--:B------:R-:W-:Y:S01]  /*03f0*/  LEA.HI.X.SX32 R33, R35, R0.reuse, 0x1, P1 ;  /* 0x0000000023217211 */ /* 0x080fe200008f0eff */
[----:B------:R0:W5:Y:S01]  /*0400*/  LDG.E.U16 R16, desc[UR12][R20.64] ;  /* 0x0000000c14107981 */ /* 0x000162000c1e1500 */
[----:B------:R-:W-:Y:S01]  /*0410*/  LEA.HI.X.SX32 R13, R37, R0, 0x1, P0 ;  /* 0x00000000250d7211 */ /* 0x000fe200000f0eff */
[----:B------:R-:W-:-:S04]  /*0420*/  IMAD R77, R117, 0x2, R47 ;  /* 0x00000002754d7824 */ /* 0x000fc800078e022f */
[----:B------:R-:W5:Y:S04]  /*0430*/  LDG.E.U16 R10, desc[UR12][R12.64] ;  /* 0x0000000c0c0a7981 */ /* 0x000f68000c1e1500 */
[----:B--2---:R-:W-:Y:S01]  /*0440*/  STL [R1+0x250], R30 ;  /* 0x0002501e01007387 */ /* 0x004fe20000100800 */
[----:B-1----:R-:W-:Y:S01]  /*0450*/  LEA R4, P0, R39, R116, 0x1 ;  /* 0x0000007427047211 */ /* 0x002fe200078008ff */
[----:B------:R-:W-:Y:S02]  /*0460*/  IMAD R79, R117, 0x2, R77 ;  /* 0x00000002754f7824 */ /* 0x000fe400078e024d */
[----:B---3--:R1:W-:Y:S01]  /*0470*/  STL [R1+0x2b0], R6 ;  /* 0x0002b00601007387 */ /* 0x0083e20000100800 */
[----:B------:R-:W-:Y:S02]  /*0480*/  LEA.HI.X.SX32 R5, R39, R0, 0x1, P0 ;  /* 0x0000000027057211 */ /* 0x000fe400000f0eff */
[----:B------:R-:W-:-:S02]  /*0490*/  LEA R18, P1, R47, R116, 0x1 ;  /* 0x000000742f127211 */ /* 0x000fc400078208ff */
[----:B------:R-:W-:Y:S01]  /*04a0*/  LEA R81, R117, R79, 0x1 ;  /* 0x0000004f75517211 */ /* 0x000fe200078e08ff */
[----:B-1----:R-:W2:Y:S01]  /*04b0*/  LDG.E.U16 R6, desc[UR12][R32.64] ;  /* 0x0000000c20067981 */ /* 0x002ea2000c1e1500 */
[----:B------:R-:W-:-:S03]  /*04c0*/  LEA R14, P0, R41, R116, 0x1 ;  /* 0x00000074290e7211 */ /* 0x000fc600078008ff */
[----:B------:R-:W-:Y:S01]  /*04d0*/  IMAD R83, R117, 0x2, R81 ;  /* 0x0000000275537824 */ /* 0x000fe200078e0251 */
[----:B------:R-:W-:Y:S01]  /*04e0*/  LEA.HI.X.SX32 R15, R41, R0, 0x1, P0 ;  /* 0x00000000290f7211 */ /* 0x000fe200000f0eff */
[----:B----4-:R1:W-:Y:S01]  /*04f0*/  STL [R1+0x2f4], R28 ;  /* 0x0002f41c01007387 */ /* 0x0103e20000100800 */
[----:B------:R-:W-:Y:S01]  /*0500*/  LEA R38, P0, R77, R116, 0x1 ;  /* 0x000000744d267211 */ /* 0x000fe200078008ff */
[----:B------:R-:W-:Y:S01]  /*0510*/  IMAD R85, R117, 0x2, R83 ;  /* 0x0000000275557824 */ /* 0x000fe200078e0253 */
[-C--:B------:R-:W-:Y:S01]  /*0520*/  LEA.HI.X.SX32 R19, R47, R0.reuse, 0x1, P1 ;  /* 0x000000002f137211 */ /* 0x080fe200008f0eff */
[----:B------:R-:W3:Y:S01]  /*0530*/  LDG.E.U16 R14, desc[UR12][R14.64] ;  /* 0x0000000c0e0e7981 */ /* 0x000ee2000c1e1500 */
[----:B------:R-:W-:Y:S01]  /*0540*/  LEA.HI.X.SX32 R39, R77, R0, 0x1, P0 ;  /* 0x000000004d277211 */ /* 0x000fe200000f0eff */
[----:B------:R-:W-:Y:S02]  /*0550*/  IMAD R87, R117, 0x2, R85 ;  /* 0x0000000275577824 */ /* 0x000fe400078e0255 */
[----:B-----5:R-:W-:Y:S04]  /*0560*/  STL [R1+0x2fc], R26 ;  /* 0x0002fc1a01007387 */ /* 0x020fe80000100800 */
[----:B-1----:R-:W4:Y:S04]  /*0570*/  LDG.E.U16 R28, desc[UR12][R4.64] ;  /* 0x0000000c041c7981 */ /* 0x002f28000c1e1500 */
[----:B------:R1:W5:Y:S01]  /*0580*/  LDG.E.U16 R12, desc[UR12][R18.64] ;  /* 0x0000000c120c7981 */ /* 0x000362000c1e1500 */
[----:B------:R-:W-:-:S02]  /*0590*/  LEA R36, P0, R79, R116, 0x1 ;  /* 0x000000744f247211 */ /* 0x000fc400078008ff */
[----:B0-----:R-:W-:Y:S01]  /*05a0*/  LEA R20, P1, R83, R116, 0x1 ;  /* 0x0000007453147211 */ /* 0x001fe200078208ff */
[----:B------:R-:W-:Y:S01]  /*05b0*/  STL [R1+0x248], R24 ;  /* 0x0002481801007387 */ /* 0x000fe20000100800 */
[----:B------:R-:W-:-:S03]  /*05c0*/  LEA R17, R117, R87, 0x1 ;  /* 0x0000005775117211 */ /* 0x000fc600078e08ff */
[----:B------:R0:W-:Y:S01]  /*05d0*/  STL [R1+0x2a8], R8 ;  /* 0x0002a80801007387 */ /* 0x0001e20000100800 */
[----:B------:R-:W-:Y:S01]  /*05e0*/  LEA.HI.X.SX32 R37, R79, R0, 0x1, P0 ;  /* 0x000000004f257211 */ /* 0x000fe200000f0eff */
[----:B------:R-:W-:Y:S02]  /*05f0*/  IMAD R3, R117, 0x2, R17 ;  /* 0x0000000275037824 */ /* 0x000fe400078e0211 */
[----:B0-----:R0:W5:Y:S01]  /*0600*/  LDG.E.U16 R8, desc[UR12][R38.64] ;  /* 0x0000000c26087981 */ /* 0x001162000c1e1500 */
[----:B------:R-:W-:Y:S01]  /*0610*/  LEA R76, P0, R81, R116, 0x1 ;  /* 0x00000074514c7211 */ /* 0x000fe200078008ff */
[----:B------:R-:W-:Y:S01]  /*0620*/  IMAD R75, R117, 0x2, R3 ;  /* 0x00000002754b7824 */ /* 0x000fe200078e0203 */
[-C--:B------:R-:W-:Y:S01]  /*0630*/  LEA.HI.X.SX32 R21, R83, R0.reuse, 0x1, P1 ;  /* 0x0000000053157211 */ /* 0x080fe200008f0eff */
[----:B------:R-:W-:Y:S01]  /*0640*/  STL [R1+0x2f0], R22 ;  /* 0x0002f01601007387 */ /* 0x000fe20000100800 */
[----:B------:R-:W-:Y:S01]  /*0650*/  LEA.HI.X.SX32 R77, R81, R0, 0x1, P0 ;  /* 0x00000000514d7211 */ /* 0x000fe200000f0eff */
[----:B------:R-:W-:Y:S01]  /*0660*/  IMAD R31, R117, 0x2, R75 ;  /* 0x00000002751f7824 */ /* 0x000fe200078e024b */
[C---:B-1----:R-:W-:Y:S01]  /*0670*/  LEA R18, P0, R85.reuse, R116, 0x1 ;  /* 0x0000007455127211 */ /* 0x042fe200078008ff */
[----:B------:R-:W-:Y:S03]  /*0680*/  STL [R1+0x2f8], R16 ;  /* 0x0002f81001007387 */ /* 0x000fe60000100800 */
[----:B------:R-:W-:Y:S01]  /*0690*/  LEA.HI.X.SX32 R19, R85, R0, 0x1, P0 ;  /* 0x0000000055137211 */ /* 0x000fe200000f0eff */
[----:B------:R-:W5:Y:S01]  /*06a0*/  LDG.E.U16 R26, desc[UR12][R36.64] ;  /* 0x0000000c241a7981 */ /* 0x000f62000c1e1500 */
[----:B0-----:R-:W-:-:S02]  /*06b0*/  LEA R38, P1, R3, R116, 0x1 ;  /* 0x0000007403267211 */ /* 0x001fc400078208ff */
[----:B------:R-:W-:Y:S01]  /*06c0*/  LEA R29, R117, R31, 0x1 ;  /* 0x0000001f751d7211 */ /* 0x000fe200078e08ff */
[----:B------:R0:W5:Y:S04]  /*06d0*/  LDG.E.U16 R32, desc[UR12][R20.64] ;  /* 0x0000000c14207981 */ /* 0x000168000c1e1500 */
[----:B--2---:R1:W-:Y:S01]  /*06e0*/  STL [R1+0x240], R6 ;  /* 0x0002400601007387 */ /* 0x0043e20000100800 */
[----:B------:R-:W-:Y:S01]  /*06f0*/  LEA R4, P0, R87, R116, 0x1 ;  /* 0x0000007457047211 */ /* 0x000fe200078008ff */
[----:B------:R-:W-:Y:S02]  /*0700*/  IMAD R51, R117, 0x2, R29 ;  /* 0x0000000275337824 */ /* 0x000fe400078e021d */
[----:B------:R2:W-:Y:S04]  /*0710*/  STL [R1+0x2a4], R10 ;  /* 0x0002a40a01007387 */ /* 0x0005e80000100800 */
[----:B-1----:R-:W5:Y:S01]  /*0720*/  LDG.E.U16 R6, desc[UR12][R76.64] ;  /* 0x0000000c4c067981 */ /* 0x002f62000c1e1500 */
[----:B------:R-:W-:Y:S01]  /*0730*/  LEA.HI.X.SX32 R5, R87, R0, 0x1, P0 ;  /* 0x0000000057057211 */ /* 0x000fe200000f0eff */
[----:B------:R-:W-:-:S02]  /*0740*/  IMAD R73, R117, 0x2, R51 ;  /* 0x0000000275497824 */ /* 0x000fc400078e0233 */
[----:B--2---:R-:W2:Y:S01]  /*0750*/  LDG.E.U16 R10, desc[UR12][R18.64] ;  /* 0x0000000c120a7981 */ /* 0x004ea2000c1e1500 */
[----:B------:R-:W-:Y:S02]  /*0760*/  LEA R40, P0, R17, R116, 0x1 ;  /* 0x0000007411287211 */ /* 0x000fe400078008ff */
[-C--:B------:R-:W-:Y:S02]  /*0770*/  LEA.HI.X.SX32 R39, R3, R0.reuse, 0x1, P1 ;  /* 0x0000000003277211 */ /* 0x080fe400008f0eff */
[----:B------:R-:W-:Y:S02]  /*0780*/  LEA.HI.X.SX32 R41, R17, R0, 0x1, P0 ;  /* 0x0000000011297211 */ /* 0x000fe400000f0eff */
[----:B0-----:R-:W-:Y:S01]  /*0790*/  LEA R20, P0, R75, R116, 0x1 ;  /* 0x000000744b147211 */ /* 0x001fe200078008ff */
[----:B----4-:R-:W-:Y:S01]  /*07a0*/  STL [R1+0x2ec], R28 ;  /* 0x0002ec1c01007387 */ /* 0x010fe20000100800 */
[----:B------:R-:W-:Y:S02]  /*07b0*/  LEA R71, R117, R73, 0x1 ;  /* 0x0000004975477211 */ /* 0x000fe400078e08ff */
[----:B------:R-:W-:Y:S01]  /*07c0*/  LEA.HI.X.SX32 R21, R75, R0, 0x1, P0 ;  /* 0x000000004b157211 */ /* 0x000fe200000f0eff */
[----:B---3--:R0:W-:Y:S02]  /*07d0*/  STL [R1+0x2e8], R14 ;  /* 0x0002e80e01007387 */ /* 0x0081e40000100800 */
[----:B------:R-:W-:-:S02]  /*07e0*/  IMAD R43, R117, 0x2, R71 ;  /* 0x00000002752b7824 */ /* 0x000fc400078e0247 */
[----:B------:R-:W3:Y:S01]  /*07f0*/  LDG.E.U16 R34, desc[UR12][R40.64] ;  /* 0x0000000c28227981 */ /* 0x000ee2000c1e1500 */
[----:B------:R-:W-:Y:S01]  /*0800*/  LEA R30, P0, R31, R116, 0x1 ;  /* 0x000000741f1e7211 */ /* 0x000fe200078008ff */
[----:B------:R-:W-:Y:S02]  /*0810*/  IMAD R23, R117, 0x2, R43 ;  /* 0x0000000275177824 */ /* 0x000fe400078e022b */
[----:B-----5:R1:W-:Y:S04]  /*0820*/  STL [R1+0x238], R12 ;  /* 0x0002380c01007387 */ /* 0x0203e80000100800 */
[----:B0-----:R0:W4:Y:S01]  /*0830*/  LDG.E.U16 R14, desc[UR12][R4.64] ;  /* 0x0000000c040e7981 */ /* 0x001122000c1e1500 */
[----:B------:R-:W-:Y:S02]  /*0840*/  LEA.HI.X.SX32 R31, R31, R0, 0x1, P0 ;  /* 0x000000001f1f7211 */ /* 0x000fe400000f0eff */
[----:B------:R-:W-:Y:S01]  /*0850*/  LEA R69, R117, R23, 0x1 ;  /* 0x0000001775457211 */ /* 0x000fe200078e08ff */
[----:B------:R5:W-:Y:S04]  /*0860*/  STL [R1+0x2a0], R8 ;  /* 0x0002a00801007387 */ /* 0x000be80000100800 */
[----:B-1----:R1:W3:Y:S01]  /*0870*/  LDG.E.U16 R12, desc[UR12][R38.64] ;  /* 0x0000000c260c7981 */ /* 0x0022e2000c1e1500 */
[-C--:B------:R-:W-:Y:S01]  /*0880*/  LEA R28, P0, R29, R116.reuse, 0x1 ;  /* 0x000000741d1c7211 */ /* 0x080fe200078008ff */
[----:B------:R-:W-:Y:S01]  /*0890*/  IMAD R45, R117, 0x2, R69 ;  /* 0x00000002752d7824 */ /* 0x000fe200078e0245 */
[----:B0-----:R-:W-:Y:S01]  /*08a0*/  LEA R4, P1, R51, R116, 0x1 ;  /* 0x0000007433047211 */ /* 0x001fe200078208ff */
[----:B------:R0:W3:Y:S04]  /*08b0*/  LDG.E.U16 R42, desc[UR12][R30.64] ;  /* 0x0000000c1e2a7981 */ /* 0x0000e8000c1e1500 */
[----:B-----5:R-:W5:Y:S01]  /*08c0*/  LDG.E.U16 R8, desc[UR12][R20.64] ;  /* 0x0000000c14087981 */ /* 0x020f62000c1e1500 */
[----:B------:R-:W-:Y:S01]  /*08d0*/  LEA.HI.X.SX32 R29, R29, R0, 0x1, P0 ;  /* 0x000000001d1d7211 */ /* 0x000fe200000f0eff */
[----:B------:R-:W-:Y:S01]  /*08e0*/  IMAD R25, R117, 0x2, R45 ;  /* 0x0000000275197824 */ /* 0x000fe200078e022d */
[C---:B------:R-:W-:Y:S01]  /*08f0*/  LEA R40, P0, R73.reuse, R116, 0x1 ;  /* 0x0000007449287211 */ /* 0x040fe200078008ff */
[----:B------:R-:W-:Y:S03]  /*0900*/  STL [R1+0x2e4], R26 ;  /* 0x0002e41a01007387 */ /* 0x000fe60000100800 */
[----:B------:R-:W-:Y:S01]  /*0910*/  LEA.HI.X.SX32 R41, R73, R0, 0x1, P0 ;  /* 0x0000000049297211 */ /* 0x000fe200000f0eff */
[----:B------:R0:W5:Y:S01]  /*0920*/  LDG.E.U16 R36, desc[UR12][R28.64] ;  /* 0x0000000c1c247981 */ /* 0x000162000c1e1500 */
[----:B-1----:R-:W-:-:S02]  /*0930*/  LEA R38, P0, R71, R116, 0x1 ;  /* 0x0000007447267211 */ /* 0x002fc400078008ff */
[-C--:B------:R-:W-:Y:S02]  /*0940*/  LEA.HI.X.SX32 R5, R51, R0.reuse, 0x1, P1 ;  /* 0x0000000033057211 */ /* 0x080fe400008f0eff */
[----:B------:R-:W-:-:S05]  /*0950*/  LEA.HI.X.SX32 R39, R71, R0, 0x1, P0 ;  /* 0x0000000047277211 */ /* 0x000fca00000f0eff */
[----:B------:R-:W5:Y:S04]  /*0960*/  LDG.E.U16 R20, desc[UR12][R38.64] ;  /* 0x0000000c26147981 */ /* 0x000f68000c1e1500 */
[----:B------:R-:W-:Y:S04]  /*0970*/  STL [R1+0x2e0], R6 ;  /* 0x0002e00601007387 */ /* 0x000fe80000100800 */
[----:B------:R1:W-:Y:S04]  /*0980*/  STL [R1+0x230], R32 ;  /* 0x0002302001007387 */ /* 0x0003e80000100800 */
[----:B--2---:R2:W-:Y:S04]  /*0990*/  STL [R1+0x298], R10 ;  /* 0x0002980a01007387 */ /* 0x0045e80000100800 */
[----:B-1----:R-:W5:Y:S04]  /*09a0*/  LDG.E.U16 R32, desc[UR12][R40.64] ;  /* 0x0000000c28207981 */ /* 0x002f68000c1e1500 */
[----:B--2---:R1:W2:Y:S01]  /*09b0*/  LDG.E.U16 R10, desc[UR12][R4.64] ;  /* 0x0000000c040a7981 */ /* 0x0042a2000c1e1500 */
[----:B0-----:R-:W-:-:S02]  /*09c0*/  LEA R30, P0, R43, R116, 0x1 ;  /* 0x000000742b1e7211 */ /* 0x001fc400078008ff */
[----:B------:R-:W-:Y:S02]  /*09d0*/  LEA R28, P1, R23, R116, 0x1 ;  /* 0x00000074171c7211 */ /* 0x000fe400078208ff */
[----:B------:R-:W-:Y:S02]  /*09e0*/  LEA.HI.X.SX32 R31, R43, R0, 0x1, P0 ;  /* 0x000000002b1f7211 */ /* 0x000fe400000f0eff */
[----:B-1----:R-:W-:-:S03]  /*09f0*/  LEA R4, P0, R69, R116, 0x1 ;  /* 0x0000007445047211 */ /* 0x002fc600078008ff */
[----:B------:R0:W2:Y:S01]  /*0a00*/  LDG.E.U16 R41, desc[UR12][R30.64] ;  /* 0x0000000c1e297981 */ /* 0x0000a2000c1e1500 */
[-C--:B------:R-:W-:Y:S02]  /*0a10*/  LEA.HI.X.SX32 R29, R23, R0.reuse, 0x1, P1 ;  /* 0x00000000171d7211 */ /* 0x080fe400008f0eff */
[----:B------:R-:W-:-:S03]  /*0a20*/  LEA.HI.X.SX32 R5, R69, R0, 0x1, P0 ;  /* 0x0000000045057211 */ /* 0x000fc600000f0eff */
[----:B------:R1:W2:Y:S01]  /*0a30*/  LDG.E.U16 R40, desc[UR12][R28.64] ;  /* 0x0000000c1c287981 */ /* 0x0002a2000c1e1500 */
[----:B0-----:R-:W-:-:S04]  /*0a40*/  LEA R30, P0, R45, R116, 0x1 ;  /* 0x000000742d1e7211 */ /* 0x001fc800078008ff */
[----:B------:R-:W-:Y:S02]  /*0a50*/  LEA.HI.X.SX32 R31, R45, R0, 0x1, P0 ;  /* 0x000000002d1f7211 */ /* 0x000fe400000f0eff */
[----:B-1----:R-:W-:Y:S01]  /*0a60*/  LEA R28, P0, R25, R116, 0x1 ;  /* 0x00000074191c7211 */ /* 0x002fe200078008ff */
[----:B------:R-:W-:Y:S01]  /*0a70*/  IMAD R67, R117, 0x2, R25 ;  /* 0x0000000275437824 */ /* 0x000fe200078e0219 */
[----:B----4-:R-:W-:Y:S02]  /*0a80*/  STL [R1+0x2dc], R14 ;  /* 0x0002dc0e01007387 */ /* 0x010fe40000100800 */
[----:B------:R-:W-:Y:S02]  /*0a90*/  LEA.HI.X.SX32 R29, R25, R0, 0x1, P0 ;  /* 0x00000000191d7211 */ /* 0x000fe400000f0eff */
[----:B---3--:R-:W-:Y:S01]  /*0aa0*/  STL [R1+0x2d8], R34 ;  /* 0x0002d82201007387 */ /* 0x008fe20000100800 */
[----:B------:R-:W-:-:S03]  /*0ab0*/  LEA R65, R117, R67, 0x1 ;  /* 0x0000004375417211 */ /* 0x000fc600078e08ff */
[----:B------:R-:W-:Y:S04]  /*0ac0*/  STL [R1+0x228], R12 ;  /* 0x0002280c01007387 */ /* 0x000fe80000100800 */
[----:B-----5:R0:W-:Y:S04]  /*0ad0*/  STL [R1+0x294], R8 ;  /* 0x0002940801007387 */ /* 0x0201e80000100800 */
[----:B------:R1:W3:Y:S04]  /*0ae0*/  LDG.E.U16 R60, desc[UR12][R30.64] ;  /* 0x0000000c1e3c7981 */ /* 0x0002e8000c1e1500 */
[----:B------:R-:W4:Y:S04]  /*0af0*/  LDG.E.U16 R52, desc[UR12][R28.64] ;  /* 0x0000000c1c347981 */ /* 0x000f28000c1e1500 */
[----:B0-----:R0:W5:Y:S01]  /*0b00*/  LDG.E.U16 R8, desc[UR12][R4.64] ;  /* 0x0000000c04087981 */ /* 0x001162000c1e1500 */
[----:B------:R-:W-:Y:S01]  /*0b10*/  IMAD R27, R117, 0x2, R65 ;  /* 0x00000002751b7824 */ /* 0x000fe200078e0241 */
[----:B-1----:R-:W-:-:S03]  /*0b20*/  LEA R30, P0, R65, R116, 0x1 ;  /* 0x00000074411e7211 */ /* 0x002fc600078008ff */
[----:B------:R-:W-:Y:S01]  /*0b30*/  IMAD R7, R117, 0x2, R27 ;  /* 0x0000000275077824 */ /* 0x000fe200078e021b */
[----:B0-----:R-:W-:-:S03]  /*0b40*/  LEA R4, P1, R67, R116, 0x1 ;  /* 0x0000007443047211 */ /* 0x001fc600078208ff */
[----:B------:R-:W-:Y:S01]  /*0b50*/  IMAD R63, R117, 0x2, R7 ;  /* 0x00000002753f7824 */ /* 0x000fe200078e0207 */
[-C--:B------:R-:W-:Y:S01]  /*0b60*/  LEA.HI.X.SX32 R5, R67, R0.reuse, 0x1, P1 ;  /* 0x0000000043057211 */ /* 0x080fe200008f0eff */
[----:B------:R0:W-:Y:S01]  /*0b70*/  STL [R1+0x2d4], R42 ;  /* 0x0002d42a01007387 */ /* 0x0001e20000100800 */
[----:B------:R-:W-:Y:S02]  /*0b80*/  LEA.HI.X.SX32 R31, R65, R0, 0x1, P0 ;  /* 0x00000000411f7211 */ /* 0x000fe400000f0eff */
[----:B------:R-:W-:Y:S02]  /*0b90*/  LEA R28, P0, R27, R116, 0x1 ;  /* 0x000000741b1c7211 */ /* 0x000fe400078008ff */
[----:B------:R-:W-:Y:S01]  /*0ba0*/  LEA R55, R117, R63, 0x1 ;  /* 0x0000003f75377211 */ /* 0x000fe200078e08ff */
[----:B------:R-:W-:Y:S01]  /*0bb0*/  STL [R1+0x2d0], R36 ;  /* 0x0002d02401007387 */ /* 0x000fe20000100800 */
[----:B------:R-:W-:-:S03]  /*0bc0*/  LEA.HI.X.SX32 R29, R27, R0, 0x1, P0 ;  /* 0x000000001b1d7211 */ /* 0x000fc600000f0eff */
[----:B0-----:R0:W4:Y:S01]  /*0bd0*/  LDG.E.U16 R42, desc[UR12][R4.64] ;  /* 0x0000000c042a7981 */ /* 0x001122000c1e1500 */
[----:B------:R-:W-:-:S03]  /*0be0*/  LEA R38, P0, R55, R116, 0x1 ;  /* 0x0000007437267211 */ /* 0x000fc600078008ff */
[----:B------:R-:W4:Y:S01]  /*0bf0*/  LDG.E.U16 R44, desc[UR12][R28.64] ;  /* 0x0000000c1c2c7981 */ /* 0x000f22000c1e1500 */
[----:B0-----:R-:W-:-:S04]  /*0c00*/  LEA R4, P1, R63, R116, 0x1 ;  /* 0x000000743f047211 */ /* 0x001fc800078208ff */
[-C--:B------:R-:W-:Y:S02]  /*0c10*/  LEA.HI.X.SX32 R5, R63, R0.reuse, 0x1, P1 ;  /* 0x000000003f057211 */ /* 0x080fe400008f0eff */
[----:B------:R-:W-:-:S03]  /*0c20*/  LEA.HI.X.SX32 R39, R55, R0, 0x1, P0 ;  /* 0x0000000037277211 */ /* 0x000fc600000f0eff */
[----:B------:R-:W4:Y:S04]  /*0c30*/  LDG.E.U16 R56, desc[UR12][R4.64] ;  /* 0x0000000c04387981 */ /* 0x000f28000c1e1500 */
[----:B------:R-:W4:Y:S04]  /*0c40*/  LDG.E.U16 R62, desc[UR12][R38.64] ;  /* 0x0000000c263e7981 */ /* 0x000f28000c1e1500 */
[----:B--2---:R-:W-:Y:S04]  /*0c50*/  STL [R1+0x220], R10 ;  /* 0x0002200a01007387 */ /* 0x004fe80000100800 */
[----:B------:R-:W-:Y:S04]  /*0c60*/  STL [R1+0x290], R32 ;  /* 0x0002902001007387 */ /* 0x000fe80000100800 */
[----:B------:R0:W-:Y:S04]  /*0c70*/  STL [R1+0x2cc], R20 ;  /* 0x0002cc1401007387 */ /* 0x0001e80000100800 */
[----:B0-----:R0:W2:Y:S01]  /*0c80*/  LDG.E.U16 R20, desc[UR12][R30.64] ;  /* 0x0000000c1e147981 */ /* 0x0010a2000c1e1500 */
[----:B------:R-:W-:-:S04]  /*0c90*/  IMAD R61, R117, 0x2, R55 ;  /* 0x00000002753d7824 */ /* 0x000fc800078e0237 */
[----:B------:R-:W-:-:S04]  /*0ca0*/  IMAD R9, R117, 0x2, R61 ;  /* 0x0000000275097824 */ /* 0x000fc800078e023d */
[----:B------:R-:W-:-:S05]  /*0cb0*/  IMAD R59, R117, 0x2, R9 ;  /* 0x00000002753b7824 */ /* 0x000fca00078e0209 */
[----:B------:R-:W-:Y:S02]  /*0cc0*/  LEA R53, R117, R59, 0x1 ;  /* 0x0000003b75357211 */ /* 0x000fe400078e08ff */
[----:B0-----:R-:W-:-:S03]  /*0cd0*/  LEA R30, P0, R61, R116, 0x1 ;  /* 0x000000743d1e7211 */ /* 0x001fc600078008ff */
[----:B------:R-:W-:Y:S01]  /*0ce0*/  IMAD R57, R117, 0x2, R53 ;  /* 0x0000000275397824 */ /* 0x000fe200078e0235 */
[----:B------:R-:W-:Y:S01]  /*0cf0*/  STL [R1+0x2c8], R41 ;  /* 0x0002c82901007387 */ /* 0x000fe20000100800 */
[----:B------:R-:W-:Y:S02]  /*0d00*/  LEA R4, P1, R59, R116, 0x1 ;  /* 0x000000743b047211 */ /* 0x000fe400078208ff */
[----:B------:R-:W-:Y:S01]  /*0d10*/  IMAD R11, R117, 0x2, R57 ;  /* 0x00000002750b7824 */ /* 0x000fe200078e0239 */
[----:B------:R0:W-:Y:S01]  /*0d20*/  STL [R1+0x218], R40 ;  /* 0x0002182801007387 */ /* 0x0001e20000100800 */
[-C--:B------:R-:W-:Y:S02]  /*0d30*/  LEA.HI.X.SX32 R31, R61, R0.reuse, 0x1, P0 ;  /* 0x000000003d1f7211 */ /* 0x080fe400000f0eff */
[----:B------:R-:W-:Y:S01]  /*0d40*/  IMAD R49, R117, 0x2, R11 ;  /* 0x0000000275317824 */ /* 0x000fe200078e020b */
[----:B------:R-:W-:Y:S02]  /*0d50*/  LEA.HI.X.SX32 R5, R59, R0, 0x1, P1 ;  /* 0x000000003b057211 */ /* 0x000fe400008f0eff */
[----:B------:R-:W2:Y:S01]  /*0d60*/  LDG.E.U16 R61, desc[UR12][R30.64] ;  /* 0x0000000c1e3d7981 */ /* 0x000ea2000c1e1500 */
[----:B0-----:R-:W-:-:S03]  /*0d70*/  LEA R40, P0, R53, R116, 0x1 ;  /* 0x0000007435287211 */ /* 0x001fc600078008ff */
[----:B-----5:R-:W-:Y:S01]  /*0d80*/  STL [R1+0x288], R8 ;  /* 0x0002880801007387 */ /* 0x020fe20000100800 */
[----:B------:R-:W-:-:S03]  /*0d90*/  LEA.HI.X.SX32 R41, R53, R0, 0x1, P0 ;  /* 0x0000000035297211 */ /* 0x000fc600000f0eff */
[----:B---3--:R0:W-:Y:S01]  /*0da0*/  STL [R1+0x2c4], R60 ;  /* 0x0002c43c01007387 */ /* 0x0081e20000100800 */
[----:B------:R-:W-:Y:S02]  /*0db0*/  LEA R47, R117, R49, 0x1 ;  /* 0x00000031752f7211 */ /* 0x000fe400078e08ff */
[----:B------:R-:W-:Y:S01]  /*0dc0*/  LEA R38, P0, R57, R116, 0x1 ;  /* 0x0000007439267211 */ /* 0x000fe200078008ff */
[----:B----4-:R1:W-:Y:S02]  /*0dd0*/  STL [R1+0x2c0], R52 ;  /* 0x0002c03401007387 */ /* 0x0103e40000100800 */
[----:B------:R-:W-:Y:S02]  /*0de0*/  IMAD R33, R117, 0x2, R47 ;  /* 0x0000000275217824 */ /* 0x000fe400078e022f */
[----:B0-----:R0:W3:Y:S04]  /*0df0*/  LDG.E.U16 R60, desc[UR12][R4.64] ;  /* 0x0000000c043c7981 */ /* 0x0010e8000c1e1500 */
[----:B-1----:R1:W4:Y:S01]  /*0e00*/  LDG.E.U16 R52, desc[UR12][R40.64] ;  /* 0x0000000c28347981 */ /* 0x002322000c1e1500 */
[----:B------:R-:W-:-:S02]  /*0e10*/  LEA.HI.X.SX32 R39, R57, R0, 0x1, P0 ;  /* 0x0000000039277211 */ /* 0x000fc400000f0eff */
[----:B0-----:R-:W-:Y:S01]  /*0e20*/  LEA R4, P1, R49, R116, 0x1 ;  /* 0x0000007431047211 */ /* 0x001fe200078208ff */
[----:B------:R-:W-:Y:S02]  /*0e30*/  IMAD R13, R117, 0x2, R33 ;  /* 0x00000002750d7824 */ /* 0x000fe400078e0221 */
[----:B------:R0:W5:Y:S01]  /*0e40*/  LDG.E.U16 R57, desc[UR12][R38.64] ;  /* 0x0000000c26397981 */ /* 0x000162000c1e1500 */
[----:B------:R-:W-:Y:S01]  /*0e50*/  LEA.HI.X.SX32 R5, R49, R0, 0x1, P1 ;  /* 0x0000000031057211 */ /* 0x000fe200008f0eff */
[----:B------:R-:W-:Y:S01]  /*0e60*/  IMAD R46, R117, 0x2, R13 ;  /* 0x00000002752e7824 */ /* 0x000fe200078e020d */
[----:B-1----:R-:W-:-:S03]  /*0e70*/  LEA R40, P0, R47, R116, 0x1 ;  /* 0x000000742f287211 */ /* 0x002fc600078008ff */
[----:B------:R1:W5:Y:S01]  /*0e80*/  LDG.E.U16 R59, desc[UR12][R4.64] ;  /* 0x0000000c043b7981 */ /* 0x000362000c1e1500 */
[----:B------:R-:W-:Y:S02]  /*0e90*/  LEA.HI.X.SX32 R41, R47, R0, 0x1, P0 ;  /* 0x000000002f297211 */ /* 0x000fe400000f0eff */
[----:B0-----:R-:W-:Y:S02]  /*0ea0*/  LEA R38, P0, R33, R116, 0x1 ;  /* 0x0000007421267211 */ /* 0x001fe400078008ff */
[----:B------:R-:W-:Y:S02]  /*0eb0*/  LEA R22, R117, R46, 0x1 ;  /* 0x0000002e75167211 */ /* 0x000fe400078e08ff */
[C---:B-1----:R-:W-:Y:S02]  /*0ec0*/  LEA R4, P1, R46.reuse, R116, 0x1 ;  /* 0x000000742e047211 */ /* 0x042fe400078208ff */
[-C--:B------:R-:W-:Y:S02]  /*0ed0*/  LEA.HI.X.SX32 R39, R33, R0.reuse, 0x1, P0 ;  /* 0x0000000021277211 */ /* 0x080fe400000f0eff */
[----:B------:R-:W-:-:S02]  /*0ee0*/  LEA.HI.X.SX32 R5, R46, R0, 0x1, P1 ;  /* 0x000000002e057211 */ /* 0x000fc400008f0eff */
[C---:B------:R-:W-:Y:S01]  /*0ef0*/  LEA R46, P0, R22.reuse, R116, 0x1 ;  /* 0x00000074162e7211 */ /* 0x040fe200078008ff */
[----:B------:R-:W-:Y:S03]  /*0f00*/  STL [R1+0x210], R42 ;  /* 0x0002102a01007387 */ /* 0x000fe60000100800 */
[----:B------:R-:W-:Y:S01]  /*0f10*/  LEA.HI.X.SX32 R47, R22, R0, 0x1, P0 ;  /* 0x00000000162f7211 */ /* 0x000fe200000f0eff */
[----:B------:R-:W5:Y:S04]  /*0f20*/  LDG.E.U16 R49, desc[UR12][R38.64] ;  /* 0x0000000c26317981 */ /* 0x000f68000c1e1500 */
[----:B------:R-:W5:Y:S04]  /*0f30*/  LDG.E.U16 R39, desc[UR12][R4.64] ;  /* 0x0000000c04277981 */ /* 0x000f68000c1e1500 */
[----:B--2---:R-:W-:Y:S04]  /*0f40*/  STL [R1+0x284], R20 ;  /* 0x0002841401007387 */ /* 0x004fe80000100800 */
[----:B------:R-:W-:Y:S04]  /*0f50*/  STL [R1+0x2bc], R44 ;  /* 0x0002bc2c01007387 */ /* 0x000fe80000100800 */
[----:B------:R0:W-:Y:S04]  /*0f60*/  STL [R1+0x208], R56 ;  /* 0x0002083801007387 */ /* 0x0001e80000100800 */
[----:B------:R1:W-:Y:S04]  /*0f70*/  STL [R1+0x280], R62 ;  /* 0x0002803e01007387 */ /* 0x0003e80000100800 */
[----:B0-----:R0:W2:Y:S04]  /*0f80*/  LDG.E.U16 R56, desc[UR12][R40.64] ;  /* 0x0000000c28387981 */ /* 0x0010a8000c1e1500 */
[----:B-1----:R1:W2:Y:S01]  /*0f90*/  LDG.E.U16 R62, desc[UR12][R46.64] ;  /* 0x0000000c2e3e7981 */ /* 0x0022a2000c1e1500 */
[----:B------:R-:W-:-:S04]  /*0fa0*/  IMAD R35, R117, 0x2, R22 ;  /* 0x0000000275237824 */ /* 0x000fc800078e0216 */
[----:B------:R-:W-:-:S04]  /*0fb0*/  IMAD R15, R117, 0x2, R35 ;  /* 0x00000002750f7824 */ /* 0x000fc800078e0223 */
[----:B------:R-:W-:-:S05]  /*0fc0*/  IMAD R24, R117, 0x2, R15 ;  /* 0x0000000275187824 */ /* 0x000fca00078e020f */
[----:B------:R-:W-:Y:S02]  /*0fd0*/  LEA R16, R117, R24, 0x1 ;  /* 0x0000001875107211 */ /* 0x000fe400078e08ff */
[----:B0-----:R-:W-:-:S03]  /*0fe0*/  LEA R40, P0, R35, R116, 0x1 ;  /* 0x0000007423287211 */ /* 0x001fc600078008ff */
[----:B------:R-:W-:Y:S01]  /*0ff0*/  IMAD R37, R117, 0x2, R16 ;  /* 0x0000000275257824 */ /* 0x000fe200078e0210 */
[C---:B------:R-:W-:Y:S02]  /*1000*/  LEA R4, P1, R24.reuse, R116, 0x1 ;  /* 0x0000007418047211 */ /* 0x040fe400078208ff */
[-C--:B------:R-:W-:Y:S01]  /*1010*/  LEA.HI.X.SX32 R41, R35, R0.reuse, 0x1, P0 ;  /* 0x0000000023297211 */ /* 0x080fe200000f0eff */
[C---:B------:R-:W-:Y:S01]  /*1020*/  IMAD R17, R117.reuse, 0x2, R37 ;  /* 0x0000000275117824 */ /* 0x040fe200078e0225 */
[----:B------:R-:W-:Y:S02]  /*1030*/  LEA.HI.X.SX32 R5, R24, R0, 0x1, P1 ;  /* 0x0000000018057211 */ /* 0x000fe400008f0eff */
[C---:B-1----:R-:W-:Y:S01]  /*1040*/  LEA R46, P0, R16.reuse, R116, 0x1 ;  /* 0x00000074102e7211 */ /* 0x042fe200078008ff */
[----:B------:R-:W-:Y:S01]  /*1050*/  IMAD R3, R117, 0x2, R17 ;  /* 0x0000000275037824 */ /* 0x000fe200078e0211 */
[----:B------:R0:W-:Y:S02]  /*1060*/  STL [R1+0x2b8], R61 ;  /* 0x0002b83d01007387 */ /* 0x0001e40000100800 */
[----:B------:R-:W-:-:S02]  /*1070*/  LEA.HI.X.SX32 R47, R16, R0, 0x1, P0 ;  /* 0x00000000102f7211 */ /* 0x000fc400000f0eff */
[----:B---3--:R1:W-:Y:S04]  /*1080*/  STL [R1+0x200], R60 ;  /* 0x0002003c01007387 */ /* 0x0083e80000100800 */
[----:B----4-:R3:W-:Y:S04]  /*1090*/  STL [R1+0x278], R52 ;  /* 0x0002783401007387 */ /* 0x0107e80000100800 */
[----:B0-----:R0:W4:Y:S01]  /*10a0*/  LDG.E.U16 R61, desc[UR12][R40.64] ;  /* 0x0000000c283d7981 */ /* 0x001122000c1e1500 */
[----:B------:R-:W-:-:S03]  /*10b0*/  LEA R18, R117, R3, 0x1 ;  /* 0x0000000375127211 */ /* 0x000fc600078e08ff */
[----:B-1----:R-:W4:Y:S04]  /*10c0*/  LDG.E.U16 R60, desc[UR12][R46.64] ;  /* 0x0000000c2e3c7981 */ /* 0x002f28000c1e1500 */
[----:B---3--:R1:W3:Y:S01]  /*10d0*/  LDG.E.U16 R52, desc[UR12][R4.64] ;  /* 0x0000000c04347981 */ /* 0x0082e2000c1e1500 */
[----:B0-----:R-:W-:-:S04]  /*10e0*/  LEA R40, P0, R37, R116, 0x1 ;  /* 0x0000007425287211 */ /* 0x001fc800078008ff */
[----:B------:R-:W-:Y:S02]  /*10f0*/  LEA.HI.X.SX32 R41, R37, R0, 0x1, P0 ;  /* 0x0000000025297211 */ /* 0x000fe400000f0eff */
[----:B-1----:R-:W-:Y:S01]  /*1100*/  LEA R4, P1, R3, R116, 0x1 ;  /* 0x0000007403047211 */ /* 0x002fe200078208ff */
[----:B------:R-:W-:Y:S01]  /*1110*/  IMAD R48, R117, 0x2, R18 ;  /* 0x0000000275307824 */ /* 0x000fe200078e0212 */
[----:B-----5:R-:W-:Y:S02]  /*1120*/  STL [R1+0x2b4], R57 ;  /* 0x0002b43901007387 */ /* 0x020fe40000100800 */
[----:B------:R-:W-:Y:S02]  /*1130*/  LEA.HI.X.SX32 R5, R3, R0, 0x1, P1 ;  /* 0x0000000003057211 */ /* 0x000fe400008f0eff */
[----:B------:R0:W-:Y:S01]  /*1140*/  STL [R1+0x1f8], R59 ;  /* 0x0001f83b01007387 */ /* 0x0001e20000100800 */
[----:B------:R-:W-:-:S03]  /*1150*/  IMAD R19, R117, 0x2, R48 ;  /* 0x0000000275137824 */ /* 0x000fc600078e0230 */
[----:B------:R1:W5:Y:S01]  /*1160*/  LDG.E.U16 R65, desc[UR12][R40.64] ;  /* 0x0000000c28417981 */ /* 0x000362000c1e1500 */
[----:B------:R-:W-:-:S03]  /*1170*/  LEA R46, P0, R18, R116, 0x1 ;  /* 0x00000074122e7211 */ /* 0x000fc600078008ff */
[----:B0-----:R0:W5:Y:S01]  /*1180*/  LDG.E.U16 R59, desc[UR12][R4.64] ;  /* 0x0000000c043b7981 */ /* 0x001162000c1e1500 */
[----:B------:R-:W-:Y:S01]  /*1190*/  IMAD R26, R117, 0x2, R19 ;  /* 0x00000002751a7824 */ /* 0x000fe200078e0213 */
[----:B------:R-:W-:Y:S02]  /*11a0*/  LEA.HI.X.SX32 R47, R18, R0, 0x1, P0 ;  /* 0x00000000122f7211 */ /* 0x000fe400000f0eff */
[----:B-1----:R-:W-:-:S03]  /*11b0*/  LEA R40, P0, R48, R116, 0x1 ;  /* 0x0000007430287211 */ /* 0x002fc600078008ff */
[----:B------:R1:W5:Y:S01]  /*11c0*/  LDG.E.U16 R63, desc[UR12][R46.64] ;  /* 0x0000000c2e3f7981 */ /* 0x000362000c1e1500 */
[----:B0-----:R-:W-:Y:S02]  /*11d0*/  LEA R4, P1, R26, R116, 0x1 ;  /* 0x000000741a047211 */ /* 0x001fe400078208ff */
[-C--:B------:R-:W-:Y:S02]  /*11e0*/  LEA.HI.X.SX32 R41, R48, R0.reuse, 0x1, P0 ;  /* 0x0000000030297211 */ /* 0x080fe400000f0eff */
[----:B------:R-:W-:Y:S01]  /*11f0*/  LEA.HI.X.SX32 R5, R26, R0, 0x1, P1 ;  /* 0x000000001a057211 */ /* 0x000fe200008f0eff */
[----:B--2---:R0:W-:Y:S04]  /*1200*/  STL [R1+0x274], R56 ;  /* 0x0002743801007387 */ /* 0x0041e80000100800 */
[----:B------:R-:W-:Y:S04]  /*1210*/  STL [R1+0x2ac], R49 ;  /* 0x0002ac3101007387 */ /* 0x000fe80000100800 */
[----:B------:R-:W-:Y:S04]  /*1220*/  STL [R1+0x1f0], R39 ;  /* 0x0001f02701007387 */ /* 0x000fe80000100800 */
[----:B0-----:R-:W2:Y:S04]  /*1230*/  LDG.E.U16 R56, desc[UR12][R40.64] ;  /* 0x0000000c28387981 */ /* 0x001ea8000c1e1500 */
[----:B------:R0:W-:Y:S04]  /*1240*/  STL [R1+0x270], R62 ;  /* 0x0002703e01007387 */ /* 0x0001e80000100800 */
[----:B0-----:R0:W2:Y:S01]  /*1250*/  LDG.E.U16 R62, desc[UR12][R4.64] ;  /* 0x0000000c043e7981 */ /* 0x0010a2000c1e1500 */
[----:B------:R-:W-:-:S05]  /*1260*/  LEA R6, R117, R26, 0x1 ;  /* 0x0000001a75067211 */ /* 0x000fca00078e08ff */
[----:B------:R-:W-:-:S04]  /*1270*/  IMAD R51, R117, 0x2, R6 ;  /* 0x0000000275337824 */ /* 0x000fc800078e0206 */
[----:B------:R-:W-:-:S04]  /*1280*/  IMAD R21, R117, 0x2, R51 ;  /* 0x0000000275157824 */ /* 0x000fc800078e0233 */
[----:B------:R-:W-:-:S05]  /*1290*/  IMAD R50, R117, 0x2, R21 ;  /* 0x0000000275327824 */ /* 0x000fca00078e0215 */
[----:B------:R-:W-:Y:S02]  /*12a0*/  LEA R14, R117, R50, 0x1 ;  /* 0x00000032750e7211 */ /* 0x000fe400078e08ff */
[----:B------:R-:W-:-:S03]  /*12b0*/  LEA R48, P0, R6, R116, 0x1 ;  /* 0x0000007406307211 */ /* 0x000fc600078008ff */
[----:B------:R-:W-:Y:S01]  /*12c0*/  IMAD R43, R117, 0x2, R14 ;  /* 0x00000002752b7824 */ /* 0x000fe200078e020e */
[----:B------:R-:W-:-:S03]  /*12d0*/  LEA.HI.X.SX32 R49, R6, R0, 0x1, P0 ;  /* 0x0000000006317211 */ /* 0x000fc600000f0eff */
[----:B------:R-:W-:Y:S01]  /*12e0*/  IMAD R23, R117, 0x2, R43 ;  /* 0x0000000275177824 */ /* 0x000fe200078e022b */
[-C--:B-1----:R-:W-:Y:S02]  /*12f0*/  LEA R46, P0, R51, R116.reuse, 0x1 ;  /* 0x00000074332e7211 */ /* 0x082fe400078008ff */
[C---:B0-----:R-:W-:Y:S01]  /*1300*/  LEA R4, P1, R50.reuse, R116, 0x1 ;  /* 0x0000007432047211 */ /* 0x041fe200078208ff */
[----:B------:R-:W-:Y:S01]  /*1310*/  IMAD R34, R117, 0x2, R23 ;  /* 0x0000000275227824 */ /* 0x000fe200078e0217 */
[----:B----4-:R0:W-:Y:S01]  /*1320*/  STL [R1+0x29c], R61 ;  /* 0x00029c3d01007387 */ /* 0x0101e20000100800 */
[-C--:B------:R-:W-:Y:S02]  /*1330*/  LEA.HI.X.SX32 R47, R51, R0.reuse, 0x1, P0 ;  /* 0x00000000332f7211 */ /* 0x080fe400000f0eff */
[----:B------:R-:W-:Y:S02]  /*1340*/  LEA.HI.X.SX32 R5, R50, R0, 0x1, P1 ;  /* 0x0000000032057211 */ /* 0x000fe400008f0eff */
[C---:B------:R-:W-:Y:S01]  /*1350*/  LEA R12, R117.reuse, R34, 0x1 ;  /* 0x00000022750c7211 */ /* 0x040fe200078e08ff */
[----:B---3--:R1:W-:Y:S04]  /*1360*/  STL [R1+0x1e8], R52 ;  /* 0x0001e83401007387 */ /* 0x0083e80000100800 */
[----:B0-----:R0:W3:Y:S01]  /*1370*/  LDG.E.U16 R61, desc[UR12][R48.64] ;  /* 0x0000000c303d7981 */ /* 0x0010e2000c1e1500 */
[----:B------:R-:W-:-:S03]  /*1380*/  IMAD R45, R117, 0x2, R12 ;  /* 0x00000002752d7824 */ /* 0x000fc600078e020c */
[----:B------:R4:W-:Y:S04]  /*1390*/  STL [R1+0x268], R60 ;  /* 0x0002683c01007387 */ /* 0x0009e80000100800 */
[----:B-1----:R1:W3:Y:S01]  /*13a0*/  LDG.E.U16 R52, desc[UR12][R46.64] ;  /* 0x0000000c2e347981 */ /* 0x0022e2000c1e1500 */
[----:B0-----:R-:W-:-:S04]  /*13b0*/  LEA R48, P0, R14, R116, 0x1 ;  /* 0x000000740e307211 */ /* 0x001fc800078008ff */
[----:B------:R-:W-:Y:S01]  /*13c0*/  LEA.HI.X.SX32 R49, R14, R0, 0x1, P0 ;  /* 0x000000000e317211 */ /* 0x000fe200000f0eff */
[----:B----4-:R0:W4:Y:S01]  /*13d0*/  LDG.E.U16 R60, desc[UR12][R4.64] ;  /* 0x0000000c043c7981 */ /* 0x010122000c1e1500 */
[----:B-1----:R-:W-:Y:S01]  /*13e0*/  LEA R46, P0, R43, R116, 0x1 ;  /* 0x000000742b2e7211 */ /* 0x002fe200078008ff */
[----:B------:R-:W-:Y:S02]  /*13f0*/  IMAD R25, R117, 0x2, R45 ;  /* 0x0000000275197824 */ /* 0x000fe400078e022d */
[----:B-----5:R1:W-:Y:S01]  /*1400*/  STL [R1+0x28c], R65 ;  /* 0x00028c4101007387 */ /* 0x0203e20000100800 */
[----:B------:R-:W-:Y:S02]  /*1410*/  LEA.HI.X.SX32 R47, R43, R0, 0x1, P0 ;  /* 0x000000002b2f7211 */ /* 0x000fe400000f0eff */
[C---:B0-----:R-:W-:Y:S01]  /*1420*/  LEA R4, P1, R34.reuse, R116, 0x1 ;  /* 0x0000007422047211 */ /* 0x041fe200078208ff */
[----:B------:R0:W-:Y:S03]  /*1430*/  STL [R1+0x1e0], R59 ;  /* 0x0001e03b01007387 */ /* 0x0001e60000100800 */
[----:B------:R-:W-:Y:S01]  /*1440*/  LEA.HI.X.SX32 R5, R34, R0, 0x1, P1 ;  /* 0x0000000022057211 */ /* 0x000fe200008f0eff */
[C---:B------:R-:W-:Y:S01]  /*1450*/  IMAD R36, R117.reuse, 0x2, R25 ;  /* 0x0000000275247824 */ /* 0x040fe200078e0219 */
[----:B------:R-:W5:Y:S04]  /*1460*/  LDG.E.U16 R69, desc[UR12][R46.64] ;  /* 0x0000000c2e457981 */ /* 0x000f68000c1e1500 */
[----:B-1----:R-:W5:Y:S04]  /*1470*/  LDG.E.U16 R65, desc[UR12][R4.64] ;  /* 0x0000000c04417981 */ /* 0x002f68000c1e1500 */
[----:B0-----:R0:W5:Y:S01]  /*1480*/  LDG.E.U16 R59, desc[UR12][R48.64] ;  /* 0x0000000c303b7981 */ /* 0x001162000c1e1500 */
[----:B------:R-:W-:-:S02]  /*1490*/  LEA R10, R117, R36, 0x1 ;  /* 0x00000024750a7211 */ /* 0x000fc400078e08ff */
[----:B0-----:R-:W-:-:S04]  /*14a0*/  LEA R48, P0, R12, R116, 0x1 ;  /* 0x000000740c307211 */ /* 0x001fc800078008ff */
[----:B------:R-:W-:Y:S02]  /*14b0*/  LEA.HI.X.SX32 R49, R12, R0, 0x1, P0 ;  /* 0x000000000c317211 */ /* 0x000fe400000f0eff */
[CC--:B------:R-:W-:Y:S02]  /*14c0*/  LEA R46, P0, R45.reuse, R116.reuse, 0x1 ;  /* 0x000000742d2e7211 */ /* 0x0c0fe400078008ff */
[----:B------:R-:W-:Y:S01]  /*14d0*/  LEA R4, P1, R36, R116, 0x1 ;  /* 0x0000007424047211 */ /* 0x000fe200078208ff */
[----:B------:R0:W5:Y:S01]  /*14e0*/  LDG.E.U16 R68, desc[UR12][R48.64] ;  /* 0x0000000c30447981 */ /* 0x000162000c1e1500 */
[----:B------:R-:W-:Y:S02]  /*14f0*/  LEA.HI.X.SX32 R47, R45, R0, 0x1, P0 ;  /* 0x000000002d2f7211 */ /* 0x000fe400000f0eff */
[----:B------:R-:W-:Y:S02]  /*1500*/  LEA R50, P0, R10, R116, 0x1 ;  /* 0x000000740a327211 */ /* 0x000fe400078008ff */
[----:B------:R-:W-:-:S02]  /*1510*/  LEA.HI.X.SX32 R5, R36, R0, 0x1, P1 ;  /* 0x0000000024057211 */ /* 0x000fc400008f0eff */
[----:B------:R-:W-:Y:S01]  /*1520*/  LEA.HI.X.SX32 R51, R10, R0, 0x1, P0 ;  /* 0x000000000a337211 */ /* 0x000fe200000f0eff */
[----:B------:R1:W-:Y:S04]  /*1530*/  STL [R1+0x264], R63 ;  /* 0x0002643f01007387 */ /* 0x0003e80000100800 */
[----:B-1----:R-:W5:Y:S04]  /*1540*/  LDG.E.U16 R63, desc[UR12][R46.64] ;  /* 0x0000000c2e3f7981 */ /* 0x002f68000c1e1500 */
[----:B------:R1:W5:Y:S04]  /*1550*/  LDG.E.U16 R46, desc[UR12][R4.64] ;  /* 0x0000000c042e7981 */ /* 0x000368000c1e1500 */
[----:B--2---:R-:W-:Y:S04]  /*1560*/  STL [R1+0x27c], R56 ;  /* 0x00027c3801007387 */ /* 0x004fe80000100800 */
[----:B------:R2:W-:Y:S04]  /*1570*/  STL [R1+0x1d8], R62 ;  /* 0x0001d83e01007387 */ /* 0x0005e80000100800 */
[----:B--2---:R-:W2:Y:S01]  /*1580*/  LDG.E.U16 R62, desc[UR12][R50.64] ;  /* 0x0000000c323e7981 */ /* 0x004ea2000c1e1500 */
[----:B------:R-:W-:-:S04]  /*1590*/  IMAD R58, R117, 0x2, R10 ;  /* 0x00000002753a7824 */ /* 0x000fc800078e020a */
[----:B------:R-:W-:-:S04]  /*15a0*/  IMAD R27, R117, 0x2, R58 ;  /* 0x00000002751b7824 */ /* 0x000fc800078e023a */
[----:B------:R-:W-:-:S05]  /*15b0*/  IMAD R32, R117, 0x2, R27 ;  /* 0x0000000275207824 */ /* 0x000fca00078e021b */
[----:B------:R-:W-:-:S05]  /*15c0*/  LEA R54, R117, R32, 0x1 ;  /* 0x0000002075367211 */ /* 0x000fca00078e08ff */
[----:B------:R-:W-:-:S04]  /*15d0*/  IMAD R55, R117, 0x2, R54 ;  /* 0x0000000275377824 */ /* 0x000fc800078e0236 */
[----:B------:R-:W-:Y:S01]  /*15e0*/  IMAD R29, R117, 0x2, R55 ;  /* 0x00000002751d7824 */ /* 0x000fe200078e0237 */
[----:B0-----:R-:W-:-:S03]  /*15f0*/  LEA R48, P0, R58, R116, 0x1 ;  /* 0x000000743a307211 */ /* 0x001fc600078008ff */
[C---:B------:R-:W-:Y:S01]  /*1600*/  IMAD R8, R117.reuse, 0x2, R29 ;  /* 0x0000000275087824 */ /* 0x040fe200078e021d */
[----:B-1----:R-:W-:Y:S02]  /*1610*/  LEA R4, P1, R32, R116, 0x1 ;  /* 0x0000007420047211 */ /* 0x002fe400078208ff */
[----:B------:R-:W-:Y:S02]  /*1620*/  LEA.HI.X.SX32 R49, R58, R0, 0x1, P0 ;  /* 0x000000003a317211 */ /* 0x000fe400000f0eff */
[----:B------:R-:W-:Y:S01]  /*1630*/  LEA R28, R117, R8, 0x1 ;  /* 0x00000008751c7211 */ /* 0x000fe200078e08ff */
[----:B---3--:R-:W-:Y:S01]  /*1640*/  STL [R1+0x260], R61 ;  /* 0x0002603d01007387 */ /* 0x008fe20000100800 */
[----:B------:R-:W-:-:S03]  /*1650*/  LEA.HI.X.SX32 R5, R32, R0, 0x1, P1 ;  /* 0x0000000020057211 */ /* 0x000fc600008f0eff */
[C---:B------:R-:W-:Y:S01]  /*1660*/  IMAD R53, R117.reuse, 0x2, R28 ;  /* 0x0000000275357824 */ /* 0x040fe200078e021c */
[----:B------:R-:W3:Y:S04]  /*1670*/  LDG.E.U16 R71, desc[UR12][R48.64] ;  /* 0x0000000c30477981 */ /* 0x000ee8000c1e1500 */
[----:B------:R-:W-:Y:S04]  /*1680*/  STL [R1+0x26c], R52 ;  /* 0x00026c3401007387 */ /* 0x000fe80000100800 */
[----:B------:R0:W3:Y:S04]  /*1690*/  LDG.E.U16 R70, desc[UR12][R4.64] ;  /* 0x0000000c04467981 */ /* 0x0000e8000c1e1500 */
[----:B----4-:R1:W-:Y:S01]  /*16a0*/  STL [R1+0x1d0], R60 ;  /* 0x0001d03c01007387 */ /* 0x0103e20000100800 */
[----:B------:R-:W-:Y:S01]  /*16b0*/  IMAD R31, R117, 0x2, R53 ;  /* 0x00000002751f7824 */ /* 0x000fe200078e0235 */
[----:B-1----:R-:W-:-:S02]  /*16c0*/  LEA R60, P0, R54, R116, 0x1 ;  /* 0x00000074363c7211 */ /* 0x002fc400078008ff */
[----:B0-----:R-:W-:Y:S02]  /*16d0*/  LEA R4, P1, R8, R116, 0x1 ;  /* 0x0000007408047211 */ /* 0x001fe400078208ff */
[----:B------:R-:W-:Y:S02]  /*16e0*/  LEA.HI.X.SX32 R61, R54, R0, 0x1, P0 ;  /* 0x00000000363d7211 */ /* 0x000fe400000f0eff */
[----:B------:R-:W-:Y:S01]  /*16f0*/  LEA R58, P0, R55, R116, 0x1 ;  /* 0x00000074373a7211 */ /* 0x000fe200078008ff */
[----:B------:R-:W-:Y:S01]  /*1700*/  IMAD R42, R117, 0x2, R31 ;  /* 0x00000002752a7824 */ /* 0x000fe200078e021f */
[-C--:B------:R-:W-:Y:S01]  /*1710*/  LEA.HI.X.SX32 R5, R8, R0.reuse, 0x1, P1 ;  /* 0x0000000008057211 */ /* 0x080fe200008f0eff */
[----:B-----5:R0:W-:Y:S04]  /*1720*/  STL [R1+0x258], R59 ;  /* 0x0002583b01007387 */ /* 0x0201e80000100800 */
[----:B------:R1:W-:Y:S04]  /*1730*/  STL [R1+0x25c], R69 ;  /* 0x00025c4501007387 */ /* 0x0003e80000100800 */
[----:B------:R4:W-:Y:S01]  /*1740*/  STL [R1+0x1c8], R65 ;  /* 0x0001c84101007387 */ /* 0x0009e20000100800 */
[----:B0-----:R-:W-:-:S03]  /*1750*/  LEA.HI.X.SX32 R59, R55, R0, 0x1, P0 ;  /* 0x00000000373b7211 */ /* 0x001fc600000f0eff */
[----:B------:R0:W5:Y:S04]  /*1760*/  LDG.E.U16 R55, desc[UR12][R4.64] ;  /* 0x0000000c04377981 */ /* 0x000168000c1e1500 */
[----:B-1----:R-:W5:Y:S04]  /*1770*/  LDG.E.U16 R69, desc[UR12][R58.64] ;  /* 0x0000000c3a457981 */ /* 0x002f68000c1e1500 */
[----:B----4-:R1:W4:Y:S01]  /*1780*/  LDG.E.U16 R65, desc[UR12][R60.64] ;  /* 0x0000000c3c417981 */ /* 0x010322000c1e1500 */
[-C--:B0-----:R-:W-:Y:S02]  /*1790*/  LEA R4, P1, R42, R116.reuse, 0x1 ;  /* 0x000000742a047211 */ /* 0x081fe400078208ff */
[----:B-1----:R-:W-:-:S04]  /*17a0*/  LEA R60, P0, R28, R116, 0x1 ;  /* 0x000000741c3c7211 */ /* 0x002fc800078008ff */
[----:B------:R-:W-:Y:S02]  /*17b0*/  LEA.HI.X.SX32 R61, R28, R0, 0x1, P0 ;  /* 0x000000001c3d7211 */ /* 0x000fe400000f0eff */
[C---:B------:R-:W-:Y:S01]  /*17c0*/  LEA R58, P0, R53.reuse, R116, 0x1 ;  /* 0x00000074353a7211 */ /* 0x040fe200078008ff */
[----:B------:R0:W-:Y:S01]  /*17d0*/  STL [R1+0x254], R68 ;  /* 0x0002544401007387 */ /* 0x0001e20000100800 */
[-C--:B------:R-:W-:Y:S02]  /*17e0*/  LEA.HI.X.SX32 R5, R42, R0.reuse, 0x1, P1 ;  /* 0x000000002a057211 */ /* 0x080fe400008f0eff */
[----:B------:R-:W-:Y:S01]  /*17f0*/  LEA.HI.X.SX32 R59, R53, R0, 0x1, P0 ;  /* 0x00000000353b7211 */ /* 0x000fe200000f0eff */
[----:B------:R1:W-:Y:S04]  /*1800*/  STL [R1+0x24c], R63 ;  /* 0x00024c3f01007387 */ /* 0x0003e80000100800 */
[----:B0-----:R0:W5:Y:S04]  /*1810*/  LDG.E.U16 R68, desc[UR12][R60.64] ;  /* 0x0000000c3c447981 */ /* 0x001168000c1e1500 */
[----:B------:R-:W-:Y:S04]  /*1820*/  STL [R1+0x1c0], R46 ;  /* 0x0001c02e01007387 */ /* 0x000fe80000100800 */
[----:B-1----:R1:W5:Y:S04]  /*1830*/  LDG.E.U16 R63, desc[UR12][R58.64] ;  /* 0x0000000c3a3f7981 */ /* 0x002368000c1e1500 */
[----:B--2---:R2:W-:Y:S04]  /*1840*/  STL [R1+0x244], R62 ;  /* 0x0002443e01007387 */ /* 0x0045e80000100800 */
[----:B--2---:R2:W5:Y:S01]  /*1850*/  LDG.E.U16 R62, desc[UR12][R4.64] ;  /* 0x0000000c043e7981 */ /* 0x004562000c1e1500 */
[----:B------:R-:W-:-:S05]  /*1860*/  LEA R20, R117, R42, 0x1 ;  /* 0x0000002a75147211 */ /* 0x000fca00078e08ff */
[----:B------:R-:W-:-:S04]  /*1870*/  IMAD R44, R117, 0x2, R20 ;  /* 0x00000002752c7824 */ /* 0x000fc800078e0214 */
[----:B------:R-:W-:-:S04]  /*1880*/  IMAD R33, R117, 0x2, R44 ;  /* 0x0000000275217824 */ /* 0x000fc800078e022c */
[----:B------:R-:W-:-:S05]  /*1890*/  IMAD R30, R117, 0x2, R33 ;  /* 0x00000002751e7824 */ /* 0x000fca00078e0221 */
[----:B------:R-:W-:-:S05]  /*18a0*/  LEA R22, R117, R30, 0x1 ;  /* 0x0000001e75167211 */ /* 0x000fca00078e08ff */
[----:B------:R-:W-:Y:S01]  /*18b0*/  IMAD R38, R117, 0x2, R22 ;  /* 0x0000000275267824 */ /* 0x000fe200078e0216 */
[----:B0-----:R-:W-:-:S03]  /*18c0*/  LEA R60, P0, R20, R116, 0x1 ;  /* 0x00000074143c7211 */ /* 0x001fc600078008ff */
[C---:B------:R-:W-:Y:S01]  /*18d0*/  IMAD R35, R117.reuse, 0x2, R38 ;  /* 0x0000000275237824 */ /* 0x040fe200078e0226 */
[----:B------:R-:W-:Y:S02]  /*18e0*/  LEA.HI.X.SX32 R61, R20, R0, 0x1, P0 ;  /* 0x00000000143d7211 */ /* 0x000fe400000f0eff */
[-C--:B-1----:R-:W-:Y:S01]  /*18f0*/  LEA R58, P0, R44, R116.reuse, 0x1 ;  /* 0x000000742c3a7211 */ /* 0x082fe200078008ff */
[C---:B------:R-:W-:Y:S01]  /*1900*/  IMAD R24, R117.reuse, 0x2, R35 ;  /* 0x0000000275187824 */ /* 0x040fe200078e0223 */
[----:B--2---:R-:W-:Y:S01]  /*1910*/  LEA R4, P1, R30, R116, 0x1 ;  /* 0x000000741e047211 */ /* 0x004fe200078208ff */
[----:B------:R0:W2:Y:S01]  /*1920*/  LDG.E.U16 R73, desc[UR12][R60.64] ;  /* 0x0000000c3c497981 */ /* 0x0000a2000c1e1500 */
[----:B------:R-:W-:Y:S02]  /*1930*/  LEA.HI.X.SX32 R59, R44, R0, 0x1, P0 ;  /* 0x000000002c3b7211 */ /* 0x000fe400000f0eff */
[----:B------:R-:W-:Y:S02]  /*1940*/  LEA R16, R117, R24, 0x1 ;  /* 0x0000001875107211 */ /* 0x000fe400078e08ff */
[----:B------:R-:W-:Y:S01]  /*1950*/  LEA.HI.X.SX32 R5, R30, R0, 0x1, P1 ;  /* 0x000000001e057211 */ /* 0x000fe200008f0eff */
[----:B---3--:R1:W-:Y:S01]  /*1960*/  STL [R1+0x23c], R71 ;  /* 0x00023c4701007387 */ /* 0x0083e20000100800 */
[----:B0-----:R-:W-:-:S03]  /*1970*/  LEA R60, P0, R22, R116, 0x1 ;  /* 0x00000074163c7211 */ /* 0x001fc600078008ff */
[----:B------:R0:W-:Y:S01]  /*1980*/  STL [R1+0x1b8], R70 ;  /* 0x0001b84601007387 */ /* 0x0001e20000100800 */
[C---:B------:R-:W-:Y:S01]  /*1990*/  IMAD R57, R117.reuse, 0x2, R16 ;  /* 0x0000000275397824 */ /* 0x040fe200078e0210 */
[----:B------:R-:W-:Y:S02]  /*19a0*/  LEA.HI.X.SX32 R61, R22, R0, 0x1, P0 ;  /* 0x00000000163d7211 */ /* 0x000fe400000f0eff */
[----:B-1----:R1:W3:Y:S01]  /*19b0*/  LDG.E.U16 R71, desc[UR12][R58.64] ;  /* 0x0000000c3a477981 */ /* 0x0022e2000c1e1500 */
[----:B------:R-:W-:-:S03]  /*19c0*/  IMAD R37, R117, 0x2, R57 ;  /* 0x0000000275257824 */ /* 0x000fc600078e0239 */
[----:B0-----:R0:W3:Y:S01]  /*19d0*/  LDG.E.U16 R70, desc[UR12][R60.64] ;  /* 0x0000000c3c467981 */ /* 0x0010e2000c1e1500 */
[----:B-1----:R-:W-:Y:S01]  /*19e0*/  LEA R58, P0, R38, R116, 0x1 ;  /* 0x00000074263a7211 */ /* 0x002fe200078008ff */
[----:B------:R-:W-:-:S03]  /*19f0*/  IMAD R3, R117, 0x2, R37 ;  /* 0x0000000275037824 */ /* 0x000fc600078e0225 */
[----:B------:R-:W-:Y:S02]  /*1a00*/  LEA.HI.X.SX32 R59, R38, R0, 0x1, P0 ;  /* 0x00000000263b7211 */ /* 0x000fe400000f0eff */
[C---:B0-----:R-:W-:Y:S02]  /*1a10*/  LEA R60, P0, R16.reuse, R116, 0x1 ;  /* 0x00000074103c7211 */ /* 0x041fe400078008ff */
[----:B------:R-:W-:Y:S02]  /*1a20*/  LEA R18, R117, R3, 0x1 ;  /* 0x0000000375127211 */ /* 0x000fe400078e08ff */
[----:B------:R-:W-:-:S05]  /*1a30*/  LEA.HI.X.SX32 R61, R16, R0, 0x1, P0 ;  /* 0x00000000103d7211 */ /* 0x000fca00000f0eff */
[----:B------:R-:W3:Y:S04]  /*1a40*/  LDG.E.U16 R72, desc[UR12][R60.64] ;  /* 0x0000000c3c487981 */ /* 0x000ee8000c1e1500 */
[----:B----4-:R0:W-:Y:S04]  /*1a50*/  STL [R1+0x234], R65 ;  /* 0x0002344101007387 */ /* 0x0101e80000100800 */
[----:B0-----:R0:W4:Y:S04]  /*1a60*/  LDG.E.U16 R65, desc[UR12][R4.64] ;  /* 0x0000000c04417981 */ /* 0x001128000c1e1500 */
[----:B-----5:R1:W-:Y:S01]  /*1a70*/  STL [R1+0x22c], R69 ;  /* 0x00022c4501007387 */ /* 0x0203e20000100800 */
[----:B0-----:R-:W-:-:S03]  /*1a80*/  LEA R4, P1, R24, R116, 0x1 ;  /* 0x0000007418047211 */ /* 0x001fc600078208ff */
[----:B------:R-:W-:Y:S01]  /*1a90*/  STL [R1+0x1b0], R55 ;  /* 0x0001b03701007387 */ /* 0x000fe20000100800 */
[----:B------:R-:W-:-:S03]  /*1aa0*/  LEA.HI.X.SX32 R5, R24, R0, 0x1, P1 ;  /* 0x0000000018057211 */ /* 0x000fc600008f0eff */
[----:B-1----:R0:W5:Y:S04]  /*1ab0*/  LDG.E.U16 R69, desc[UR12][R58.64] ;  /* 0x0000000c3a457981 */ /* 0x002168000c1e1500 */
[----:B------:R1:W-:Y:S01]  /*1ac0*/  STL [R1+0x224], R68 ;  /* 0x0002244401007387 */ /* 0x0003e20000100800 */
[----:B0-----:R-:W-:-:S03]  /*1ad0*/  LEA R58, P0, R57, R116, 0x1 ;  /* 0x00000074393a7211 */ /* 0x001fc600078008ff */
[----:B-1----:R0:W5:Y:S01]  /*1ae0*/  LDG.E.U16 R68, desc[UR12][R4.64] ;  /* 0x0000000c04447981 */ /* 0x002162000c1e1500 */
[----:B------:R-:W-:-:S03]  /*1af0*/  LEA.HI.X.SX32 R59, R57, R0, 0x1, P0 ;  /* 0x00000000393b7211 */ /* 0x000fc600000f0eff */
[----:B------:R-:W-:Y:S04]  /*1b00*/  STL [R1+0x21c], R63 ;  /* 0x00021c3f01007387 */ /* 0x000fe80000100800 */
[----:B------:R-:W5:Y:S01]  /*1b10*/  LDG.E.U16 R77, desc[UR12][R58.64] ;  /* 0x0000000c3a4d7981 */ /* 0x000f62000c1e1500 */
[----:B0-----:R-:W-:-:S04]  /*1b20*/  LEA R4, P1, R3, R116, 0x1 ;  /* 0x0000007403047211 */ /* 0x001fc800078208ff */
[----:B------:R-:W-:-:S05]  /*1b30*/  LEA.HI.X.SX32 R5, R3, R0, 0x1, P1 ;  /* 0x0000000003057211 */ /* 0x000fca00008f0eff */
[----:B------:R0:W5:Y:S04]  /*1b40*/  LDG.E.U16 R75, desc[UR12][R4.64] ;  /* 0x0000000c044b7981 */ /* 0x000168000c1e1500 */
[----:B------:R1:W-:Y:S02]  /*1b50*/  STL [R1+0x1a8], R62 ;  /* 0x0001a83e01007387 */ /* 0x0003e40000100800 */
[----:B-1----:R-:W-:-:S04]  /*1b60*/  LEA R62, P0, R18, R116, 0x1 ;  /* 0x00000074123e7211 */ /* 0x002fc800078008ff */
[----:B------:R-:W-:-:S05]  /*1b70*/  LEA.HI.X.SX32 R63, R18, R0, 0x1, P0 ;  /* 0x00000000123f7211 */ /* 0x000fca00000f0eff */
[----:B------:R1:W5:Y:S01]  /*1b80*/  LDG.E.U16 R74, desc[UR12][R62.64] ;  /* 0x0000000c3e4a7981 */ /* 0x000362000c1e1500 */
[----:B------:R-:W-:-:S04]  /*1b90*/  IMAD R64, R117, 0x2, R18 ;  /* 0x0000000275407824 */ /* 0x000fc800078e0212 */
[----:B------:R-:W-:-:S04]  /*1ba0*/  IMAD R39, R117, 0x2, R64 ;  /* 0x0000000275277824 */ /* 0x000fc800078e0240 */
[----:B------:R-:W-:-:S05]  /*1bb0*/  IMAD R26, R117, 0x2, R39 ;  /* 0x00000002751a7824 */ /* 0x000fca00078e0227 */
[----:B------:R-:W-:-:S05]  /*1bc0*/  LEA R6, R117, R26, 0x1 ;  /* 0x0000001a75067211 */ /* 0x000fca00078e08ff */
[----:B------:R-:W-:-:S04]  /*1bd0*/  IMAD R66, R117, 0x2, R6 ;  /* 0x0000000275427824 */ /* 0x000fc800078e0206 */
[----:B------:R-:W-:Y:S01]  /*1be0*/  IMAD R41, R117, 0x2, R66 ;  /* 0x0000000275297824 */ /* 0x000fe200078e0242 */
[----:B------:R-:W-:-:S03]  /*1bf0*/  LEA R60, P0, R64, R116, 0x1 ;  /* 0x00000074403c7211 */ /* 0x000fc600078008ff */
[C---:B------:R-:W-:Y:S01]  /*1c00*/  IMAD R40, R117.reuse, 0x2, R41 ;  /* 0x0000000275287824 */ /* 0x040fe200078e0229 */
[----:B0-----:R-:W-:Y:S02]  /*1c10*/  LEA R4, P1, R26, R116, 0x1 ;  /* 0x000000741a047211 */ /* 0x001fe400078208ff */
[----:B------:R-:W-:Y:S02]  /*1c20*/  LEA.HI.X.SX32 R61, R64, R0, 0x1, P0 ;  /* 0x00000000403d7211 */ /* 0x000fe400000f0eff */
[C---:B------:R-:W-:Y:S01]  /*1c30*/  LEA R14, R117.reuse, R40, 0x1 ;  /* 0x00000028750e7211 */ /* 0x040fe200078e08ff */
[----:B--2---:R-:W-:Y:S01]  /*1c40*/  STL [R1+0x214], R73 ;  /* 0x0002144901007387 */ /* 0x004fe20000100800 */
[----:B------:R-:W-:Y:S02]  /*1c50*/  LEA.HI.X.SX32 R5, R26, R0, 0x1, P1 ;  /* 0x000000001a057211 */ /* 0x000fe400008f0eff */
[----:B------:R-:W-:Y:S01]  /*1c60*/  LEA R64, P0, R6, R116, 0x1 ;  /* 0x0000007406407211 */ /* 0x000fe200078008ff */
[----:B---3--:R0:W-:Y:S01]  /*1c70*/  STL [R1+0x20c], R71 ;  /* 0x00020c4701007387 */ /* 0x0081e20000100800 */
[----:B------:R-:W-:-:S04]  /*1c80*/  IMAD R67, R117, 0x2, R14 ;  /* 0x0000000275437824 */ /* 0x000fc800078e020e */
[C---:B------:R-:W-:Y:S01]  /*1c90*/  IMAD R43, R117.reuse, 0x2, R67 ;  /* 0x00000002752b7824 */ /* 0x040fe200078e0243 */
[----:B0-----:R-:W2:Y:S03]  /*1ca0*/  LDG.E.U16 R71, desc[UR12][R60.64] ;  /* 0x0000000c3c477981 */ /* 0x001ea6000c1e1500 */
[----:B------:R-:W-:-:S05]  /*1cb0*/  IMAD R34, R117, 0x2, R43 ;  /* 0x0000000275227824 */ /* 0x000fca00078e022b */
[----:B------:R-:W-:Y:S01]  /*1cc0*/  LEA R12, R117, R34, 0x1 ;  /* 0x00000022750c7211 */ /* 0x000fe200078e08ff */
[----:B----4-:R0:W-:Y:S04]  /*1cd0*/  STL [R1+0x1a0], R65 ;  /* 0x0001a04101007387 */ /* 0x0101e80000100800 */
[----:B------:R3:W-:Y:S01]  /*1ce0*/  STL [R1+0x204], R70 ;  /* 0x0002044601007387 */ /* 0x0007e20000100800 */
[----:B0-----:R-:W-:Y:S02]  /*1cf0*/  LEA.HI.X.SX32 R65, R6, R0, 0x1, P0 ;  /* 0x0000000006417211 */ /* 0x001fe400000f0eff */
[C---:B-1----:R-:W-:Y:S01]  /*1d00*/  LEA R62, P0, R66.reuse, R116, 0x1 ;  /* 0x00000074423e7211 */ /* 0x042fe200078008ff */
[----:B---3--:R0:W3:Y:S03]  /*1d10*/  LDG.E.U16 R70, desc[UR12][R4.64] ;  /* 0x0000000c04467981 */ /* 0x0080e6000c1e1500 */
[----:B------:R-:W-:Y:S01]  /*1d20*/  LEA.HI.X.SX32 R63, R66, R0, 0x1, P0 ;  /* 0x00000000423f7211 */ /* 0x000fe200000f0eff */
[----:B-----5:R-:W-:Y:S04]  /*1d30*/  STL [R1+0x1fc], R69 ;  /* 0x0001fc4501007387 */ /* 0x020fe80000100800 */
[----:B------:R-:W4:Y:S01]  /*1d40*/  LDG.E.U16 R76, desc[UR12][R64.64] ;  /* 0x0000000c404c7981 */ /* 0x000f22000c1e1500 */
[----:B0-----:R-:W-:-:S03]  /*1d50*/  LEA R4, P1, R40, R116, 0x1 ;  /* 0x0000007428047211 */ /* 0x001fc600078208ff */
[----:B------:R-:W5:Y:S01]  /*1d60*/  LDG.E.U16 R73, desc[UR12][R62.64] ;  /* 0x0000000c3e497981 */ /* 0x000f62000c1e1500 */
[----:B------:R-:W-:-:S03]  /*1d70*/  LEA.HI.X.SX32 R5, R40, R0, 0x1, P1 ;  /* 0x0000000028057211 */ /* 0x000fc600008f0eff */
[----:B------:R0:W-:Y:S04]  /*1d80*/  STL [R1+0x198], R68 ;  /* 0x0001984401007387 */ /* 0x0001e80000100800 */
[----:B------:R1:W-:Y:S01]  /*1d90*/  STL [R1+0x1f4], R72 ;  /* 0x0001f44801007387 */ /* 0x0003e20000100800 */
[----:B0-----:R-:W-:-:S04]  /*1da0*/  LEA R68, P0, R14, R116, 0x1 ;  /* 0x000000740e447211 */ /* 0x001fc800078008ff */
[----:B------:R-:W-:Y:S01]  /*1db0*/  LEA.HI.X.SX32 R69, R14, R0, 0x1, P0 ;  /* 0x000000000e457211 */ /* 0x000fe200000f0eff */
[----:B-1----:R0:W5:Y:S01]  /*1dc0*/  LDG.E.U16 R72, desc[UR12][R4.64] ;  /* 0x0000000c04487981 */ /* 0x002162000c1e1500 */
[----:B------:R-:W-:-:S03]  /*1dd0*/  LEA R66, P0, R67, R116, 0x1 ;  /* 0x0000007443427211 */ /* 0x000fc600078008ff */
[----:B------:R1:W5:Y:S01]  /*1de0*/  LDG.E.U16 R78, desc[UR12][R68.64] ;  /* 0x0000000c444e7981 */ /* 0x000362000c1e1500 */
[----:B------:R-:W-:Y:S02]  /*1df0*/  LEA.HI.X.SX32 R67, R67, R0, 0x1, P0 ;  /* 0x0000000043437211 */ /* 0x000fe400000f0eff */
[C---:B0-----:R-:W-:Y:S01]  /*1e00*/  LEA R4, P1, R34.reuse, R116, 0x1 ;  /* 0x0000007422047211 */ /* 0x041fe200078208ff */
[----:B------:R-:W-:Y:S03]  /*1e10*/  STL [R1+0x1ec], R77 ;  /* 0x0001ec4d01007387 */ /* 0x000fe60000100800 */
[----:B------:R-:W-:Y:S02]  /*1e20*/  LEA.HI.X.SX32 R5, R34, R0, 0x1, P1 ;  /* 0x0000000022057211 */ /* 0x000fe400008f0eff */
[C---:B-1----:R-:W-:Y:S01]  /*1e30*/  LEA R68, P0, R12.reuse, R116, 0x1 ;  /* 0x000000740c447211 */ /* 0x042fe200078008ff */
[----:B------:R0:W-:Y:S03]  /*1e40*/  STL [R1+0x190], R75 ;  /* 0x0001904b01007387 */ /* 0x0001e60000100800 */
[----:B------:R-:W-:-:S05]  /*1e50*/  LEA.HI.X.SX32 R69, R12, R0, 0x1, P0 ;  /* 0x000000000c457211 */ /* 0x000fca00000f0eff */
[----:B------:R-:W5:Y:S04]  /*1e60*/  LDG.E.U16 R80, desc[UR12][R68.64] ;  /* 0x0000000c44507981 */ /* 0x000f68000c1e1500 */
[----:B0-----:R0:W5:Y:S04]  /*1e70*/  LDG.E.U16 R75, desc[UR12][R66.64] ;  /* 0x0000000c424b7981 */ /* 0x001168000c1e1500 */
[----:B------:R1:W-:Y:S04]  /*1e80*/  STL [R1+0x1e4], R74 ;  /* 0x0001e44a01007387 */ /* 0x0003e80000100800 */
[----:B-1----:R1:W5:Y:S01]  /*1e90*/  LDG.E.U16 R74, desc[UR12][R4.64] ;  /* 0x0000000c044a7981 */ /* 0x002362000c1e1500 */
[----:B------:R-:W-:-:S04]  /*1ea0*/  IMAD R56, R117, 0x2, R12 ;  /* 0x0000000275387824 */ /* 0x000fc800078e020c */
[----:B------:R-:W-:-:S04]  /*1eb0*/  IMAD R45, R117, 0x2, R56 ;  /* 0x00000002752d7824 */ /* 0x000fc800078e0238 */
[----:B------:R-:W-:-:S05]  /*1ec0*/  IMAD R36, R117, 0x2, R45 ;  /* 0x0000000275247824 */ /* 0x000fca00078e022d */
[----:B------:R-:W-:-:S05]  /*1ed0*/  LEA R10, R117, R36, 0x1 ;  /* 0x00000024750a7211 */ /* 0x000fca00078e08ff */
[----:B------:R-:W-:-:S04]  /*1ee0*/  IMAD R52, R117, 0x2, R10 ;  /* 0x0000000275347824 */ /* 0x000fc800078e020a */
[----:B------:R-:W-:-:S04]  /*1ef0*/  IMAD R47, R117, 0x2, R52 ;  /* 0x00000002752f7824 */ /* 0x000fc800078e0234 */
[----:B------:R-:W-:Y:S01]  /*1f00*/  IMAD R32, R117, 0x2, R47 ;  /* 0x0000000275207824 */ /* 0x000fe200078e022f */
[----:B0-----:R-:W-:-:S04]  /*1f10*/  LEA R66, P0, R56, R116, 0x1 ;  /* 0x0000007438427211 */ /* 0x001fc800078008ff */
[----:B------:R-:W-:Y:S02]  /*1f20*/  LEA R50, R117, R32, 0x1 ;  /* 0x0000002075327211 */ /* 0x000fe400078e08ff */
[----:B-1----:R-:W-:-:S03]  /*1f30*/  LEA R4, P1, R36, R116, 0x1 ;  /* 0x0000007424047211 */ /* 0x002fc600078208ff */
[C---:B------:R-:W-:Y:S01]  /*1f40*/  IMAD R54, R117.reuse, 0x2, R50 ;  /* 0x0000000275367824 */ /* 0x040fe200078e0232 */
[----:B--2---:R-:W-:Y:S01]  /*1f50*/  STL [R1+0x1dc], R71 ;  /* 0x0001dc4701007387 */ /* 0x004fe20000100800 */
[-C--:B------:R-:W-:Y:S02]  /*1f60*/  LEA.HI.X.SX32 R67, R56, R0.reuse, 0x1, P0 ;  /* 0x0000000038437211 */ /* 0x080fe400000f0eff */
[C---:B------:R-:W-:Y:S01]  /*1f70*/  IMAD R49, R117.reuse, 0x2, R54 ;  /* 0x0000000275317824 */ /* 0x040fe200078e0236 */
[----:B------:R-:W-:Y:S02]  /*1f80*/  LEA.HI.X.SX32 R5, R36, R0, 0x1, P1 ;  /* 0x0000000024057211 */ /* 0x000fe400008f0eff */
[----:B------:R-:W2:Y:S01]  /*1f90*/  LDG.E.U16 R77, desc[UR12][R66.64] ;  /* 0x0000000c424d7981 */ /* 0x000ea2000c1e1500 */
[----:B------:R-:W-:-:S05]  /*1fa0*/  IMAD R8, R117, 0x2, R49 ;  /* 0x0000000275087824 */ /* 0x000fca00078e0231 */
[----:B------:R-:W-:-:S05]  /*1fb0*/  LEA R28, R117, R8, 0x1 ;  /* 0x00000008751c7211 */ /* 0x000fca00078e08ff */
[----:B------:R-:W-:-:S04]  /*1fc0*/  IMAD R48, R117, 0x2, R28 ;  /* 0x0000000275307824 */ /* 0x000fc800078e021c */
[----:B------:R-:W-:Y:S01]  /*1fd0*/  IMAD R51, R117, 0x2, R48 ;  /* 0x0000000275337824 */ /* 0x000fe200078e0230 */
[----:B---3--:R0:W-:Y:S02]  /*1fe0*/  STL [R1+0x188], R70 ;  /* 0x0001884601007387 */ /* 0x0081e40000100800 */
[C---:B0-----:R-:W-:Y:S02]  /*1ff0*/  LEA R70, P0, R10.reuse, R116, 0x1 ;  /* 0x000000740a467211 */ /* 0x041fe400078008ff */
[----:B----4-:R0:W-:Y:S02]  /*2000*/  STL [R1+0x1d4], R76 ;  /* 0x0001d44c01007387 */ /* 0x0101e40000100800 */
[----:B------:R-:W-:Y:S02]  /*2010*/  LEA.HI.X.SX32 R71, R10, R0, 0x1, P0 ;  /* 0x000000000a477211 */ /* 0x000fe400000f0eff */
[C---:B------:R-:W-:Y:S01]  /*2020*/  LEA R68, P0, R52.reuse, R116, 0x1 ;  /* 0x0000007434447211 */ /* 0x040fe200078008ff */
[----:B-----5:R-:W-:Y:S04]  /*2030*/  STL [R1+0x1cc], R73 ;  /* 0x0001cc4901007387 */ /* 0x020fe80000100800 */
[----:B0-----:R0:W3:Y:S01]  /*2040*/  LDG.E.U16 R76, desc[UR12][R4.64] ;  /* 0x0000000c044c7981 */ /* 0x0010e2000c1e1500 */
[----:B------:R-:W-:-:S03]  /*2050*/  LEA.HI.X.SX32 R69, R52, R0, 0x1, P0 ;  /* 0x0000000034457211 */ /* 0x000fc600000f0eff */
[----:B------:R1:W4:Y:S04]  /*2060*/  LDG.E.U16 R83, desc[UR12][R70.64] ;  /* 0x0000000c46537981 */ /* 0x000328000c1e1500 */
[----:B------:R-:W5:Y:S01]  /*2070*/  LDG.E.U16 R79, desc[UR12][R68.64] ;  /* 0x0000000c444f7981 */ /* 0x000f62000c1e1500 */
[----:B0-----:R-:W-:-:S03]  /*2080*/  LEA R4, P1, R32, R116, 0x1 ;  /* 0x0000007420047211 */ /* 0x001fc600078208ff */
[----:B------:R0:W-:Y:S01]  /*2090*/  STL [R1+0x180], R72 ;  /* 0x0001804801007387 */ /* 0x0001e20000100800 */
[----:B------:R-:W-:-:S03]  /*20a0*/  LEA.HI.X.SX32 R5, R32, R0, 0x1, P1 ;  /* 0x0000000020057211 */ /* 0x000fc600008f0eff */
[----:B------:R1:W-:Y:S01]  /*20b0*/  STL [R1+0x1c4], R78 ;  /* 0x0001c44e01007387 */ /* 0x0003e20000100800 */
[----:B0-----:R-:W-:-:S04]  /*20c0*/  LEA R72, P0, R50, R116, 0x1 ;  /* 0x0000007432487211 */ /* 0x001fc800078008ff */
[----:B------:R-:W-:Y:S01]  /*20d0*/  LEA.HI.X.SX32 R73, R50, R0, 0x1, P0 ;  /* 0x0000000032497211 */ /* 0x000fe200000f0eff */
[----:B-1----:R0:W5:Y:S01]  /*20e0*/  LDG.E.U16 R78, desc[UR12][R4.64] ;  /* 0x0000000c044e7981 */ /* 0x002162000c1e1500 */
[C---:B------:R-:W-:Y:S01]  /*20f0*/  LEA R70, P0, R54.reuse, R116, 0x1 ;  /* 0x0000007436467211 */ /* 0x040fe200078008ff */
[----:B------:R-:W-:Y:S02]  /*2100*/  IMAD R46, R117, 0x2, R51 ;  /* 0x00000002752e7824 */ /* 0x000fe400078e0233 */
[----:B------:R1:W5:Y:S01]  /*2110*/  LDG.E.U16 R66, desc[UR12][R72.64] ;  /* 0x0000000c48427981 */ /* 0x000362000c1e1500 */
[----:B------:R-:W-:Y:S02]  /*2120*/  LEA.HI.X.SX32 R71, R54, R0, 0x1, P0 ;  /* 0x0000000036477211 */ /* 0x000fe400000f0eff */
[----:B0-----:R-:W-:-:S03]  /*2130*/  LEA R4, P1, R8, R116, 0x1 ;  /* 0x0000007408047211 */ /* 0x001fc600078208ff */
[----:B------:R-:W5:Y:S04]  /*2140*/  LDG.E.U16 R81, desc[UR12][R70.64] ;  /* 0x0000000c46517981 */ /* 0x000f68000c1e1500 */
[----:B------:R-:W-:Y:S01]  /*2150*/  STL [R1+0x1bc], R75 ;  /* 0x0001bc4b01007387 */ /* 0x000fe20000100800 */
[----:B------:R-:W-:-:S03]  /*2160*/  LEA.HI.X.SX32 R5, R8, R0, 0x1, P1 ;  /* 0x0000000008057211 */ /* 0x000fc600008f0eff */
[----:B------:R0:W-:Y:S04]  /*2170*/  STL [R1+0x178], R74 ;  /* 0x0001784a01007387 */ /* 0x0001e80000100800 */
[----:B------:R1:W-:Y:S01]  /*2180*/  STL [R1+0x1b4], R80 ;  /* 0x0001b45001007387 */ /* 0x0003e20000100800 */
[----:B0-----:R-:W-:-:S04]  /*2190*/  LEA R74, P0, R28, R116, 0x1 ;  /* 0x000000741c4a7211 */ /* 0x001fc800078008ff */
[----:B------:R-:W-:Y:S01]  /*21a0*/  LEA.HI.X.SX32 R75, R28, R0, 0x1, P0 ;  /* 0x000000001c4b7211 */ /* 0x000fe200000f0eff */
[----:B-1----:R0:W5:Y:S01]  /*21b0*/  LDG.E.U16 R80, desc[UR12][R4.64] ;  /* 0x0000000c04507981 */ /* 0x002162000c1e1500 */
[----:B------:R-:W-:-:S03]  /*21c0*/  LEA R72, P0, R48, R116, 0x1 ;  /* 0x0000007430487211 */ /* 0x000fc600078008ff */
[----:B------:R-:W5:Y:S01]  /*21d0*/  LDG.E.U16 R68, desc[UR12][R74.64] ;  /* 0x0000000c4a447981 */ /* 0x000f62000c1e1500 */
[----:B------:R-:W-:Y:S02]  /*21e0*/  LEA.HI.X.SX32 R73, R48, R0, 0x1, P0 ;  /* 0x0000000030497211 */ /* 0x000fe400000f0eff */
[----:B0-----:R-:W-:-:S03]  /*21f0*/  LEA R4, P1, R46, R116, 0x1 ;  /* 0x000000742e047211 */ /* 0x001fc600078208ff */
[----:B------:R-:W5:Y:S01]  /*2200*/  LDG.E.U16 R82, desc[UR12][R72.64] ;  /* 0x0000000c48527981 */ /* 0x000f62000c1e1500 */
[----:B------:R-:W-:-:S05]  /*2210*/  LEA.HI.X.SX32 R5, R46, R0, 0x1, P1 ;  /* 0x000000002e057211 */ /* 0x000fca00008f0eff */
[----:B------:R0:W5:Y:S01]  /*2220*/  LDG.E.U16 R70, desc[UR12][R4.64] ;  /* 0x0000000c04467981 */ /* 0x000162000c1e1500 */
[----:B------:R-:W-:-:S05]  /*2230*/  LEA R20, R117, R46, 0x1 ;  /* 0x0000002e75147211 */ /* 0x000fca00078e08ff */
[----:B------:R-:W-:-:S04]  /*2240*/  IMAD R42, R117, 0x2, R20 ;  /* 0x00000002752a7824 */ /* 0x000fc800078e0214 */
[C---:B------:R-:W-:Y:S01]  /*2250*/  IMAD R53, R117.reuse, 0x2, R42 ;  /* 0x0000000275357824 */ /* 0x040fe200078e022a */
[----:B--2---:R-:W-:Y:S03]  /*2260*/  STL [R1+0x1ac], R77 ;  /* 0x0001ac4d01007387 */ /* 0x004fe60000100800 */
[----:B------:R-:W-:-:S05]  /*2270*/  IMAD R30, R117, 0x2, R53 ;  /* 0x00000002751e7824 */ /* 0x000fca00078e0235 */
[----:B------:R-:W-:Y:S02]  /*2280*/  LEA R22, R117, R30, 0x1 ;  /* 0x0000001e75167211 */ /* 0x000fe400078e08ff */
[----:B0-----:R-:W-:-:S03]  /*2290*/  LEA R4, P1, R30, R116, 0x1 ;  /* 0x000000741e047211 */ /* 0x001fc600078208ff */
[----:B------:R-:W-:Y:S01]  /*22a0*/  IMAD R44, R117, 0x2, R22 ;  /* 0x00000002752c7824 */ /* 0x000fe200078e0216 */
[----:B------:R-:W-:-:S03]  /*22b0*/  LEA.HI.X.SX32 R5, R30, R0, 0x1, P1 ;  /* 0x000000001e057211 */ /* 0x000fc600008f0eff */
[----:B------:R-:W-:-:S04]  /*22c0*/  IMAD R55, R117, 0x2, R44 ;  /* 0x0000000275377824 */ /* 0x000fc800078e022c */
[----:B------:R-:W-:-:S05]  /*22d0*/  IMAD R24, R117, 0x2, R55 ;  /* 0x0000000275187824 */ /* 0x000fca00078e0237 */
[----:B------:R-:W-:Y:S01]  /*22e0*/  LEA R16, R117, R24, 0x1 ;  /* 0x0000001875107211 */ /* 0x000fe200078e08ff */
[----:B---3--:R0:W-:Y:S02]  /*22f0*/  STL [R1+0x170], R76 ;  /* 0x0001704c01007387 */ /* 0x0081e40000100800 */
[----:B0-----:R-:W-:-:S04]  /*2300*/  LEA R76, P0, R20, R116, 0x1 ;  /* 0x00000074144c7211 */ /* 0x001fc800078008ff */
[----:B------:R-:W-:Y:S02]  /*2310*/  LEA.HI.X.SX32 R77, R20, R0, 0x1, P0 ;  /* 0x00000000144d7211 */ /* 0x000fe400000f0eff */
[C---:B------:R-:W-:Y:S01]  /*2320*/  LEA R74, P0, R42.reuse, R116, 0x1 ;  /* 0x000000742a4a7211 */ /* 0x040fe200078008ff */
[----:B----4-:R-:W-:Y:S03]  /*2330*/  STL [R1+0x1a4], R83 ;  /* 0x0001a45301007387 */ /* 0x010fe60000100800 */
[----:B------:R-:W-:Y:S01]  /*2340*/  LEA.HI.X.SX32 R75, R42, R0, 0x1, P0 ;  /* 0x000000002a4b7211 */ /* 0x000fe200000f0eff */
[----:B-----5:R-:W-:Y:S04]  /*2350*/  STL [R1+0x19c], R79 ;  /* 0x00019c4f01007387 */ /* 0x020fe80000100800 */
[----:B------:R0:W2:Y:S04]  /*2360*/  LDG.E.U16 R85, desc[UR12][R76.64] ;  /* 0x0000000c4c557981 */ /* 0x0000a8000c1e1500 */
[----:B------:R1:W-:Y:S04]  /*2370*/  STL [R1+0x168], R78 ;  /* 0x0001684e01007387 */ /* 0x0003e80000100800 */
[----:B------:R-:W3:Y:S04]  /*2380*/  LDG.E.U16 R84, desc[UR12][R74.64] ;  /* 0x0000000c4a547981 */ /* 0x000ee8000c1e1500 */
[----:B------:R4:W-:Y:S01]  /*2390*/  STL [R1+0x194], R66 ;  /* 0x0001944201007387 */ /* 0x0009e20000100800 */
[----:B-1----:R-:W-:-:S04]  /*23a0*/  LEA R78, P0, R22, R116, 0x1 ;  /* 0x00000074164e7211 */ /* 0x002fc800078008ff */
[----:B------:R-:W-:Y:S02]  /*23b0*/  LEA.HI.X.SX32 R79, R22, R0, 0x1, P0 ;  /* 0x00000000164f7211 */ /* 0x000fe400000f0eff */
[C---:B0-----:R-:W-:Y:S01]  /*23c0*/  LEA R76, P0, R44.reuse, R116, 0x1 ;  /* 0x000000742c4c7211 */ /* 0x041fe200078008ff */
[----:B----4-:R0:W4:Y:S03]  /*23d0*/  LDG.E.U16 R66, desc[UR12][R4.64] ;  /* 0x0000000c04427981 */ /* 0x010126000c1e1500 */
[----:B------:R-:W-:Y:S01]  /*23e0*/  LEA.HI.X.SX32 R77, R44, R0, 0x1, P0 ;  /* 0x000000002c4d7211 */ /* 0x000fe200000f0eff */
[----:B------:R-:W-:Y:S04]  /*23f0*/  STL [R1+0x18c], R81 ;  /* 0x00018c5101007387 */ /* 0x000fe80000100800 */
[----:B------:R1:W5:Y:S01]  /*2400*/  LDG.E.U16 R72, desc[UR12][R78.64] ;  /* 0x0000000c4e487981 */ /* 0x000362000c1e1500 */
[----:B0-----:R-:W-:-:S03]  /*2410*/  LEA R4, P1, R24, R116, 0x1 ;  /* 0x0000007418047211 */ /* 0x001fc600078208ff */
[----:B------:R-:W5:Y:S01]  /*2420*/  LDG.E.U16 R76, desc[UR12][R76.64] ;  /* 0x0000000c4c4c7981 */ /* 0x000f62000c1e1500 */
[----:B------:R-:W-:-:S03]  /*2430*/  LEA.HI.X.SX32 R5, R24, R0, 0x1, P1 ;  /* 0x0000000018057211 */ /* 0x000fc600008f0eff */
[----:B------:R0:W-:Y:S04]  /*2440*/  STL [R1+0x160], R80 ;  /* 0x0001605001007387 */ /* 0x0001e80000100800 */
[----:B------:R1:W-:Y:S01]  /*2450*/  STL [R1+0x184], R68 ;  /* 0x0001844401007387 */ /* 0x0003e20000100800 */
[----:B0-----:R-:W-:-:S03]  /*2460*/  LEA R80, P0, R16, R116, 0x1 ;  /* 0x0000007410507211 */ /* 0x001fc600078008ff */
[----:B------:R-:W-:Y:S01]  /*2470*/  STL [R1+0x17c], R82 ;  /* 0x00017c5201007387 */ /* 0x000fe20000100800 */
[----:B------:R-:W-:-:S03]  /*2480*/  LEA.HI.X.SX32 R81, R16, R0, 0x1, P0 ;  /* 0x0000000010517211 */ /* 0x000fc600000f0eff */
[----:B-1----:R0:W5:Y:S04]  /*2490*/  LDG.E.U16 R68, desc[UR12][R4.64] ;  /* 0x0000000c04447981 */ /* 0x002168000c1e1500 */
[----:B------:R1:W-:Y:S04]  /*24a0*/  STL [R1+0x158], R70 ;  /* 0x0001584601007387 */ /* 0x0003e80000100800 */
[----:B-1----:R1:W5:Y:S01]  /*24b0*/  LDG.E.U16 R70, desc[UR12][R80.64] ;  /* 0x0000000c50467981 */ /* 0x002362000c1e1500 */
[----:B------:R-:W-:-:S04]  /*24c0*/  IMAD R38, R117, 0x2, R16 ;  /* 0x0000000275267824 */ /* 0x000fc800078e0210 */
[----:B------:R-:W-:-:S04]  /*24d0*/  IMAD R57, R117, 0x2, R38 ;  /* 0x0000000275397824 */ /* 0x000fc800078e0226 */
[----:B------:R-:W-:-:S05]  /*24e0*/  IMAD R3, R117, 0x2, R57 ;  /* 0x0000000275037824 */ /* 0x000fca00078e0239 */
[----:B------:R-:W-:-:S05]  /*24f0*/  LEA R18, R117, R3, 0x1 ;  /* 0x0000000375127211 */ /* 0x000fca00078e08ff */
[----:B------:R-:W-:-:S04]  /*2500*/  IMAD R58, R117, 0x2, R18 ;  /* 0x00000002753a7824 */ /* 0x000fc800078e0212 */
[----:B------:R-:W-:Y:S01]  /*2510*/  IMAD R59, R117, 0x2, R58 ;  /* 0x00000002753b7824 */ /* 0x000fe200078e023a */
[----:B------:R-:W-:-:S03]  /*2520*/  LEA R78, P0, R38, R116, 0x1 ;  /* 0x00000074264e7211 */ /* 0x000fc600078008ff */
[----:B------:R-:W-:Y:S01]  /*2530*/  IMAD R26, R117, 0x2, R59 ;  /* 0x00000002751a7824 */ /* 0x000fe200078e023b */
[----:B0-----:R-:W-:Y:S02]  /*2540*/  LEA R4, P1, R3, R116, 0x1 ;  /* 0x0000007403047211 */ /* 0x001fe400078208ff */
[----:B------:R-:W-:Y:S02]  /*2550*/  LEA.HI.X.SX32 R79, R38, R0, 0x1, P0 ;  /* 0x00000000264f7211 */ /* 0x000fe400000f0eff */
[----:B------:R-:W-:Y:S02]  /*2560*/  LEA R6, R117, R26, 0x1 ;  /* 0x0000001a75067211 */ /* 0x000fe400078e08ff */
[----:B------:R-:W-:Y:S01]  /*2570*/  LEA.HI.X.SX32 R5, R3, R0, 0x1, P1 ;  /* 0x0000000003057211 */ /* 0x000fe200008f0eff */
[----:B------:R-:W5:Y:S01]  /*2580*/  LDG.E.U16 R88, desc[UR12][R78.64] ;  /* 0x0000000c4e587981 */ /* 0x000f62000c1e1500 */
[----:B------:R-:W-:Y:S01]  /*2590*/  LEA R82, P0, R18, R116, 0x1 ;  /* 0x0000007412527211 */ /* 0x000fe200078008ff */
[----:B------:R-:W-:-:S02]  /*25a0*/  IMAD R60, R117, 0x2, R6 ;  /* 0x00000002753c7824 */ /* 0x000fc400078e0206 */
[----:B------:R0:W5:Y:S01]  /*25b0*/  LDG.E.U16 R74, desc[UR12][R4.64] ;  /* 0x0000000c044a7981 */ /* 0x000162000c1e1500 */
[----:B------:R-:W-:Y:S02]  /*25c0*/  LEA.HI.X.SX32 R83, R18, R0, 0x1, P0 ;  /* 0x0000000012537211 */ /* 0x000fe400000f0eff */
[----:B-1----:R-:W-:Y:S01]  /*25d0*/  LEA R80, P0, R58, R116, 0x1 ;  /* 0x000000743a507211 */ /* 0x002fe200078008ff */
[----:B------:R-:W-:-:S03]  /*25e0*/  IMAD R61, R117, 0x2, R60 ;  /* 0x00000002753d7824 */ /* 0x000fc600078e023c */
[----:B------:R-:W-:Y:S02]  /*25f0*/  LEA.HI.X.SX32 R81, R58, R0, 0x1, P0 ;  /* 0x000000003a517211 */ /* 0x000fe400000f0eff */
[C---:B0-----:R-:W-:Y:S01]  /*2600*/  LEA R4, P1, R26.reuse, R116, 0x1 ;  /* 0x000000741a047211 */ /* 0x041fe200078208ff */
[----:B------:R-:W-:Y:S02]  /*2610*/  IMAD R40, R117, 0x2, R61 ;  /* 0x0000000275287824 */ /* 0x000fe400078e023d */
[----:B------:R-:W5:Y:S01]  /*2620*/  LDG.E.U16 R78, desc[UR12][R80.64] ;  /* 0x0000000c504e7981 */ /* 0x000f62000c1e1500 */
[----:B------:R-:W-:-:S03]  /*2630*/  LEA.HI.X.SX32 R5, R26, R0, 0x1, P1 ;  /* 0x000000001a057211 */ /* 0x000fc600008f0eff */
[----:B--2---:R-:W-:Y:S04]  /*2640*/  STL [R1+0x174], R85 ;  /* 0x0001745501007387 */ /* 0x004fe80000100800 */
[----:B---3--:R0:W-:Y:S02]  /*2650*/  STL [R1+0x16c], R84 ;  /* 0x00016c5401007387 */ /* 0x0081e40000100800 */
[C---:B0-----:R-:W-:Y:S02]  /*2660*/  LEA R84, P0, R6.reuse, R116, 0x1 ;  /* 0x0000007406547211 */ /* 0x041fe400078008ff */
[----:B----4-:R0:W-:Y:S02]  /*2670*/  STL [R1+0x150], R66 ;  /* 0x0001504201007387 */ /* 0x0101e40000100800 */
[----:B------:R-:W-:-:S02]  /*2680*/  LEA.HI.X.SX32 R85, R6, R0, 0x1, P0 ;  /* 0x0000000006557211 */ /* 0x000fc400000f0eff */
[----:B0-----:R0:W2:Y:S04]  /*2690*/  LDG.E.U16 R66, desc[UR12][R82.64] ;  /* 0x0000000c52427981 */ /* 0x0010a8000c1e1500 */
[----:B-----5:R1:W-:Y:S01]  /*26a0*/  STL [R1+0x164], R72 ;  /* 0x0001644801007387 */ /* 0x0203e20000100800 */
[----:B0-----:R-:W-:-:S03]  /*26b0*/  LEA R82, P0, R60, R116, 0x1 ;  /* 0x000000743c527211 */ /* 0x001fc600078008ff */
[----:B-1----:R0:W3:Y:S01]  /*26c0*/  LDG.E.U16 R72, desc[UR12][R4.64] ;  /* 0x0000000c04487981 */ /* 0x0020e2000c1e1500 */
[----:B------:R-:W-:-:S03]  /*26d0*/  LEA.HI.X.SX32 R83, R60, R0, 0x1, P0 ;  /* 0x000000003c537211 */ /* 0x000fc600000f0eff */
[----:B------:R1:W-:Y:S01]  /*26e0*/  STL [R1+0x15c], R76 ;  /* 0x00015c4c01007387 */ /* 0x0003e20000100800 */
[----:B0-----:R-:W-:-:S04]  /*26f0*/  LEA R4, P1, R40, R116, 0x1 ;  /* 0x0000007428047211 */ /* 0x001fc800078208ff */
[----:B------:R-:W-:Y:S01]  /*2700*/  LEA.HI.X.SX32 R5, R40, R0, 0x1, P1 ;  /* 0x0000000028057211 */ /* 0x000fe200008f0eff */
[----:B-1----:R-:W4:Y:S04]  /*2710*/  LDG.E.U16 R76, desc[UR12][R82.64] ;  /* 0x0000000c524c7981 */ /* 0x002f28000c1e1500 */
[----:B------:R0:W-:Y:S04]  /*2720*/  STL [R1+0x148], R68 ;  /* 0x0001484401007387 */ /* 0x0001e80000100800 */
[----:B0-----:R0:W5:Y:S04]  /*2730*/  LDG.E.U16 R68, desc[UR12][R84.64] ;  /* 0x0000000c54447981 */ /* 0x001168000c1e1500 */
[----:B------:R1:W-:Y:S04]  /*2740*/  STL [R1+0x154], R70 ;  /* 0x0001544601007387 */ /* 0x0003e80000100800 */
[----:B-1----:R1:W4:Y:S01]  /*2750*/  LDG.E.U16 R70, desc[UR12][R4.64] ;  /* 0x0000000c04467981 */ /* 0x002322000c1e1500 */
[----:B------:R-:W-:-:S05]  /*2760*/  LEA R14, R117, R40, 0x1 ;  /* 0x00000028750e7211 */ /* 0x000fca00078e08ff */
[----:B------:R-:W-:-:S04]  /*2770*/  IMAD R64, R117, 0x2, R14 ;  /* 0x0000000275407824 */ /* 0x000fc800078e020e */
[----:B------:R-:W-:-:S04]  /*2780*/  IMAD R63, R117, 0x2, R64 ;  /* 0x00000002753f7824 */ /* 0x000fc800078e0240 */
[----:B------:R-:W-:Y:S01]  /*2790*/  IMAD R34, R117, 0x2, R63 ;  /* 0x0000000275227824 */ /* 0x000fe200078e023f */
[----:B------:R-:W-:-:S04]  /*27a0*/  LEA R86, P0, R14, R116, 0x1 ;  /* 0x000000740e567211 */ /* 0x000fc800078008ff */
[C---:B------:R-:W-:Y:S02]  /*27b0*/  LEA R12, R117.reuse, R34, 0x1 ;  /* 0x00000022750c7211 */ /* 0x040fe400078e08ff */
[----:B------:R-:W-:Y:S02]  /*27c0*/  LEA.HI.X.SX32 R87, R14, R0, 0x1, P0 ;  /* 0x000000000e577211 */ /* 0x000fe400000f0eff */
[-C--:B0-----:R-:W-:Y:S01]  /*27d0*/  LEA R84, P0, R64, R116.reuse, 0x1 ;  /* 0x0000007440547211 */ /* 0x081fe200078008ff */
[C---:B------:R-:W-:Y:S01]  /*27e0*/  IMAD R62, R117.reuse, 0x2, R12 ;  /* 0x00000002753e7824 */ /* 0x040fe200078e020c */
[----:B-1----:R-:W-:Y:S01]  /*27f0*/  LEA R4, P1, R34, R116, 0x1 ;  /* 0x0000007422047211 */ /* 0x002fe200078208ff */
[----:B------:R-:W-:Y:S01]  /*2800*/  STL [R1+0x14c], R88 ;  /* 0x00014c5801007387 */ /* 0x000fe20000100800 */
[-C--:B------:R-:W-:Y:S01]  /*2810*/  LEA.HI.X.SX32 R85, R64, R0.reuse, 0x1, P0 ;  /* 0x0000000040557211 */ /* 0x080fe200000f0eff */
[C---:B------:R-:W-:Y:S01]  /*2820*/  IMAD R65, R117.reuse, 0x2, R62 ;  /* 0x0000000275417824 */ /* 0x040fe200078e023e */
[----:B------:R-:W-:Y:S01]  /*2830*/  LEA.HI.X.SX32 R5, R34, R0, 0x1, P1 ;  /* 0x0000000022057211 */ /* 0x000fe200008f0eff */
[----:B------:R0:W-:Y:S02]  /*2840*/  STL [R1+0x140], R74 ;  /* 0x0001404a01007387 */ /* 0x0001e40000100800 */
[----:B------:R-:W-:-:S02]  /*2850*/  IMAD R36, R117, 0x2, R65 ;  /* 0x0000000275247824 */ /* 0x000fc400078e0241 */
[----:B------:R-:W4:Y:S04]  /*2860*/  LDG.E.U16 R80, desc[UR12][R84.64] ;  /* 0x0000000c54507981 */ /* 0x000f28000c1e1500 */
[----:B0-----:R0:W4:Y:S01]  /*2870*/  LDG.E.U16 R74, desc[UR12][R86.64] ;  /* 0x0000000c564a7981 */ /* 0x001122000c1e1500 */
[----:B------:R-:W-:Y:S02]  /*2880*/  LEA R10, R117, R36, 0x1 ;  /* 0x00000024750a7211 */ /* 0x000fe400078e08ff */
[----:B0-----:R-:W-:-:S04]  /*2890*/  LEA R86, P0, R12, R116, 0x1 ;  /* 0x000000740c567211 */ /* 0x001fc800078008ff */
[----:B------:R-:W-:Y:S02]  /*28a0*/  LEA.HI.X.SX32 R87, R12, R0, 0x1, P0 ;  /* 0x000000000c577211 */ /* 0x000fe400000f0eff */
[----:B------:R-:W-:-:S04]  /*28b0*/  LEA R84, P0, R62, R116, 0x1 ;  /* 0x000000743e547211 */ /* 0x000fc800078008ff */
[----:B------:R-:W-:Y:S01]  /*28c0*/  LEA.HI.X.SX32 R85, R62, R0, 0x1, P0 ;  /* 0x000000003e557211 */ /* 0x000fe200000f0eff */
[----:B--2---:R0:W-:Y:S04]  /*28d0*/  STL [R1+0x144], R66 ;  /* 0x0001444201007387 */ /* 0x0041e80000100800 */
[----:B------:R1:W-:Y:S04]  /*28e0*/  STL [R1+0x13c], R78 ;  /* 0x00013c4e01007387 */ /* 0x0003e80000100800 */
[----:B0-----:R0:W2:Y:S04]  /*28f0*/  LDG.E.U16 R66, desc[UR12][R4.64] ;  /* 0x0000000c04427981 */ /* 0x0010a8000c1e1500 */
[----:B---3--:R3:W-:Y:S04]  /*2900*/  STL [R1+0x138], R72 ;  /* 0x0001384801007387 */ /* 0x0087e80000100800 */
[----:B-1----:R-:W2:Y:S01]  /*2910*/  LDG.E.U16 R78, desc[UR12][R84.64] ;  /* 0x0000000c544e7981 */ /* 0x002ea2000c1e1500 */
[----:B0-----:R-:W-:-:S03]  /*2920*/  LEA R4, P1, R36, R116, 0x1 ;  /* 0x0000007424047211 */ /* 0x001fc600078208ff */
[----:B---3--:R0:W3:Y:S01]  /*2930*/  LDG.E.U16 R72, desc[UR12][R86.64] ;  /* 0x0000000c56487981 */ /* 0x0080e2000c1e1500 */
[----:B------:R-:W-:Y:S02]  /*2940*/  LEA.HI.X.SX32 R5, R36, R0, 0x1, P1 ;  /* 0x0000000024057211 */ /* 0x000fe400008f0eff */
[----:B0-----:R-:W-:-:S04]  /*2950*/  LEA R86, P0, R10, R116, 0x1 ;  /* 0x000000740a567211 */ /* 0x001fc800078008ff */
[----:B------:R-:W-:Y:S01]  /*2960*/  LEA.HI.X.SX32 R87, R10, R0, 0x1, P0 ;  /* 0x000000000a577211 */ /* 0x000fe200000f0eff */
[----:B-----5:R0:W-:Y:S04]  /*2970*/  STL [R1+0x134], R68 ;  /* 0x0001344401007387 */ /* 0x0201e80000100800 */
[----:B----4-:R-:W-:Y:S04]  /*2980*/  STL [R1+0x130], R76 ;  /* 0x0001304c01007387 */ /* 0x010fe80000100800 */
[----:B0-----:R0:W4:Y:S04]  /*2990*/  LDG.E.U16 R68, desc[UR12][R4.64] ;  /* 0x0000000c04447981 */ /* 0x001128000c1e1500 */
        /* <DEDUP_REMOVED lines=12> */
[C---:B------:R-:W-:Y:S02]  /*2a60*/  LEA R28, R117.reuse, R8, 0x1 ;  /* 0x00000008751c7211 */ /* 0x040fe400078e08ff */
[----:B------:R-:W-:Y:S01]  /*2a70*/  LEA.HI.X.SX32 R5, R32, R0, 0x1, P1 ;  /* 0x0000000020057211 */ /* 0x000fe200008f0eff */
[----:B------:R0:W5:Y:S01]  /*2a80*/  LDG.E.U16 R76, desc[UR12][R84.64] ;  /* 0x0000000c544c7981 */ /* 0x000162000c1e1500 */
[----:B-1----:R-:W-:Y:S01]  /*2a90*/  LEA R86, P0, R50, R116, 0x1 ;  /* 0x0000007432567211 */ /* 0x002fe200078008ff */
[----:B------:R-:W-:-:S02]  /*2aa0*/  IMAD R54, R117, 0x2, R28 ;  /* 0x0000000275367824 */ /* 0x000fc400078e021c */
[----:B------:R1:W-:Y:S01]  /*2ab0*/  STL [R1+0x128], R74 ;  /* 0x0001284a01007387 */ /* 0x0003e20000100800 */
[----:B------:R-:W-:Y:S01]  /*2ac0*/  LEA.HI.X.SX32 R87, R50, R0, 0x1, P0 ;  /* 0x0000000032577211 */ /* 0x000fe200000f0eff */
[----:B------:R-:W-:Y:S02]  /*2ad0*/  IMAD R71, R117, 0x2, R54 ;  /* 0x0000000275477824 */ /* 0x000fe400078e0236 */
[----:B------:R1:W-:Y:S01]  /*2ae0*/  STL [R1+0x124], R80 ;  /* 0x0001245001007387 */ /* 0x0003e20000100800 */
[----:B0-----:R-:W-:-:S03]  /*2af0*/  LEA R84, P0, R52, R116, 0x1 ;  /* 0x0000007434547211 */ /* 0x001fc600078008ff */
[----:B-1----:R0:W5:Y:S01]  /*2b00*/  LDG.E.U16 R74, desc[UR12][R4.64] ;  /* 0x0000000c044a7981 */ /* 0x002162000c1e1500 */
[----:B------:R-:W-:Y:S01]  /*2b10*/  LEA.HI.X.SX32 R85, R52, R0, 0x1, P0 ;  /* 0x0000000034557211 */ /* 0x000fe200000f0eff */
[----:B------:R-:W-:-:S04]  /*2b20*/  IMAD R46, R117, 0x2, R71 ;  /* 0x00000002752e7824 */ /* 0x000fc800078e0247 */
[----:B------:R-:W5:Y:S01]  /*2b30*/  LDG.E.U16 R80, desc[UR12][R84.64] ;  /* 0x0000000c54507981 */ /* 0x000f62000c1e1500 */
[----:B0-----:R-:W-:-:S04]  /*2b40*/  LEA R4, P1, R8, R116, 0x1 ;  /* 0x0000007408047211 */ /* 0x001fc800078208ff */
[----:B------:R-:W-:Y:S01]  /*2b50*/  LEA.HI.X.SX32 R5, R8, R0, 0x1, P1 ;  /* 0x0000000008057211 */ /* 0x000fe200008f0eff */
[----:B--2---:R0:W-:Y:S04]  /*2b60*/  STL [R1+0x120], R66 ;  /* 0x0001204201007387 */ /* 0x0041e80000100800 */
[----:B0-----:R0:W2:Y:S04]  /*2b70*/  LDG.E.U16 R66, desc[UR12][R86.64] ;  /* 0x0000000c56427981 */ /* 0x0010a8000c1e1500 */
[----:B---3--:R1:W-:Y:S01]  /*2b80*/  STL [R1+0x11c], R72 ;  /* 0x00011c4801007387 */ /* 0x0083e20000100800 */
[----:B0-----:R-:W-:-:S04]  /*2b90*/  LEA R86, P0, R28, R116, 0x1 ;  /* 0x000000741c567211 */ /* 0x001fc800078008ff */
[----:B------:R-:W-:Y:S01]  /*2ba0*/  LEA.HI.X.SX32 R87, R28, R0, 0x1, P0 ;  /* 0x000000001c577211 */ /* 0x000fe200000f0eff */
[----:B-1----:R0:W3:Y:S01]  /*2bb0*/  LDG.E.U16 R72, desc[UR12][R4.64] ;  /* 0x0000000c04487981 */ /* 0x0020e2000c1e1500 */
[----:B------:R-:W-:-:S04]  /*2bc0*/  LEA R84, P0, R54, R116, 0x1 ;  /* 0x0000007436547211 */ /* 0x000fc800078008ff */
[----:B------:R-:W-:Y:S02]  /*2bd0*/  LEA.HI.X.SX32 R85, R54, R0, 0x1, P0 ;  /* 0x0000000036557211 */ /* 0x000fe400000f0eff */
[C---:B0-----:R-:W-:Y:S01]  /*2be0*/  LEA R4, P1, R46.reuse, R116, 0x1 ;  /* 0x000000742e047211 */ /* 0x041fe200078208ff */
[----:B------:R0:W-:Y:S03]  /*2bf0*/  STL [R1+0x118], R78 ;  /* 0x0001184e01007387 */ /* 0x0001e60000100800 */
[----:B------:R-:W-:Y:S01]  /*2c00*/  LEA.HI.X.SX32 R5, R46, R0, 0x1, P1 ;  /* 0x000000002e057211 */ /* 0x000fe200008f0eff */
[----:B0-----:R-:W3:Y:S04]  /*2c10*/  LDG.E.U16 R78, desc[UR12][R84.64] ;  /* 0x0000000c544e7981 */ /* 0x001ee8000c1e1500 */
[----:B----4-:R0:W-:Y:S04]  /*2c20*/  STL [R1+0x114], R68 ;  /* 0x0001144401007387 */ /* 0x0101e80000100800 */
[----:B0-----:R0:W4:Y:S04]  /*2c30*/  LDG.E.U16 R68, desc[UR12][R86.64] ;  /* 0x0000000c56447981 */ /* 0x001128000c1e1500 */
[----:B-----5:R1:W-:Y:S04]  /*2c40*/  STL [R1+0x110], R70 ;  /* 0x0001104601007387 */ /* 0x0203e80000100800 */
[----:B-1----:R1:W5:Y:S01]  /*2c50*/  LDG.E.U16 R70, desc[UR12][R4.64] ;  /* 0x0000000c04467981 */ /* 0x002362000c1e1500 */
[----:B------:R-:W-:-:S05]  /*2c60*/  LEA R20, R117, R46, 0x1 ;  /* 0x0000002e75147211 */ /* 0x000fca00078e08ff */
[----:B------:R-:W-:-:S04]  /*2c70*/  IMAD R48, R117, 0x2, R20 ;  /* 0x0000000275307824 */ /* 0x000fc800078e0214 */
[----:B------:R-:W-:-:S04]  /*2c80*/  IMAD R73, R117, 0x2, R48 ;  /* 0x0000000275497824 */ /* 0x000fc800078e0230 */
[----:B------:R-:W-:Y:S01]  /*2c90*/  IMAD R30, R117, 0x2, R73 ;  /* 0x00000002751e7824 */ /* 0x000fe200078e0249 */
[----:B0-----:R-:W-:-:S04]  /*2ca0*/  LEA R86, P0, R20, R116, 0x1 ;  /* 0x0000007414567211 */ /* 0x001fc800078008ff */
[C---:B------:R-:W-:Y:S02]  /*2cb0*/  LEA R22, R117.reuse, R30, 0x1 ;  /* 0x0000001e75167211 */ /* 0x040fe400078e08ff */
[----:B------:R-:W-:Y:S02]  /*2cc0*/  LEA.HI.X.SX32 R87, R20, R0, 0x1, P0 ;  /* 0x0000000014577211 */ /* 0x000fe400000f0eff */
[-C--:B------:R-:W-:Y:S01]  /*2cd0*/  LEA R84, P0, R48, R116.reuse, 0x1 ;  /* 0x0000007430547211 */ /* 0x080fe200078008ff */
[C---:B------:R-:W-:Y:S01]  /*2ce0*/  IMAD R42, R117.reuse, 0x2, R22 ;  /* 0x00000002752a7824 */ /* 0x040fe200078e0216 */
[----:B-1----:R-:W-:Y:S01]  /*2cf0*/  LEA R4, P1, R30, R116, 0x1 ;  /* 0x000000741e047211 */ /* 0x002fe200078208ff */
[----:B------:R0:W-:Y:S01]  /*2d00*/  STL [R1+0x10c], R76 ;  /* 0x00010c4c01007387 */ /* 0x0001e20000100800 */
[-C--:B------:R-:W-:Y:S01]  /*2d10*/  LEA.HI.X.SX32 R85, R48, R0.reuse, 0x1, P0 ;  /* 0x0000000030557211 */ /* 0x080fe200000f0eff */
[----:B------:R-:W-:Y:S01]  /*2d20*/  IMAD R75, R117, 0x2, R42 ;  /* 0x00000002754b7824 */ /* 0x000fe200078e022a */
[----:B------:R-:W-:-:S03]  /*2d30*/  LEA.HI.X.SX32 R5, R30, R0, 0x1, P1 ;  /* 0x000000001e057211 */ /* 0x000fc600008f0eff */
[----:B------:R-:W-:Y:S01]  /*2d40*/  IMAD R24, R117, 0x2, R75 ;  /* 0x0000000275187824 */ /* 0x000fe200078e024b */
[----:B0-----:R0:W5:Y:S04]  /*2d50*/  LDG.E.U16 R76, desc[UR12][R86.64] ;  /* 0x0000000c564c7981 */ /* 0x001168000c1e1500 */
[----:B------:R1:W-:Y:S01]  /*2d60*/  STL [R1+0x108], R74 ;  /* 0x0001084a01007387 */ /* 0x0003e20000100800 */
[----:B0-----:R-:W-:-:S03]  /*2d70*/  LEA R86, P0, R22, R116, 0x1 ;  /* 0x0000007416567211 */ /* 0x001fc600078008ff */
[----:B-1----:R0:W5:Y:S01]  /*2d80*/  LDG.E.U16 R74, desc[UR12][R84.64] ;  /* 0x0000000c544a7981 */ /* 0x002162000c1e1500 */
[----:B------:R-:W-:Y:S02]  /*2d90*/  LEA.HI.X.SX32 R87, R22, R0, 0x1, P0 ;  /* 0x0000000016577211 */ /* 0x000fe400000f0eff */
[----:B------:R-:W-:Y:S02]  /*2da0*/  LEA R16, R117, R24, 0x1 ;  /* 0x0000001875107211 */ /* 0x000fe400078e08ff */
[----:B0-----:R-:W-:-:S04]  /*2db0*/  LEA R84, P0, R42, R116, 0x1 ;  /* 0x000000742a547211 */ /* 0x001fc800078008ff */
[----:B------:R-:W-:Y:S01]  /*2dc0*/  LEA.HI.X.SX32 R85, R42, R0, 0x1, P0 ;  /* 0x000000002a557211 */ /* 0x000fe200000f0eff */
[----:B--2---:R0:W-:Y:S04]  /*2dd0*/  STL [R1+0x104], R66 ;  /* 0x0001044201007387 */ /* 0x0041e80000100800 */
[----:B------:R1:W-:Y:S04]  /*2de0*/  STL [R1+0x100], R80 ;  /* 0x0001005001007387 */ /* 0x0003e80000100800 */
[----:B0-----:R0:W2:Y:S04]  /*2df0*/  LDG.E.U16 R66, desc[UR12][R4.64] ;  /* 0x0000000c04427981 */ /* 0x0010a8000c1e1500 */
[----:B-1----:R-:W2:Y:S04]  /*2e00*/  LDG.E.U16 R80, desc[UR12][R84.64] ;  /* 0x0000000c54507981 */ /* 0x002ea8000c1e1500 */
[----:B---3--:R1:W-:Y:S01]  /*2e10*/  STL [R1+0xfc], R72 ;  /* 0x0000fc4801007387 */ /* 0x0083e20000100800 */
[----:B0-----:R-:W-:-:S04]  /*2e20*/  LEA R4, P1, R24, R116, 0x1 ;  /* 0x0000007418047211 */ /* 0x001fc800078208ff */
[----:B------:R-:W-:Y:S01]  /*2e30*/  LEA.HI.X.SX32 R5, R24, R0, 0x1, P1 ;  /* 0x0000000018057211 */ /* 0x000fe200008f0eff */
[----:B-1----:R0:W3:Y:S02]  /*2e40*/  LDG.E.U16 R72, desc[UR12][R86.64] ;  /* 0x0000000c56487981 */ /* 0x0020e4000c1e1500 */
[----:B0-----:R-:W-:-:S04]  /*2e50*/  LEA R86, P0, R16, R116, 0x1 ;  /* 0x0000007410567211 */ /* 0x001fc800078008ff */
[----:B------:R-:W-:Y:S01]  /*2e60*/  LEA.HI.X.SX32 R87, R16, R0, 0x1, P0 ;  /* 0x0000000010577211 */ /* 0x000fe200000f0eff */
[----:B----4-:R0:W-:Y:S04]  /*2e70*/  STL [R1+0xf8], R68 ;  /* 0x0000f84401007387 */ /* 0x0101e80000100800 */
[----:B------:R-:W-:Y:S04]  /*2e80*/  STL [R1+0xf4], R78 ;  /* 0x0000f44e01007387 */ /* 0x000fe80000100800 */
[----:B0-----:R0:W4:Y:S04]  /*2e90*/  LDG.E.U16 R68, desc[UR12][R4.64] ;  /* 0x0000000c04447981 */ /* 0x001128000c1e1500 */
[----:B-----5:R1:W-:Y:S04]  /*2ea0*/  STL [R1+0xf0], R70 ;  /* 0x0000f04601007387 */ /* 0x0203e80000100800 */
[----:B-1----:R1:W5:Y:S01]  /*2eb0*/  LDG.E.U16 R70, desc[UR12][R86.64] ;  /* 0x0000000c56467981 */ /* 0x002362000c1e1500 */
[----:B------:R-:W-:-:S04]  /*2ec0*/  IMAD R44, R117, 0x2, R16 ;  /* 0x00000002752c7824 */ /* 0x000fc800078e0210 */
[----:B------:R-:W-:-:S05]  /*2ed0*/  IMAD R77, R117, 0x2, R44 ;  /* 0x00000002754d7824 */ /* 0x000fca00078e022c */
[----:B------:R-:W-:-:S05]  /*2ee0*/  LEA R3, R117, R77, 0x1 ;  /* 0x0000004d75037211 */ /* 0x000fca00078e08ff */
[----:B------:R-:W-:-:S04]  /*2ef0*/  IMAD R18, R117, 0x2, R3 ;  /* 0x0000000275127824 */ /* 0x000fc800078e0203 */
[----:B------:R-:W-:Y:S01]  /*2f00*/  IMAD R38, R117, 0x2, R18 ;  /* 0x0000000275267824 */ /* 0x000fe200078e0212 */
[----:B------:R-:W-:-:S04]  /*2f10*/  LEA R84, P0, R44, R116, 0x1 ;  /* 0x000000742c547211 */ /* 0x000fc800078008ff */
[----:B------:R-:W-:Y:S02]  /*2f20*/  LEA R79, R117, R38, 0x1 ;  /* 0x00000026754f7211 */ /* 0x000fe400078e08ff */
[----:B------:R-:W-:-:S03]  /*2f30*/  LEA.HI.X.SX32 R85, R44, R0, 0x1, P0 ;  /* 0x000000002c557211 */ /* 0x000fc600000f0eff */
[----:B------:R-:W-:Y:S01]  /*2f40*/  IMAD R26, R117, 0x2, R79 ;  /* 0x00000002751a7824 */ /* 0x000fe200078e024f */
[----:B0-----:R-:W-:Y:S01]  /*2f50*/  LEA R4, P1, R3, R116, 0x1 ;  /* 0x0000007403047211 */ /* 0x001fe200078208ff */
[----:B------:R0:W5:Y:S02]  /*2f60*/  LDG.E.U16 R78, desc[UR12][R84.64] ;  /* 0x0000000c544e7981 */ /* 0x000164000c1e1500 */
[----:B------:R-:W-:Y:S01]  /*2f70*/  IMAD R6, R117, 0x2, R26 ;  /* 0x0000000275067824 */ /* 0x000fe200078e021a */
[----:B------:R-:W-:Y:S02]  /*2f80*/  LEA.HI.X.SX32 R5, R3, R0, 0x1, P1 ;  /* 0x0000000003057211 */ /* 0x000fe400008f0eff */
[C---:B-1----:R-:W-:Y:S02]  /*2f90*/  LEA R86, P0, R18.reuse, R116, 0x1 ;  /* 0x0000007412567211 */ /* 0x042fe400078008ff */
[----:B------:R-:W-:Y:S01]  /*2fa0*/  LEA R58, R117, R6, 0x1 ;  /* 0x00000006753a7211 */ /* 0x000fe200078e08ff */
[----:B------:R1:W-:Y:S01]  /*2fb0*/  STL [R1+0xec], R76 ;  /* 0x0000ec4c01007387 */ /* 0x0003e20000100800 */
[----:B------:R-:W-:-:S02]  /*2fc0*/  LEA.HI.X.SX32 R87, R18, R0, 0x1, P0 ;  /* 0x0000000012577211 */ /* 0x000fc400000f0eff */
[C---:B0-----:R-:W-:Y:S01]  /*2fd0*/  LEA R84, P0, R38.reuse, R116, 0x1 ;  /* 0x0000007426547211 */ /* 0x041fe200078008ff */
[C---:B------:R-:W-:Y:S01]  /*2fe0*/  IMAD R81, R117.reuse, 0x2, R58 ;  /* 0x0000000275517824 */ /* 0x040fe200078e023a */
[----:B------:R0:W-:Y:S04]  /*2ff0*/  STL [R1+0xe8], R74 ;  /* 0x0000e84a01007387 */ /* 0x0001e80000100800 */
[----:B-1----:R1:W5:Y:S01]  /*3000*/  LDG.E.U16 R76, desc[UR12][R4.64] ;  /* 0x0000000c044c7981 */ /* 0x002362000c1e1500 */
[----:B------:R-:W-:Y:S01]  /*3010*/  LEA.HI.X.SX32 R85, R38, R0, 0x1, P0 ;  /* 0x0000000026557211 */ /* 0x000fe200000f0eff */
[----:B------:R-:W-:-:S04]  /*3020*/  IMAD R40, R117, 0x2, R81 ;  /* 0x0000000275287824 */ /* 0x000fc800078e0251 */
[----:B0-----:R-:W5:Y:S01]  /*3030*/  LDG.E.U16 R74, desc[UR12][R84.64] ;  /* 0x0000000c544a7981 */ /* 0x001f62000c1e1500 */
[----:B-1----:R-:W-:-:S04]  /*3040*/  LEA R4, P1, R26, R116, 0x1 ;  /* 0x000000741a047211 */ /* 0x002fc800078208ff */
[----:B------:R-:W-:Y:S01]  /*3050*/  LEA.HI.X.SX32 R5, R26, R0, 0x1, P1 ;  /* 0x000000001a057211 */ /* 0x000fe200008f0eff */
[----:B--2---:R0:W-:Y:S04]  /*3060*/  STL [R1+0xe4], R66 ;  /* 0x0000e44201007387 */ /* 0x0041e80000100800 */
[----:B0-----:R0:W2:Y:S02]  /*3070*/  LDG.E.U16 R66, desc[UR12][R86.64] ;  /* 0x0000000c56427981 */ /* 0x0010a4000c1e1500 */
[C---:B0-----:R-:W-:Y:S02]  /*3080*/  LEA R86, P0, R6.reuse, R116, 0x1 ;  /* 0x0000007406567211 */ /* 0x041fe400078008ff */
[----:B---3--:R0:W-:Y:S02]  /*3090*/  STL [R1+0xe0], R72 ;  /* 0x0000e04801007387 */ /* 0x0081e40000100800 */
[----:B------:R-:W-:-:S02]  /*30a0*/  LEA.HI.X.SX32 R87, R6, R0, 0x1, P0 ;  /* 0x0000000006577211 */ /* 0x000fc400000f0eff */
[C---:B------:R-:W-:Y:S01]  /*30b0*/  LEA R84, P0, R58.reuse, R116, 0x1 ;  /* 0x000000743a547211 */ /* 0x040fe200078008ff */
[----:B0-----:R0:W3:Y:S03]  /*30c0*/  LDG.E.U16 R72, desc[UR12][R4.64] ;  /* 0x0000000c04487981 */ /* 0x0010e6000c1e1500 */
[----:B------:R-:W-:Y:S01]  /*30d0*/  LEA.HI.X.SX32 R85, R58, R0, 0x1, P0 ;  /* 0x000000003a557211 */ /* 0x000fe200000f0eff */
[----:B------:R1:W-:Y:S01]  /*30e0*/  STL [R1+0xdc], R80 ;  /* 0x0000dc5001007387 */ /* 0x0003e20000100800 */
[----:B0-----:R-:W-:-:S04]  /*30f0*/  LEA R4, P1, R40, R116, 0x1 ;  /* 0x0000007428047211 */ /* 0x001fc800078208ff */
[----:B------:R-:W-:Y:S01]  /*3100*/  LEA.HI.X.SX32 R5, R40, R0, 0x1, P1 ;  /* 0x0000000028057211 */ /* 0x000fe200008f0eff */
[----:B-1----:R-:W3:Y:S04]  /*3110*/  LDG.E.U16 R80, desc[UR12][R84.64] ;  /* 0x0000000c54507981 */ /* 0x002ee8000c1e1500 */
[----:B----4-:R0:W-:Y:S04]  /*3120*/  STL [R1+0xd8], R68 ;  /* 0x0000d84401007387 */ /* 0x0101e80000100800 */
[----:B0-----:R0:W4:Y:S04]  /*3130*/  LDG.E.U16 R68, desc[UR12][R86.64] ;  /* 0x0000000c56447981 */ /* 0x001128000c1e1500 */
[----:B-----5:R1:W-:Y:S04]  /*3140*/  STL [R1+0xd4], R70 ;  /* 0x0000d44601007387 */ /* 0x0203e80000100800 */
[----:B-1----:R1:W5:Y:S01]  /*3150*/  LDG.E.U16 R70, desc[UR12][R4.64] ;  /* 0x0000000c04467981 */ /* 0x002362000c1e1500 */
[----:B------:R-:W-:-:S05]  /*3160*/  LEA R14, R117, R40, 0x1 ;  /* 0x00000028750e7211 */ /* 0x000fca00078e08ff */
[----:B------:R-:W-:-:S04]  /*3170*/  IMAD R60, R117, 0x2, R14 ;  /* 0x00000002753c7824 */ /* 0x000fc800078e020e */
[----:B------:R-:W-:Y:S01]  /*3180*/  IMAD R83, R117, 0x2, R60 ;  /* 0x0000000275537824 */ /* 0x000fe200078e023c */
[----:B0-----:R-:W-:-:S04]  /*3190*/  LEA R86, P0, R14, R116, 0x1 ;  /* 0x000000740e567211 */ /* 0x001fc800078008ff */
[----:B------:R-:W-:Y:S02]  /*31a0*/  LEA R34, R117, R83, 0x1 ;  /* 0x0000005375227211 */ /* 0x000fe400078e08ff */
[----:B------:R-:W-:-:S03]  /*31b0*/  LEA.HI.X.SX32 R87, R14, R0, 0x1, P0 ;  /* 0x000000000e577211 */ /* 0x000fc600000f0eff */
[C---:B------:R-:W-:Y:S01]  /*31c0*/  IMAD R12, R117.reuse, 0x2, R34 ;  /* 0x00000002750c7824 */ /* 0x040fe200078e0222 */
[----:B------:R0:W-:Y:S03]  /*31d0*/  STL [R1+0xd0], R78 ;  /* 0x0000d04e01007387 */ /* 0x0001e60000100800 */
[----:B------:R-:W-:Y:S01]  /*31e0*/  IMAD R64, R117, 0x2, R12 ;  /* 0x0000000275407824 */ /* 0x000fe200078e020c */
[----:B------:R-:W-:-:S04]  /*31f0*/  LEA R84, P0, R60, R116, 0x1 ;  /* 0x000000743c547211 */ /* 0x000fc800078008ff */
[C---:B------:R-:W-:Y:S01]  /*3200*/  LEA R96, R117.reuse, R64, 0x1 ;  /* 0x0000004075607211 */ /* 0x040fe200078e08ff */
[----:B0-----:R0:W5:Y:S01]  /*3210*/  LDG.E.U16 R78, desc[UR12][R86.64] ;  /* 0x0000000c564e7981 */ /* 0x001162000c1e1500 */
[----:B-1----:R-:W-:Y:S02]  /*3220*/  LEA R4, P1, R34, R116, 0x1 ;  /* 0x0000007422047211 */ /* 0x002fe400078208ff */
[-C--:B------:R-:W-:Y:S01]  /*3230*/  LEA.HI.X.SX32 R85, R60, R0.reuse, 0x1, P0 ;  /* 0x000000003c557211 */ /* 0x080fe200000f0eff */
[C---:B------:R-:W-:Y:S01]  /*3240*/  IMAD R36, R117.reuse, 0x2, R96 ;  /* 0x0000000275247824 */ /* 0x040fe200078e0260 */
[----:B------:R-:W-:Y:S02]  /*3250*/  LEA.HI.X.SX32 R5, R34, R0, 0x1, P1 ;  /* 0x0000000022057211 */ /* 0x000fe400008f0eff */
[----:B0-----:R-:W-:Y:S01]  /*3260*/  LEA R86, P0, R12, R116, 0x1 ;  /* 0x000000740c567211 */ /* 0x001fe200078008ff */
[----:B------:R0:W-:Y:S01]  /*3270*/  STL [R1+0xcc], R76 ;  /* 0x0000cc4c01007387 */ /* 0x0001e20000100800 */
[----:B------:R-:W-:-:S02]  /*3280*/  IMAD R10, R117, 0x2, R36 ;  /* 0x00000002750a7824 */ /* 0x000fc400078e0224 */
[----:B------:R-:W-:Y:S01]  /*3290*/  LEA.HI.X.SX32 R87, R12, R0, 0x1, P0 ;  /* 0x000000000c577211 */ /* 0x000fe200000f0eff */
[----:B0-----:R0:W5:Y:S02]  /*32a0*/  LDG.E.U16 R76, desc[UR12][R84.64] ;  /* 0x0000000c544c7981 */ /* 0x001164000c1e1500 */
[----:B0-----:R-:W-:-:S04]  /*32b0*/  LEA R84, P0, R64, R116, 0x1 ;  /* 0x0000007440547211 */ /* 0x001fc800078008ff */
[----:B------:R-:W-:Y:S01]  /*32c0*/  LEA.HI.X.SX32 R85, R64, R0, 0x1, P0 ;  /* 0x0000000040557211 */ /* 0x000fe200000f0eff */
[----:B--2---:R0:W-:Y:S04]  /*32d0*/  STL [R1+0xc8], R66 ;  /* 0x0000c84201007387 */ /* 0x0041e80000100800 */
[----:B------:R1:W-:Y:S04]  /*32e0*/  STL [R1+0xc4], R74 ;  /* 0x0000c44a01007387 */ /* 0x0003e80000100800 */
[----:B0-----:R0:W2:Y:S04]  /*32f0*/  LDG.E.U16 R66, desc[UR12][R4.64] ;  /* 0x0000000c04427981 */ /* 0x0010a8000c1e1500 */
[----:B-1----:R1:W2:Y:S01]  /*3300*/  LDG.E.U16 R74, desc[UR12][R86.64] ;  /* 0x0000000c564a7981 */ /* 0x0022a2000c1e1500 */
[----:B0-----:R-:W-:-:S02]  /*3310*/  LEA R4, P1, R36, R116, 0x1 ;  /* 0x0000007424047211 */ /* 0x001fc400078208ff */
[----:B-1----:R-:W-:Y:S01]  /*3320*/  LEA R86, P0, R10, R116, 0x1 ;  /* 0x000000740a567211 */ /* 0x002fe200078008ff */
[----:B---3--:R0:W-:Y:S01]  /*3330*/  STL [R1+0xc0], R72 ;  /* 0x0000c04801007387 */ /* 0x0081e20000100800 */
[-C--:B------:R-:W-:Y:S02]  /*3340*/  LEA.HI.X.SX32 R5, R36, R0.reuse, 0x1, P1 ;  /* 0x0000000024057211 */ /* 0x080fe400008f0eff */
[----:B------:R-:W-:Y:S01]  /*3350*/  LEA.HI.X.SX32 R87, R10, R0, 0x1, P0 ;  /* 0x000000000a577211 */ /* 0x000fe200000f0eff */
[----:B0-----:R0:W3:Y:S04]  /*3360*/  LDG.E.U16 R72, desc[UR12][R84.64] ;  /* 0x0000000c54487981 */ /* 0x0010e8000c1e1500 */
[----:B----4-:R1:W-:Y:S04]  /*3370*/  STL [R1+0xbc], R68 ;  /* 0x0000bc4401007387 */ /* 0x0103e80000100800 */
[----:B------:R-:W-:Y:S04]  /*3380*/  STL [R1+0xb8], R80 ;  /* 0x0000b85001007387 */ /* 0x000fe80000100800 */
[----:B-1----:R-:W4:Y:S04]  /*3390*/  LDG.E.U16 R68, desc[UR12][R4.64] ;  /* 0x0000000c04447981 */ /* 0x002f28000c1e1500 */
[----:B-----5:R1:W-:Y:S04]  /*33a0*/  STL [R1+0xb4], R70 ;  /* 0x0000b44601007387 */ /* 0x0203e80000100800 */
[----:B-1----:R1:W5:Y:S01]  /*33b0*/  LDG.E.U16 R70, desc[UR12][R86.64] ;  /* 0x0000000c56467981 */ /* 0x002362000c1e1500 */
[----:B------:R-:W-:-:S05]  /*33c0*/  LEA R62, R117, R10, 0x1 ;  /* 0x0000000a753e7211 */ /* 0x000fca00078e08ff */
[----:B------:R-:W-:-:S04]  /*33d0*/  IMAD R95, R117, 0x2, R62 ;  /* 0x00000002755f7824 */ /* 0x000fc800078e023e */
[----:B------:R-:W-:-:S05]  /*33e0*/  IMAD R32, R117, 0x2, R95 ;  /* 0x0000000275207824 */ /* 0x000fca00078e025f */
        /* <DEDUP_REMOVED lines=15> */
[----:B------:R-:W-:Y:S02]  /*34e0*/  LEA R24, R117, R98, 0x1 ;  /* 0x0000006275187211 */ /* 0x000fe400078e08ff */
[----:B0-----:R-:W-:-:S03]  /*34f0*/  LEA R84, P0, R62, R116, 0x1 ;  /* 0x000000743e547211 */ /* 0x001fc600078008ff */
[----:B------:R-:W-:Y:S01]  /*3500*/  IMAD R42, R117, 0x2, R24 ;  /* 0x00000002752a7824 */ /* 0x000fe200078e0218 */
[----:B------:R-:W-:-:S03]  /*3510*/  LEA.HI.X.SX32 R85, R62, R0, 0x1, P0 ;  /* 0x000000003e557211 */ /* 0x000fc600000f0eff */
[C---:B------:R-:W-:Y:S01]  /*3520*/  IMAD R16, R117.reuse, 0x2, R42 ;  /* 0x0000000275107824 */ /* 0x040fe200078e022a */
[-C--:B-1----:R-:W-:Y:S01]  /*3530*/  LEA R86, P0, R8, R116.reuse, 0x1 ;  /* 0x0000007408567211 */ /* 0x082fe200078008ff */
[----:B------:R0:W5:Y:S01]  /*3540*/  LDG.E.U16 R82, desc[UR12][R84.64] ;  /* 0x0000000c54527981 */ /* 0x000162000c1e1500 */
[----:B------:R-:W-:Y:S02]  /*3550*/  LEA R4, P1, R32, R116, 0x1 ;  /* 0x0000007420047211 */ /* 0x000fe400078208ff */
[C---:B------:R-:W-:Y:S02]  /*3560*/  LEA R97, R117.reuse, R16, 0x1 ;  /* 0x0000001075617211 */ /* 0x040fe400078e08ff */
[-C--:B------:R-:W-:Y:S02]  /*3570*/  LEA.HI.X.SX32 R87, R8, R0.reuse, 0x1, P0 ;  /* 0x0000000008577211 */ /* 0x080fe400000f0eff */
[----:B------:R-:W-:Y:S01]  /*3580*/  LEA.HI.X.SX32 R5, R32, R0, 0x1, P1 ;  /* 0x0000000020057211 */ /* 0x000fe200008f0eff */
[----:B------:R-:W-:Y:S01]  /*3590*/  IMAD R3, R117, 0x2, R97 ;  /* 0x0000000275037824 */ /* 0x000fe200078e0261 */
[----:B0-----:R-:W-:-:S03]  /*35a0*/  LEA R84, P0, R54, R116, 0x1 ;  /* 0x0000007436547211 */ /* 0x001fc600078008ff */
[----:B------:R-:W-:Y:S01]  /*35b0*/  IMAD R44, R117, 0x2, R3 ;  /* 0x00000002752c7824 */ /* 0x000fe200078e0203 */
[----:B------:R0:W-:Y:S01]  /*35c0*/  STL [R1+0xb0], R78 ;  /* 0x0000b04e01007387 */ /* 0x0001e20000100800 */
[----:B------:R-:W-:-:S03]  /*35d0*/  LEA.HI.X.SX32 R85, R54, R0, 0x1, P0 ;  /* 0x0000000036557211 */ /* 0x000fc600000f0eff */
[----:B------:R1:W5:Y:S01]  /*35e0*/  LDG.E.U16 R80, desc[UR12][R4.64] ;  /* 0x0000000c04507981 */ /* 0x000362000c1e1500 */
[----:B------:R-:W-:-:S03]  /*35f0*/  LEA R18, R117, R44, 0x1 ;  /* 0x0000002c75127211 */ /* 0x000fc600078e08ff */
[----:B------:R-:W5:Y:S04]  /*3600*/  LDG.E.U16 R54, desc[UR12][R84.64] ;  /* 0x0000000c54367981 */ /* 0x000f68000c1e1500 */
[----:B0-----:R0:W5:Y:S01]  /*3610*/  LDG.E.U16 R78, desc[UR12][R86.64] ;  /* 0x0000000c564e7981 */ /* 0x001162000c1e1500 */
[----:B-1----:R-:W-:Y:S01]  /*3620*/  LEA R4, P1, R30, R116, 0x1 ;  /* 0x000000741e047211 */ /* 0x002fe200078208ff */
[----:B------:R-:W-:-:S03]  /*3630*/  IMAD R99, R117, 0x2, R18 ;  /* 0x0000000275637824 */ /* 0x000fc600078e0212 */
[----:B------:R-:W-:Y:S01]  /*3640*/  LEA.HI.X.SX32 R5, R30, R0, 0x1, P1 ;  /* 0x000000001e057211 */ /* 0x000fe200008f0eff */
[----:B------:R1:W-:Y:S01]  /*3650*/  STL [R1+0xac], R76 ;  /* 0x0000ac4c01007387 */ /* 0x0003e20000100800 */
[----:B0-----:R-:W-:Y:S01]  /*3660*/  LEA R86, P0, R24, R116, 0x1 ;  /* 0x0000007418567211 */ /* 0x001fe200078008ff */
[----:B------:R-:W-:-:S03]  /*3670*/  IMAD R26, R117, 0x2, R99 ;  /* 0x00000002751a7824 */ /* 0x000fc600078e0263 */
[----:B------:R-:W-:Y:S01]  /*3680*/  LEA.HI.X.SX32 R87, R24, R0, 0x1, P0 ;  /* 0x0000000018577211 */ /* 0x000fe200000f0eff */
[----:B-1----:R0:W5:Y:S01]  /*3690*/  LDG.E.U16 R76, desc[UR12][R4.64] ;  /* 0x0000000c044c7981 */ /* 0x002162000c1e1500 */
[----:B------:R-:W-:-:S03]  /*36a0*/  LEA R84, P1, R26, R116, 0x1 ;  /* 0x000000741a547211 */ /* 0x000fc600078208ff */
[----:B--2---:R-:W-:Y:S01]  /*36b0*/  STL [R1+0xa8], R66 ;  /* 0x0000a84201007387 */ /* 0x004fe20000100800 */
[----:B0-----:R-:W-:-:S03]  /*36c0*/  LEA R4, P0, R3, R116, 0x1 ;  /* 0x0000007403047211 */ /* 0x001fc600078008ff */
[----:B------:R0:W-:Y:S01]  /*36d0*/  STL [R1+0xa4], R74 ;  /* 0x0000a44a01007387 */ /* 0x0001e20000100800 */
[----:B------:R-:W-:-:S03]  /*36e0*/  LEA.HI.X.SX32 R5, R3, R0, 0x1, P0 ;  /* 0x0000000003057211 */ /* 0x000fc600000f0eff */
[----:B---3--:R1:W-:Y:S01]  /*36f0*/  STL [R1+0xa0], R72 ;  /* 0x0000a04801007387 */ /* 0x0083e20000100800 */
[----:B------:R-:W-:-:S03]  /*3700*/  LEA.HI.X.SX32 R85, R26, R0, 0x1, P1 ;  /* 0x000000001a557211 */ /* 0x000fc600008f0eff */
[----:B0-----:R0:W2:Y:S04]  /*3710*/  LDG.E.U16 R74, desc[UR12][R86.64] ;  /* 0x0000000c564a7981 */ /* 0x0010a8000c1e1500 */
[----:B-1----:R1:W3:Y:S04]  /*3720*/  LDG.E.U16 R72, desc[UR12][R4.64] ;  /* 0x0000000c04487981 */ /* 0x0022e8000c1e1500 */
[----:B----4-:R-:W-:Y:S04]  /*3730*/  STL [R1+0x9c], R68 ;  /* 0x00009c4401007387 */ /* 0x010fe80000100800 */
[----:B-----5:R4:W-:Y:S04]  /*3740*/  STL [R1+0x98], R70 ;  /* 0x0000984601007387 */ /* 0x0209e80000100800 */
[----:B----4-:R4:W5:Y:S01]  /*3750*/  LDG.E.U16 R70, desc[UR12][R84.64] ;  /* 0x0000000c54467981 */ /* 0x010962000c1e1500 */
        /* <DEDUP_REMOVED lines=22> */
[----:B------:R-:W-:Y:S01]  /*38c0*/  IMAD R3, R117, 0x2, R24 ;  /* 0x0000000275037824 */ /* 0x000fe200078e0218 */
[----:B------:R-:W-:-:S03]  /*38d0*/  LEA R88, P0, R58, R116, 0x1 ;  /* 0x000000743a587211 */ /* 0x000fc600078008ff */
[----:B------:R-:W-:Y:S01]  /*38e0*/  IMAD R68, R117, 0x2, R3 ;  /* 0x0000000275447824 */ /* 0x000fe200078e0203 */
[----:B------:R-:W-:-:S04]  /*38f0*/  LEA.HI.X.SX32 R89, R58, R0, 0x1, P0 ;  /* 0x000000003a597211 */ /* 0x000fc800000f0eff */
[C---:B------:R-:W-:Y:S01]  /*3900*/  LEA R58, R117.reuse, R68, 0x1 ;  /* 0x00000044753a7211 */ /* 0x040fe200078e08ff */
[----:B------:R-:W-:Y:S04]  /*3910*/  STL [R1+0x94], R82 ;  /* 0x0000945201007387 */ /* 0x000fe80000100800 */
[C---:B------:R-:W-:Y:S01]  /*3920*/  IMAD R26, R117.reuse, 0x2, R58 ;  /* 0x00000002751a7824 */ /* 0x040fe200078e023a */
[C---:B0-----:R-:W-:Y:S01]  /*3930*/  LEA R86, P1, R64.reuse, R116, 0x1 ;  /* 0x0000007440567211 */ /* 0x041fe200078208ff */
[----:B------:R0:W5:Y:S02]  /*3940*/  LDG.E.U16 R90, desc[UR12][R88.64] ;  /* 0x0000000c585a7981 */ /* 0x000164000c1e1500 */
[----:B-1----:R-:W-:Y:S01]  /*3950*/  IMAD R4, R117, 0x2, R26 ;  /* 0x0000000275047824 */ /* 0x002fe200078e021a */
[----:B------:R-:W-:-:S02]  /*3960*/  LEA.HI.X.SX32 R87, R64, R0, 0x1, P1 ;  /* 0x0000000040577211 */ /* 0x000fc400008f0eff */
[C---:B----4-:R-:W-:Y:S02]  /*3970*/  LEA R84, P0, R60.reuse, R116, 0x1 ;  /* 0x000000743c547211 */ /* 0x050fe400078008ff */
[C---:B------:R-:W-:Y:S02]  /*3980*/  LEA R64, R117.reuse, R4, 0x1 ;  /* 0x0000000475407211 */ /* 0x040fe400078e08ff */
[----:B------:R-:W-:Y:S01]  /*3990*/  LEA.HI.X.SX32 R85, R60, R0, 0x1, P0 ;  /* 0x000000003c557211 */ /* 0x000fe200000f0eff */
[----:B------:R1:W-:Y:S02]  /*39a0*/  STL [R1+0x90], R80 ;  /* 0x0000905001007387 */ /* 0x0003e40000100800 */
[----:B------:R-:W-:Y:S02]  /*39b0*/  IMAD R60, R117, 0x2, R64 ;  /* 0x00000002753c7824 */ /* 0x000fe400078e0240 */
[----:B------:R-:W-:Y:S01]  /*39c0*/  STL [R1+0x8c], R78 ;  /* 0x00008c4e01007387 */ /* 0x000fe20000100800 */
[----:B0-----:R-:W-:-:S03]  /*39d0*/  LEA R88, P0, R62, R116, 0x1 ;  /* 0x000000743e587211 */ /* 0x001fc600078008ff */
[----:B------:R0:W-:Y:S01]  /*39e0*/  STL [R1+0x88], R54 ;  /* 0x0000883601007387 */ /* 0x0001e20000100800 */
[----:B------:R-:W-:-:S03]  /*39f0*/  LEA.HI.X.SX32 R89, R62, R0, 0x1, P0 ;  /* 0x000000003e597211 */ /* 0x000fc600000f0eff */
[----:B-1----:R1:W4:Y:S04]  /*3a00*/  LDG.E.U16 R80, desc[UR12][R86.64] ;  /* 0x0000000c56507981 */ /* 0x002328000c1e1500 */
[----:B------:R2:W4:Y:S01]  /*3a10*/  LDG.E.U16 R82, desc[UR12][R84.64] ;  /* 0x0000000c54527981 */ /* 0x000522000c1e1500 */
[----:B0-----:R-:W-:-:S03]  /*3a20*/  IMAD R54, R117, 0x2, R60 ;  /* 0x0000000275367824 */ /* 0x001fc600078e023c */
[----:B------:R0:W4:Y:S01]  /*3a30*/  LDG.E.U16 R78, desc[UR12][R88.64] ;  /* 0x0000000c584e7981 */ /* 0x000122000c1e1500 */
[----:B-1----:R-:W-:Y:S02]  /*3a40*/  LEA R86, P0, R66, R116, 0x1 ;  /* 0x0000007442567211 */ /* 0x002fe400078008ff */
[C---:B------:R-:W-:Y:S02]  /*3a50*/  LEA R5, R117.reuse, R54, 0x1 ;  /* 0x0000003675057211 */ /* 0x040fe400078e08ff */
[----:B--2---:R-:W-:Y:S02]  /*3a60*/  LEA R84, P1, R68, R116, 0x1 ;  /* 0x0000007444547211 */ /* 0x004fe400078208ff */
[-C--:B------:R-:W-:Y:S01]  /*3a70*/  LEA.HI.X.SX32 R87, R66, R0.reuse, 0x1, P0 ;  /* 0x0000000042577211 */ /* 0x080fe200000f0eff */
[----:B------:R-:W-:Y:S01]  /*3a80*/  IMAD R62, R117, 0x2, R5 ;  /* 0x00000002753e7824 */ /* 0x000fe200078e0205 */
[----:B------:R-:W-:Y:S02]  /*3a90*/  LEA.HI.X.SX32 R85, R68, R0, 0x1, P1 ;  /* 0x0000000044557211 */ /* 0x000fe400008f0eff */
[C---:B0-----:R-:W-:Y:S01]  /*3aa0*/  LEA R88, P0, R64.reuse, R116, 0x1 ;  /* 0x0000007440587211 */ /* 0x041fe200078008ff */
[----:B------:R0:W-:Y:S03]  /*3ab0*/  STL [R1+0x84], R76 ;  /* 0x0000844c01007387 */ /* 0x0001e60000100800 */
[----:B------:R-:W-:Y:S01]  /*3ac0*/  LEA.HI.X.SX32 R89, R64, R0, 0x1, P0 ;  /* 0x0000000040597211 */ /* 0x000fe200000f0eff */
[----:B------:R1:W-:Y:S04]  /*3ad0*/  STL [R1+0x80], R74 ;  /* 0x0000804a01007387 */ /* 0x0003e80000100800 */
[----:B0-----:R0:W2:Y:S04]  /*3ae0*/  LDG.E.U16 R76, desc[UR12][R86.64] ;  /* 0x0000000c564c7981 */ /* 0x0010a8000c1e1500 */
[----:B-1----:R1:W2:Y:S01]  /*3af0*/  LDG.E.U16 R74, desc[UR12][R84.64] ;  /* 0x0000000c544a7981 */ /* 0x0022a2000c1e1500 */
[----:B0-----:R-:W-:-:S03]  /*3b00*/  LEA R86, P1, R62, R116, 0x1 ;  /* 0x000000743e567211 */ /* 0x001fc600078208ff */
[----:B---3--:R0:W-:Y:S01]  /*3b10*/  STL [R1+0x7c], R72 ;  /* 0x00007c4801007387 */ /* 0x0081e20000100800 */
[----:B-1----:R-:W-:Y:S02]  /*3b20*/  LEA R84, P0, R56, R116, 0x1 ;  /* 0x0000007438547211 */ /* 0x002fe400078008ff */
[-C--:B------:R-:W-:Y:S02]  /*3b30*/  LEA.HI.X.SX32 R87, R62, R0.reuse, 0x1, P1 ;  /* 0x000000003e577211 */ /* 0x080fe400008f0eff */
[----:B------:R-:W-:Y:S01]  /*3b40*/  LEA.HI.X.SX32 R85, R56, R0, 0x1, P0 ;  /* 0x0000000038557211 */ /* 0x000fe200000f0eff */
[----:B0-----:R0:W3:Y:S04]  /*3b50*/  LDG.E.U16 R72, desc[UR12][R88.64] ;  /* 0x0000000c58487981 */ /* 0x0010e8000c1e1500 */
[----:B------:R1:W2:Y:S01]  /*3b60*/  LDG.E.U16 R68, desc[UR12][R84.64] ;  /* 0x0000000c54447981 */ /* 0x0002a2000c1e1500 */
[----:B0-----:R-:W-:-:S04]  /*3b70*/  LEA R88, P0, R50, R116, 0x1 ;  /* 0x0000007432587211 */ /* 0x001fc800078008ff */
[----:B------:R-:W-:Y:S02]  /*3b80*/  LEA.HI.X.SX32 R89, R50, R0, 0x1, P0 ;  /* 0x0000000032597211 */ /* 0x000fe400000f0eff */
[----:B-1----:R-:W-:-:S03]  /*3b90*/  LEA R84, P0, R46, R116, 0x1 ;  /* 0x000000742e547211 */ /* 0x002fc600078008ff */
[----:B------:R-:W2:Y:S01]  /*3ba0*/  LDG.E.U16 R66, desc[UR12][R88.64] ;  /* 0x0000000c58427981 */ /* 0x000ea2000c1e1500 */
[----:B------:R-:W-:-:S05]  /*3bb0*/  LEA.HI.X.SX32 R85, R46, R0, 0x1, P0 ;  /* 0x000000002e557211 */ /* 0x000fca00000f0eff */
[----:B------:R-:W2:Y:S01]  /*3bc0*/  LDG.E.U16 R56, desc[UR12][R84.64] ;  /* 0x0000000c54387981 */ /* 0x000ea2000c1e1500 */
[----:B------:R-:W-:-:S03]  /*3bd0*/  IMAD R62, R117, 0x2, R62 ;  /* 0x00000002753e7824 */ /* 0x000fc600078e023e */
[----:B-----5:R0:W-:Y:S04]  /*3be0*/  STL [R1+0x78], R70 ;  /* 0x0000784601007387 */ /* 0x0201e80000100800 */
[----:B0-----:R0:W5:Y:S02]  /*3bf0*/  LDG.E.U16 R70, desc[UR12][R86.64] ;  /* 0x0000000c56467981 */ /* 0x001164000c1e1500 */
[----:B0-----:R-:W-:-:S04]  /*3c00*/  LEA R86, P1, R52, R116, 0x1 ;  /* 0x0000007434567211 */ /* 0x001fc800078208ff */
[----:B------:R-:W-:Y:S02]  /*3c10*/  LEA.HI.X.SX32 R87, R52, R0, 0x1, P1 ;  /* 0x0000000034577211 */ /* 0x000fe400008f0eff */
[----:B------:R-:W-:-:S03]  /*3c20*/  LEA R88, P1, R48, R116, 0x1 ;  /* 0x0000007430587211 */ /* 0x000fc600078208ff */
[----:B------:R0:W5:Y:S01]  /*3c30*/  LDG.E.U16 R64, desc[UR12][R86.64] ;  /* 0x0000000c56407981 */ /* 0x000162000c1e1500 */
[----:B------:R-:W-:Y:S02]  /*3c40*/  LEA.HI.X.SX32 R89, R48, R0, 0x1, P1 ;  /* 0x0000000030597211 */ /* 0x000fe400008f0eff */
[----:B------:R-:W-:-:S03]  /*3c50*/  LEA R84, P1, R44, R116, 0x1 ;  /* 0x000000742c547211 */ /* 0x000fc600078208ff */
[----:B------:R1:W5:Y:S01]  /*3c60*/  LDG.E.U16 R52, desc[UR12][R88.64] ;  /* 0x0000000c58347981 */ /* 0x000362000c1e1500 */
[----:B0-----:R-:W-:Y:S02]  /*3c70*/  LEA R86, P0, R42, R116, 0x1 ;  /* 0x000000742a567211 */ /* 0x001fe400078008ff */
[-C--:B------:R-:W-:Y:S02]  /*3c80*/  LEA.HI.X.SX32 R85, R44, R0.reuse, 0x1, P1 ;  /* 0x000000002c557211 */ /* 0x080fe400008f0eff */
[----:B------:R-:W-:Y:S02]  /*3c90*/  LEA.HI.X.SX32 R87, R42, R0, 0x1, P0 ;  /* 0x000000002a577211 */ /* 0x000fe400000f0eff */
[-C--:B------:R-:W-:Y:S01]  /*3ca0*/  LEA R92, P0, R38, R116.reuse, 0x1 ;  /* 0x00000074265c7211 */ /* 0x080fe200078008ff */
[----:B------:R0:W5:Y:S01]  /*3cb0*/  LDG.E.U16 R48, desc[UR12][R84.64] ;  /* 0x0000000c54307981 */ /* 0x000162000c1e1500 */
[----:B-1----:R-:W-:Y:S02]  /*3cc0*/  LEA R88, P1, R40, R116, 0x1 ;  /* 0x0000007428587211 */ /* 0x002fe400078208ff */
[-C--:B------:R-:W-:Y:S01]  /*3cd0*/  LEA.HI.X.SX32 R93, R38, R0.reuse, 0x1, P0 ;  /* 0x00000000265d7211 */ /* 0x080fe200000f0eff */
[----:B------:R1:W5:Y:S01]  /*3ce0*/  LDG.E.U16 R50, desc[UR12][R86.64] ;  /* 0x0000000c56327981 */ /* 0x000362000c1e1500 */
[----:B------:R-:W-:-:S03]  /*3cf0*/  LEA.HI.X.SX32 R89, R40, R0, 0x1, P1 ;  /* 0x0000000028597211 */ /* 0x000fc600008f0eff */
[----:B------:R1:W5:Y:S01]  /*3d00*/  LDG.E.U16 R46, desc[UR12][R92.64] ;  /* 0x0000000c5c2e7981 */ /* 0x000362000c1e1500 */
[----:B0-----:R-:W-:-:S03]  /*3d10*/  LEA R84, P1, R36, R116, 0x1 ;  /* 0x0000007424547211 */ /* 0x001fc600078208ff */
[----:B------:R-:W5:Y:S01]  /*3d20*/  LDG.E.U16 R44, desc[UR12][R88.64] ;  /* 0x0000000c582c7981 */ /* 0x000f62000c1e1500 */
[----:B-1----:R-:W-:Y:S02]  /*3d30*/  LEA R86, P0, R34, R116, 0x1 ;  /* 0x0000007422567211 */ /* 0x002fe400078008ff */
[-C--:B------:R-:W-:Y:S02]  /*3d40*/  LEA.HI.X.SX32 R85, R36, R0.reuse, 0x1, P1 ;  /* 0x0000000024557211 */ /* 0x080fe400008f0eff */
[----:B------:R-:W-:Y:S02]  /*3d50*/  LEA.HI.X.SX32 R87, R34, R0, 0x1, P0 ;  /* 0x0000000022577211 */ /* 0x000fe400000f0eff */
[C---:B------:R-:W-:Y:S01]  /*3d60*/  LEA R92, P0, R32.reuse, R116, 0x1 ;  /* 0x00000074205c7211 */ /* 0x040fe200078008ff */
[----:B------:R0:W5:Y:S03]  /*3d70*/  LDG.E.U16 R40, desc[UR12][R84.64] ;  /* 0x0000000c54287981 */ /* 0x000166000c1e1500 */
[----:B------:R-:W-:Y:S01]  /*3d80*/  LEA.HI.X.SX32 R93, R32, R0, 0x1, P0 ;  /* 0x00000000205d7211 */ /* 0x000fe200000f0eff */
[----:B------:R1:W5:Y:S04]  /*3d90*/  LDG.E.U16 R42, desc[UR12][R86.64] ;  /* 0x0000000c562a7981 */ /* 0x000368000c1e1500 */
[----:B------:R-:W5:Y:S01]  /*3da0*/  LDG.E.U16 R38, desc[UR12][R92.64] ;  /* 0x0000000c5c267981 */ /* 0x000f62000c1e1500 */
[----:B0-----:R-:W-:-:S02]  /*3db0*/  LEA R84, P1, R58, R116, 0x1 ;  /* 0x000000743a547211 */ /* 0x001fc400078208ff */
[----:B-1----:R-:W-:Y:S02]  /*3dc0*/  LEA R86, P0, R30, R116, 0x1 ;  /* 0x000000741e567211 */ /* 0x002fe400078008ff */
[-C--:B------:R-:W-:Y:S02]  /*3dd0*/  LEA.HI.X.SX32 R85, R58, R0.reuse, 0x1, P1 ;  /* 0x000000003a557211 */ /* 0x080fe400008f0eff */
[----:B------:R-:W-:Y:S02]  /*3de0*/  LEA.HI.X.SX32 R87, R30, R0, 0x1, P0 ;  /* 0x000000001e577211 */ /* 0x000fe400000f0eff */
[C---:B------:R-:W-:Y:S01]  /*3df0*/  LEA R88, P0, R60.reuse, R116, 0x1 ;  /* 0x000000743c587211 */ /* 0x040fe200078008ff */
[----:B------:R0:W5:Y:S03]  /*3e00*/  LDG.E.U16 R34, desc[UR12][R84.64] ;  /* 0x0000000c54227981 */ /* 0x000166000c1e1500 */
[----:B------:R-:W-:Y:S01]  /*3e10*/  LEA.HI.X.SX32 R89, R60, R0, 0x1, P0 ;  /* 0x000000003c597211 */ /* 0x000fe200000f0eff */
[----:B------:R1:W5:Y:S04]  /*3e20*/  LDG.E.U16 R36, desc[UR12][R86.64] ;  /* 0x0000000c56247981 */ /* 0x000368000c1e1500 */
[----:B------:R1:W5:Y:S01]  /*3e30*/  LDG.E.U16 R32, desc[UR12][R88.64] ;  /* 0x0000000c58207981 */ /* 0x000362000c1e1500 */
[----:B0-----:R-:W-:-:S02]  /*3e40*/  LEA R84, P0, R28, R116, 0x1 ;  /* 0x000000741c547211 */ /* 0x001fc400078008ff */
[----:B-1----:R-:W-:Y:S02]  /*3e50*/  LEA R86, P1, R62, R116, 0x1 ;  /* 0x000000743e567211 */ /* 0x002fe400078208ff */
[-C--:B------:R-:W-:Y:S02]  /*3e60*/  LEA.HI.X.SX32 R85, R28, R0.reuse, 0x1, P0 ;  /* 0x000000001c557211 */ /* 0x080fe400000f0eff */
[----:B------:R-:W-:Y:S02]  /*3e70*/  LEA.HI.X.SX32 R87, R62, R0, 0x1, P1 ;  /* 0x000000003e577211 */ /* 0x000fe400008f0eff */
[C---:B------:R-:W-:Y:S01]  /*3e80*/  LEA R88, P0, R20.reuse, R116, 0x1 ;  /* 0x0000007414587211 */ /* 0x040fe200078008ff */
[----:B------:R0:W5:Y:S03]  /*3e90*/  LDG.E.U16 R28, desc[UR12][R84.64] ;  /* 0x0000000c541c7981 */ /* 0x000166000c1e1500 */
[----:B------:R-:W-:Y:S01]  /*3ea0*/  LEA.HI.X.SX32 R89, R20, R0, 0x1, P0 ;  /* 0x0000000014597211 */ /* 0x000fe200000f0eff */
[----:B------:R1:W5:Y:S01]  /*3eb0*/  LDG.E.U16 R30, desc[UR12][R86.64] ;  /* 0x0000000c561e7981 */ /* 0x000362000c1e1500 */
[----:B0-----:R-:W-:-:S02]  /*3ec0*/  LEA R84, P0, R16, R116, 0x1 ;  /* 0x0000007410547211 */ /* 0x001fc400078008ff */
[----:B-1----:R-:W-:-:S04]  /*3ed0*/  LEA R86, P1, R22, R116, 0x1 ;  /* 0x0000007416567211 */ /* 0x002fc800078208ff */
[-C--:B------:R-:W-:Y:S02]  /*3ee0*/  LEA.HI.X.SX32 R87, R22, R0.reuse, 0x1, P1 ;  /* 0x0000000016577211 */ /* 0x080fe400008f0eff */
[----:B------:R0:W5:Y:S01]  /*3ef0*/  LDG.E.U16 R22, desc[UR12][R88.64] ;  /* 0x0000000c58167981 */ /* 0x000162000c1e1500 */
[----:B------:R-:W-:-:S03]  /*3f00*/  LEA.HI.X.SX32 R85, R16, R0, 0x1, P0 ;  /* 0x0000000010557211 */ /* 0x000fc600000f0eff */
[----:B------:R1:W5:Y:S01]  /*3f10*/  LDG.E.U16 R20, desc[UR12][R86.64] ;  /* 0x0000000c56147981 */ /* 0x000362000c1e1500 */
[----:B0-----:R-:W-:-:S04]  /*3f20*/  LEA R88, P1, R18, R116, 0x1 ;  /* 0x0000007412587211 */ /* 0x001fc800078208ff */
[----:B------:R-:W-:Y:S02]  /*3f30*/  LEA.HI.X.SX32 R89, R18, R0, 0x1, P1 ;  /* 0x0000000012597211 */ /* 0x000fe400008f0eff */
[C---:B-1----:R-:W-:Y:S01]  /*3f40*/  LEA R86, P0, R6.reuse, R116, 0x1 ;  /* 0x0000007406567211 */ /* 0x042fe200078008ff */
[----:B------:R0:W5:Y:S03]  /*3f50*/  LDG.E.U16 R18, desc[UR12][R84.64] ;  /* 0x0000000c54127981 */ /* 0x000166000c1e1500 */
[----:B------:R-:W-:Y:S01]  /*3f60*/  LEA.HI.X.SX32 R87, R6, R0, 0x1, P0 ;  /* 0x0000000006577211 */ /* 0x000fe200000f0eff */
[----:B------:R1:W5:Y:S04]  /*3f70*/  LDG.E.U16 R16, desc[UR12][R88.64] ;  /* 0x0000000c58107981 */ /* 0x000368000c1e1500 */
[----:B------:R4:W5:Y:S01]  /*3f80*/  LDG.E.U16 R6, desc[UR12][R86.64] ;  /* 0x0000000c56067981 */ /* 0x000962000c1e1500 */
[----:B0-----:R-:W-:-:S02]  /*3f90*/  LEA R84, P1, R14, R116, 0x1 ;  /* 0x000000740e547211 */ /* 0x001fc400078208ff */
[----:B-1----:R-:W-:Y:S02]  /*3fa0*/  LEA R88, P0, R12, R116, 0x1 ;  /* 0x000000740c587211 */ /* 0x002fe400078008ff */
[-C--:B------:R-:W-:Y:S02]  /*3fb0*/  LEA.HI.X.SX32 R85, R14, R0.reuse, 0x1, P1 ;  /* 0x000000000e557211 */ /* 0x080fe400008f0eff */
[----:B------:R-:W-:-:S03]  /*3fc0*/  LEA.HI.X.SX32 R89, R12, R0, 0x1, P0 ;  /* 0x000000000c597211 */ /* 0x000fc600000f0eff */
[----:B------:R0:W5:Y:S04]  /*3fd0*/  LDG.E.U16 R125, desc[UR12][R84.64] ;  /* 0x0000000c547d7981 */ /* 0x000168000c1e1500 */
[----:B------:R1:W5:Y:S01]  /*3fe0*/  LDG.E.U16 R124, desc[UR12][R88.64] ;  /* 0x0000000c587c7981 */ /* 0x000362000c1e1500 */
[-C--:B------:R-:W-:Y:S02]  /*3ff0*/  LEA R92, P1, R10, R116.reuse, 0x1 ;  /* 0x000000740a5c7211 */ /* 0x080fe400078208ff */
[----:B----4-:R-:W-:Y:S02]  /*4000*/  LEA R86, P0, R8, R116, 0x1 ;  /* 0x0000007408567211 */ /* 0x010fe400078008ff */
[-C--:B------:R-:W-:Y:S02]  /*4010*/  LEA.HI.X.SX32 R93, R10, R0.reuse, 0x1, P1 ;  /* 0x000000000a5d7211 */ /* 0x080fe400008f0eff */
[----:B------:R-:W-:-:S02]  /*4020*/  LEA.HI.X.SX32 R87, R8, R0, 0x1, P0 ;  /* 0x0000000008577211 */ /* 0x000fc400000f0eff */
[C---:B0-----:R-:W-:Y:S01]  /*4030*/  LEA R84, P0, R24.reuse, R116, 0x1 ;  /* 0x0000007418547211 */ /* 0x041fe200078008ff */
[----:B------:R-:W4:Y:S03]  /*4040*/  LDG.E.U16 R123, desc[UR12][R92.64] ;  /* 0x0000000c5c7b7981 */ /* 0x000f26000c1e1500 */
[----:B------:R-:W-:Y:S01]  /*4050*/  LEA.HI.X.SX32 R85, R24, R0, 0x1, P0 ;  /* 0x0000000018557211 */ /* 0x000fe200000f0eff */
[----:B------:R0:W4:Y:S01]  /*4060*/  LDG.E.U16 R122, desc[UR12][R86.64] ;  /* 0x0000000c567a7981 */ /* 0x000122000c1e1500 */
[----:B-1----:R-:W-:-:S03]  /*4070*/  LEA R88, P0, R26, R116, 0x1 ;  /* 0x000000741a587211 */ /* 0x002fc600078008ff */
[----:B------:R-:W4:Y:S01]  /*4080*/  LDG.E.U16 R121, desc[UR12][R84.64] ;  /* 0x0000000c54797981 */ /* 0x000f22000c1e1500 */
[----:B------:R-:W-:-:S05]  /*4090*/  LEA.HI.X.SX32 R89, R26, R0, 0x1, P0 ;  /* 0x000000001a597211 */ /* 0x000fca00000f0eff */
[----:B------:R-:W4:Y:S01]  /*40a0*/  LDG.E.U16 R120, desc[UR12][R88.64] ;  /* 0x0000000c58787981 */ /* 0x000f22000c1e1500 */
[----:B------:R-:W-:Y:S02]  /*40b0*/  LEA R62, R117, R62, 0x1 ;  /* 0x0000003e753e7211 */ /* 0x000fe400078e08ff */
[-C--:B0-----:R-:W-:Y:S02]  /*40c0*/  LEA R86, P1, R54, R116.reuse, 0x1 ;  /* 0x0000007436567211 */ /* 0x081fe400078208ff */
[----:B------:R-:W-:Y:S02]  /*40d0*/  LEA R92, P0, R62, R116, 0x1 ;  /* 0x000000743e5c7211 */ /* 0x000fe400078008ff */
[-C--:B------:R-:W-:Y:S02]  /*40e0*/  LEA.HI.X.SX32 R87, R54, R0.reuse, 0x1, P1 ;  /* 0x0000000036577211 */ /* 0x080fe400008f0eff */
[----:B------:R-:W-:-:S03]  /*40f0*/  LEA.HI.X.SX32 R93, R62, R0, 0x1, P0 ;  /* 0x000000003e5d7211 */ /* 0x000fc600000f0eff */
[----:B------:R-:W4:Y:S04]  /*4100*/  LDG.E.U16 R119, desc[UR12][R86.64] ;  /* 0x0000000c56777981 */ /* 0x000f28000c1e1500 */
[----:B------:R-:W4:Y:S04]  /*4110*/  LDG.E.U16 R118, desc[UR12][R92.64] ;  /* 0x0000000c5c767981 */ /* 0x000f28000c1e1500 */
[----:B------:R-:W-:Y:S04]  /*4120*/  STL [R1+0x74], R90 ;  /* 0x0000745a01007387 */ /* 0x000fe80000100800 */
[----:B------:R-:W-:Y:S04]  /*4130*/  STL [R1+0x70], R82 ;  /* 0x0000705201007387 */ /* 0x000fe80000100800 */
[----:B------:R-:W-:Y:S04]  /*4140*/  STL [R1+0x6c], R80 ;  /* 0x00006c5001007387 */ /* 0x000fe80000100800 */
[----:B------:R-:W-:Y:S04]  /*4150*/  STL [R1+0x68], R78 ;  /* 0x0000684e01007387 */ /* 0x000fe80000100800 */
[----:B--2---:R-:W-:Y:S04]  /*4160*/  STL [R1+0x64], R76 ;  /* 0x0000644c01007387 */ /* 0x004fe80000100800 */
[----:B------:R-:W-:Y:S04]  /*4170*/  STL [R1+0x60], R74 ;  /* 0x0000604a01007387 */ /* 0x000fe80000100800 */
[----:B---3--:R-:W-:Y:S04]  /*4180*/  STL [R1+0x5c], R72 ;  /* 0x00005c4801007387 */ /* 0x008fe80000100800 */
[----:B-----5:R-:W-:Y:S04]  /*4190*/  STL [R1+0x58], R70 ;  /* 0x0000584601007387 */ /* 0x020fe80000100800 */
[----:B------:R-:W-:Y:S04]  /*41a0*/  STL [R1+0x54], R68 ;  /* 0x0000544401007387 */ /* 0x000fe80000100800 */
        /* <DEDUP_REMOVED lines=12> */
[----:B------:R0:W-:Y:S04]  /*4270*/  STL [R1+0xc4c], R125 ;  /* 0x000c4c7d01007387 */ /* 0x0001e80000100800 */
[----:B------:R-:W-:Y:S04]  /*4280*/  STL [R1+0x20], R34 ;  /* 0x0000202201007387 */ /* 0x000fe80000100800 */
[----:B0-----:R-:W2:Y:S04]  /*4290*/  LDL.LU R125, [R1+0x248] ;  /* 0x00024800017d7983 */ /* 0x001ea80000300800 */
[----:B------:R0:W-:Y:S04]  /*42a0*/  STL [R1+0xc50], R124 ;  /* 0x000c507c01007387 */ /* 0x0001e80000100800 */
[----:B------:R-:W-:Y:S04]  /*42b0*/  STL [R1+0x1c], R32 ;  /* 0x00001c2001007387 */ /* 0x000fe80000100800 */
[----:B0-----:R-:W3:Y:S04]  /*42c0*/  LDL.LU R124, [R1+0x250] ;  /* 0x00025000017c7983 */ /* 0x001ee80000300800 */
[----:B------:R-:W-:Y:S04]  /*42d0*/  STL [R1+0x18], R30 ;  /* 0x0000181e01007387 */ /* 0x000fe80000100800 */
[----:B----4-:R0:W-:Y:S04]  /*42e0*/  STL [R1+0xc54], R123 ;  /* 0x000c547b01007387 */ /* 0x0101e80000100800 */
[----:B0-----:R-:W4:Y:S04]  /*42f0*/  LDL.LU R123, [R1+0x1d8] ;  /* 0x0001d800017b7983 */ /* 0x001f280000300800 */
[----:B------:R-:W-:Y:S04]  /*4300*/  STL [R1+0x14], R28 ;  /* 0x0000141c01007387 */ /* 0x000fe80000100800 */
[----:B------:R-:W-:Y:S04]  /*4310*/  STL [R1+0x10], R22 ;  /* 0x0000101601007387 */ /* 0x000fe80000100800 */
[----:B------:R0:W-:Y:S01]  /*4320*/  STL [R1+0xc58], R122 ;  /* 0x000c587a01007387 */ /* 0x0001e20000100800 */
[----:B------:R-:W-:-:S02]  /*4330*/  LEA R8, P1, R9, R116, 0x1 ;  /* 0x0000007409087211 */ /* 0x000fc400078208ff */
[----:B------:R-:W-:Y:S01]  /*4340*/  LEA R10, P2, R11, R116, 0x1 ;  /* 0x000000740b0a7211 */ /* 0x000fe200078408ff */
[----:B0-----:R-:W5:Y:S04]  /*4350*/  LDL.LU R122, [R1+0x1d0] ;  /* 0x0001d000017a7983 */ /* 0x001f680000300800 */
[----:B------:R-:W-:Y:S04]  /*4360*/  STL [R1+0xc], R20 ;  /* 0x00000c1401007387 */ /* 0x000fe80000100800 */
[----:B------:R-:W-:Y:S04]  /*4370*/  STL [R1+0x8], R18 ;  /* 0x0000081201007387 */ /* 0x000fe80000100800 */
[----:B------:R-:W-:Y:S04]  /*4380*/  STL [R1+0x4], R16 ;  /* 0x0000041001007387 */ /* 0x000fe80000100800 */
[----:B------:R-:W-:Y:S04]  /*4390*/  STL [R1+0xc5c], R121 ;  /* 0x000c5c7901007387 */ /* 0x000fe80000100800 */
[----:B------:R-:W-:Y:S04]  /*43a0*/  STL [R1+0xc60], R120 ;  /* 0x000c607801007387 */ /* 0x000fe80000100800 */
[----:B------:R0:W-:Y:S01]  /*43b0*/  STL [R1], R6 ;  /* 0x0000000601007387 */ /* 0x0001e20000100800 */
[----:B------:R-:W-:-:S02]  /*43c0*/  LEA.HI.X.SX32 R9, R9, R0, 0x1, P1 ;  /* 0x0000000009097211 */ /* 0x000fc400008f0eff */
[----:B------:R-:W-:Y:S02]  /*43d0*/  LEA.HI.X.SX32 R11, R11, R0, 0x1, P2 ;  /* 0x000000000b0b7211 */ /* 0x000fe400010f0eff */
[-C--:B------:R-:W-:Y:S02]  /*43e0*/  LEA R14, P1, R15, R116.reuse, 0x1 ;  /* 0x000000740f0e7211 */ /* 0x080fe400078208ff */
[-C--:B0-----:R-:W-:Y:S02]  /*43f0*/  LEA R6, P0, R7, R116.reuse, 0x1 ;  /* 0x0000007407067211 */ /* 0x081fe400078008ff */
[----:B------:R-:W-:Y:S02]  /*4400*/  LEA R16, P2, R17, R116, 0x1 ;  /* 0x0000007411107211 */ /* 0x000fe400078408ff */
[----:B------:R-:W-:Y:S02]  /*4410*/  LEA.HI.X.SX32 R7, R7, R0, 0x1, P0 ;  /* 0x0000000007077211 */ /* 0x000fe400000f0eff */
[----:B------:R-:W-:-:S02]  /*4420*/  LEA R12, P0, R13, R116, 0x1 ;  /* 0x000000740d0c7211 */ /* 0x000fc400078008ff */
[-C--:B------:R-:W-:Y:S02]  /*4430*/  LEA.HI.X.SX32 R15, R15, R0.reuse, 0x1, P1 ;  /* 0x000000000f0f7211 */ /* 0x080fe400008f0eff */
[-C--:B------:R-:W-:Y:S02]  /*4440*/  LEA.HI.X.SX32 R13, R13, R0.reuse, 0x1, P0 ;  /* 0x000000000d0d7211 */ /* 0x080fe400000f0eff */
[----:B------:R-:W-:Y:S02]  /*4450*/  LEA.HI.X.SX32 R17, R17, R0, 0x1, P2 ;  /* 0x0000000011117211 */ /* 0x000fe400010f0eff */
[-C--:B------:R-:W-:Y:S02]  /*4460*/  LEA R20, P0, R21, R116.reuse, 0x1 ;  /* 0x0000007415147211 */ /* 0x080fe400078008ff */
[-C--:B------:R-:W-:Y:S02]  /*4470*/  LEA R22, P1, R23, R116.reuse, 0x1 ;  /* 0x0000007417167211 */ /* 0x080fe400078208ff */
        /* <DEDUP_REMOVED lines=24> */
[----:B------:R-:W-:Y:S01]  /*4600*/  LEA R56, P2, R57, R116, 0x1 ;  /* 0x0000007439387211 */ /* 0x000fe200078408ff */
[----:B------:R-:W-:Y:S01]  /*4610*/  IMAD R117, R117, 0x2, R62 ;  /* 0x0000000275757824 */ /* 0x000fe200078e023e */
[----:B------:R-:W-:-:S02]  /*4620*/  LEA.HI.X.SX32 R53, R53, R0, 0x1, P0 ;  /* 0x0000000035357211 */ /* 0x000fc400000f0eff */
[-C--:B------:R-:W-:Y:S02]  /*4630*/  LEA.HI.X.SX32 R55, R55, R0.reuse, 0x1, P1 ;  /* 0x0000000037377211 */ /* 0x080fe400008f0eff */
[----:B------:R-:W-:Y:S02]  /*4640*/  LEA.HI.X.SX32 R57, R57, R0, 0x1, P2 ;  /* 0x0000000039397211 */ /* 0x000fe400010f0eff */
[-C--:B------:R-:W-:Y:S02]  /*4650*/  LEA R60, P0, R61, R116.reuse, 0x1 ;  /* 0x000000743d3c7211 */ /* 0x080fe400078008ff */
[-C--:B------:R-:W-:Y:S02]  /*4660*/  LEA R62, P1, R63, R116.reuse, 0x1 ;  /* 0x000000743f3e7211 */ /* 0x080fe400078208ff */
[----:B------:R-:W-:Y:S02]  /*4670*/  LEA R64, P2, R65, R116, 0x1 ;  /* 0x0000007441407211 */ /* 0x000fe400078408ff */
[----:B------:R-:W-:-:S02]  /*4680*/  LEA.HI.X.SX32 R61, R61, R0, 0x1, P0 ;  /* 0x000000003d3d7211 */ /* 0x000fc400000f0eff */
[-C--:B------:R-:W-:Y:S02]  /*4690*/  LEA.HI.X.SX32 R63, R63, R0.reuse, 0x1, P1 ;  /* 0x000000003f3f7211 */ /* 0x080fe400008f0eff */
[----:B------:R-:W-:Y:S02]  /*46a0*/  LEA.HI.X.SX32 R65, R65, R0, 0x1, P2 ;  /* 0x0000000041417211 */ /* 0x000fe400010f0eff */
[-C--:B------:R-:W-:Y:S02]  /*46b0*/  LEA R68, P0, R69, R116.reuse, 0x1 ;  /* 0x0000007445447211 */ /* 0x080fe400078008ff */
[-C--:B------:R-:W-:Y:S02]  /*46c0*/  LEA R70, P1, R71, R116.reuse, 0x1 ;  /* 0x0000007447467211 */ /* 0x080fe400078208ff */
[----:B------:R-:W-:Y:S01]  /*46d0*/  LEA R72, P2, R73, R116, 0x1 ;  /* 0x0000007449487211 */ /* 0x000fe200078408ff */
[----:B------:R-:W-:Y:S01]  /*46e0*/  STL [R1+0xc64], R119 ;  /* 0x000c647701007387 */ /* 0x000fe20000100800 */
[----:B------:R-:W-:-:S02]  /*46f0*/  LEA.HI.X.SX32 R69, R69, R0, 0x1, P0 ;  /* 0x0000000045457211 */ /* 0x000fc400000f0eff */
[-C--:B------:R-:W-:Y:S01]  /*4700*/  LEA.HI.X.SX32 R71, R71, R0.reuse, 0x1, P1 ;  /* 0x0000000047477211 */ /* 0x080fe200008f0eff */
[----:B------:R-:W-:Y:S01]  /*4710*/  STL [R1+0xc68], R118 ;  /* 0x000c687601007387 */ /* 0x000fe20000100800 */
[----:B------:R-:W-:Y:S02]  /*4720*/  LEA.HI.X.SX32 R73, R73, R0, 0x1, P2 ;  /* 0x0000000049497211 */ /* 0x000fe400010f0eff */
[-C--:B------:R-:W-:Y:S01]  /*4730*/  LEA R76, P0, R77, R116.reuse, 0x1 ;  /* 0x000000744d4c7211 */ /* 0x080fe200078008ff */
[----:B------:R-:W-:Y:S01]  /*4740*/  STL [R1+0xc70], R6 ;  /* 0x000c700601007387 */ /* 0x000fe20000100800 */
        /* <DEDUP_REMOVED lines=12> */
[----:B------:R-:W0:Y:S03]  /*4810*/  S2UR UR7, SR_CgaCtaId ;  /* 0x00000000000779c3 */ /* 0x000e260000008800 */
[----:B------:R-:W-:Y:S01]  /*4820*/  STL [R1+0xc7c], R11 ;  /* 0x000c7c0b01007387 */ /* 0x000fe20000100800 */
[----:B------:R-:W-:-:S03]  /*4830*/  LEA.HI.X.SX32 R85, R96, R0, 0x1, P0 ;  /* 0x0000000060557211 */ /* 0x000fc600000f0eff */
[----:B------:R-:W-:Y:S01]  /*4840*/  STL [R1+0xc88], R12 ;  /* 0x000c880c01007387 */ /* 0x000fe20000100800 */
[-C--:B------:R-:W-:Y:S02]  /*4850*/  LEA.HI.X.SX32 R87, R95, R0.reuse, 0x1, P1 ;  /* 0x000000005f577211 */ /* 0x080fe400008f0eff */
[----:B------:R-:W-:Y:S01]  /*4860*/  LEA.HI.X.SX32 R89, R94, R0, 0x1, P2 ;  /* 0x000000005e597211 */ /* 0x000fe200010f0eff */
[----:B------:R1:W-:Y:S01]  /*4870*/  STL [R1+0xc84], R13 ;  /* 0x000c840d01007387 */ /* 0x0003e20000100800 */
[-C--:B------:R-:W-:Y:S02]  /*4880*/  LEA R92, P0, R100, R116.reuse, 0x1 ;  /* 0x00000074645c7211 */ /* 0x080fe400078008ff */
[-C--:B------:R-:W-:Y:S02]  /*4890*/  LEA R94, P1, R98, R116.reuse, 0x1 ;  /* 0x00000074625e7211 */ /* 0x080fe400078208ff */
[----:B------:R-:W-:Y:S01]  /*48a0*/  LEA R18, P3, R19, R116, 0x1 ;  /* 0x0000007413127211 */ /* 0x000fe200078608ff */
[----:B-1----:R-:W5:Y:S04]  /*48b0*/  LDL.LU R13, [R1+0x1e0] ;  /* 0x0001e000010d7983 */ /* 0x002f680000300800 */
[----:B------:R1:W-:Y:S01]  /*48c0*/  STL [R1+0xc90], R14 ;  /* 0x000c900e01007387 */ /* 0x0003e20000100800 */
[----:B------:R-:W-:-:S02]  /*48d0*/  LEA.HI.X.SX32 R93, R100, R0, 0x1, P0 ;  /* 0x00000000645d7211 */ /* 0x000fc400000f0eff */
[-C--:B------:R-:W-:Y:S02]  /*48e0*/  LEA.HI.X.SX32 R95, R98, R0.reuse, 0x1, P1 ;  /* 0x00000000625f7211 */ /* 0x080fe400008f0eff */
[----:B------:R-:W-:Y:S01]  /*48f0*/  LEA.HI.X.SX32 R19, R19, R0, 0x1, P3 ;  /* 0x0000000013137211 */ /* 0x000fe200018f0eff */
[----:B-1----:R-:W5:Y:S01]  /*4900*/  LDL.LU R14, [R1+0x1e8] ;  /* 0x0001e800010e7983 */ /* 0x002f620000300800 */
[----:B------:R-:W-:-:S03]  /*4910*/  LEA R98, P0, R99, R116, 0x1 ;  /* 0x0000007463627211 */ /* 0x000fc600078008ff */
[----:B------:R1:W-:Y:S01]  /*4920*/  STL [R1+0xc8c], R15 ;  /* 0x000c8c0f01007387 */ /* 0x0003e20000100800 */
[----:B------:R-:W-:Y:S02]  /*4930*/  LEA R100, P1, R101, R116, 0x1 ;  /* 0x0000007465647211 */ /* 0x000fe400078208ff */
[-C--:B------:R-:W-:Y:S01]  /*4940*/  LEA.HI.X.SX32 R99, R99, R0.reuse, 0x1, P0 ;  /* 0x0000000063637211 */ /* 0x080fe200000f0eff */
[----:B-1----:R-:W5:Y:S04]  /*4950*/  LDL.LU R15, [R1+0x1f0] ;  /* 0x0001f000010f7983 */ /* 0x002f680000300800 */
[----:B------:R1:W-:Y:S01]  /*4960*/  STL [R1+0xc98], R16 ;  /* 0x000c981001007387 */ /* 0x0003e20000100800 */
[----:B------:R-:W-:Y:S02]  /*4970*/  LEA.HI.X.SX32 R101, R101, R0, 0x1, P1 ;  /* 0x0000000065657211 */ /* 0x000fe400008f0eff */
[-C--:B------:R-:W-:Y:S01]  /*4980*/  LEA R104, P0, R105, R116.reuse, 0x1 ;  /* 0x0000007469687211 */ /* 0x080fe200078008ff */
[----:B-1----:R-:W5:Y:S04]  /*4990*/  LDL.LU R16, [R1+0x1f8] ;  /* 0x0001f80001107983 */ /* 0x002f680000300800 */
[----:B------:R1:W-:Y:S01]  /*49a0*/  STL [R1+0xc94], R17 ;  /* 0x000c941101007387 */ /* 0x0003e20000100800 */
[----:B------:R-:W-:-:S02]  /*49b0*/  LEA R106, P1, R107, R116, 0x1 ;  /* 0x000000746b6a7211 */ /* 0x000fc400078208ff */
[-C--:B------:R-:W-:Y:S01]  /*49c0*/  LEA.HI.X.SX32 R105, R105, R0.reuse, 0x1, P0 ;  /* 0x0000000069697211 */ /* 0x080fe200000f0eff */
[----:B-1----:R-:W5:Y:S04]  /*49d0*/  LDL.LU R17, [R1+0x200] ;  /* 0x0002000001117983 */ /* 0x002f680000300800 */
[----:B------:R1:W-:Y:S01]  /*49e0*/  STL [R1+0xca0], R18 ;  /* 0x000ca01201007387 */ /* 0x0003e20000100800 */
[----:B------:R-:W-:Y:S02]  /*49f0*/  LEA.HI.X.SX32 R107, R107, R0, 0x1, P1 ;  /* 0x000000006b6b7211 */ /* 0x000fe400008f0eff */
[-C--:B------:R-:W-:Y:S01]  /*4a00*/  LEA R110, P0, R3, R116.reuse, 0x1 ;  /* 0x00000074036e7211 */ /* 0x080fe200078008ff */
[----:B-1----:R-:W5:Y:S04]  /*4a10*/  LDL.LU R18, [R1+0x208] ;  /* 0x0002080001127983 */ /* 0x002f680000300800 */
[----:B------:R1:W-:Y:S01]  /*4a20*/  STL [R1+0xc9c], R19 ;  /* 0x000c9c1301007387 */ /* 0x0003e20000100800 */
[----:B------:R-:W-:-:S03]  /*4a30*/  LEA R112, P1, R4, R116, 0x1 ;  /* 0x0000007404707211 */ /* 0x000fc600078208ff */
[----:B-1----:R-:W5:Y:S04]  /*4a40*/  LDL.LU R19, [R1+0x210] ;  /* 0x0002100001137983 */ /* 0x002f680000300800 */
[----:B------:R1:W-:Y:S01]  /*4a50*/  STL [R1+0xca8], R20 ;  /* 0x000ca81401007387 */ /* 0x0003e20000100800 */
[-C--:B------:R-:W-:Y:S01]  /*4a60*/  LEA.HI.X.SX32 R111, R3, R0.reuse, 0x1, P0 ;  /* 0x00000000036f7211 */ /* 0x080fe200000f0eff */
[----:B------:R-:W-:Y:S01]  /*4a70*/  UMOV UR4, 0x400 ;  /* 0x0000040000047882 */ /* 0x000fe20000000000 */
[----:B------:R-:W-:Y:S01]  /*4a80*/  LEA.HI.X.SX32 R113, R4, R0, 0x1, P1 ;  /* 0x0000000004717211 */ /* 0x000fe200008f0eff */
[----:B-1----:R-:W5:Y:S04]  /*4a90*/  LDL.LU R20, [R1+0x218] ;  /* 0x0002180001147983 */ /* 0x002f680000300800 */
[----:B------:R1:W-:Y:S01]  /*4aa0*/  STL [R1+0xca4], R21 ;  /* 0x000ca41501007387 */ /* 0x0003e20000100800 */
[----:B0-----:R-:W-:-:S03]  /*4ab0*/  ULEA UR7, UR7, UR4, 0x18 ;  /* 0x0000000407077291 */ /* 0x001fc6000f8ec0ff */
[----:B-1----:R-:W5:Y:S04]  /*4ac0*/  LDL.LU R21, [R1+0x220] ;  /* 0x0002200001157983 */ /* 0x002f680000300800 */
[----:B------:R0:W-:Y:S04]  /*4ad0*/  STL [R1+0xcb0], R22 ;  /* 0x000cb01601007387 */ /* 0x0001e80000100800 */
[----:B0-----:R-:W5:Y:S04]  /*4ae0*/  LDL.LU R22, [R1+0x228] ;  /* 0x0002280001167983 */ /* 0x001f680000300800 */
[----:B------:R0:W-:Y:S04]  /*4af0*/  STL [R1+0xcac], R23 ;  /* 0x000cac1701007387 */ /* 0x0001e80000100800 */
[----:B0-----:R-:W5:Y:S04]  /*4b00*/  LDL.LU R23, [R1+0x230] ;  /* 0x0002300001177983 */ /* 0x001f680000300800 */
[----:B------:R-:W5:Y:S04]  /*4b10*/  LDL.LU R3, [R1+0x238] ;  /* 0x0002380001037983 */ /* 0x000f680000300800 */
        /* <DEDUP_REMOVED lines=11> */
[----:B---3--:R0:W-:Y:S04]  /*4bd0*/  STS.U16 [R2+UR7], R124 ;  /* 0x0000007c02007988 */ /* 0x0081e80008000407 */
[----:B------:R-:W3:Y:S04]  /*4be0*/  LDL.LU R121, [R1+0x178] ;  /* 0x0001780001797983 */ /* 0x000ee80000300800 */
[----:B0-----:R-:W3:Y:S04]  /*4bf0*/  LDL.LU R124, [R1+0x170] ;  /* 0x00017000017c7983 */ /* 0x001ee80000300800 */
[----:B--2---:R0:W-:Y:S04]  /*4c00*/  STS.U16 [R2+UR7+0x1000], R125 ;  /* 0x0010007d02007988 */ /* 0x0041e80008000407 */
[----:B0-----:R-:W2:Y:S04]  /*4c10*/  LDL.LU R125, [R1+0x168] ;  /* 0x00016800017d7983 */ /* 0x001ea80000300800 */
[----:B----4-:R0:W-:Y:S04]  /*4c20*/  STS.U16 [R2+UR7+0xf000], R123 ;  /* 0x00f0007b02007988 */ /* 0x0101e80008000407 */
[----:B-----5:R1:W-:Y:S04]  /*4c30*/  STS.U16 [R2+UR7+0x10000], R122 ;  /* 0x0100007a02007988 */ /* 0x0203e80008000407 */
[----:B0-----:R-:W4:Y:S04]  /*4c40*/  LDL.LU R123, [R1+0x160] ;  /* 0x00016000017b7983 */ /* 0x001f280000300800 */
[----:B-1----:R-:W5:Y:S04]  /*4c50*/  LDL.LU R122, [R1+0x158] ;  /* 0x00015800017a7983 */ /* 0x002f680000300800 */
[----:B------:R-:W-:Y:S04]  /*4c60*/  STS.U16 [R2+UR7+0xe000], R13 ;  /* 0x00e0000d02007988 */ /* 0x000fe80008000407 */
        /* <DEDUP_REMOVED lines=12> */
[----:B---3--:R0:W-:Y:S04]  /*4d30*/  STS.U16 [R2+UR7+0x1c000], R124 ;  /* 0x01c0007c02007988 */ /* 0x0081e80008000407 */
[----:B0-----:R-:W3:Y:S04]  /*4d40*/  LDL.LU R124, [R1+0x150] ;  /* 0x00015000017c7983 */ /* 0x001ee80000300800 */
[----:B------:R-:W3:Y:S04]  /*4d50*/  LDL.LU R4, [R1+0x148] ;  /* 0x0001480001047983 */ /* 0x000ee80000300800 */
        /* <DEDUP_REMOVED lines=11> */
[----:B--2---:R0:W-:Y:S04]  /*4e10*/  STS.U16 [R2+UR7+0x1d000], R125 ;  /* 0x01d0007d02007988 */ /* 0x0041e80008000407 */
[----:B------:R-:W2:Y:S04]  /*4e20*/  LDL.LU R13, [R1+0xc0] ;  /* 0x0000c000010d7983 */ /* 0x000ea80000300800 */
[----:B0-----:R-:W2:Y:S04]  /*4e30*/  LDL.LU R125, [R1+0xb4] ;  /* 0x0000b400017d7983 */ /* 0x001ea80000300800 */
[----:B----4-:R0:W-:Y:S04]  /*4e40*/  STS.U16 [R2+UR7+0x1e000], R123 ;  /* 0x01e0007b02007988 */ /* 0x0101e80008000407 */
[----:B------:R1:W-:Y:S04]  /*4e50*/  STS.U16 [R2+UR7+0x11000], R12 ;  /* 0x0110000c02007988 */ /* 0x0003e80008000407 */
[----:B------:R4:W-:Y:S04]  /*4e60*/  STS.U16 [R2+UR7+0x12000], R11 ;  /* 0x0120000b02007988 */ /* 0x0009e80008000407 */
[----:B0-----:R-:W2:Y:S04]  /*4e70*/  LDL.LU R123, [R1+0xa8] ;  /* 0x0000a800017b7983 */ /* 0x001ea80000300800 */
[----:B-1----:R-:W2:Y:S04]  /*4e80*/  LDL.LU R12, [R1+0x9c] ;  /* 0x00009c00010c7983 */ /* 0x002ea80000300800 */
[----:B------:R0:W-:Y:S04]  /*4e90*/  STS.U16 [R2+UR7+0x13000], R10 ;  /* 0x0130000a02007988 */ /* 0x0001e80008000407 */
[----:B----4-:R-:W4:Y:S04]  /*4ea0*/  LDL.LU R11, [R1+0x90] ;  /* 0x00009000010b7983 */ /* 0x010f280000300800 */
[----:B------:R1:W-:Y:S04]  /*4eb0*/  STS.U16 [R2+UR7+0x14000], R9 ;  /* 0x0140000902007988 */ /* 0x0003e80008000407 */
[----:B0-----:R-:W4:Y:S04]  /*4ec0*/  LDL.LU R10, [R1+0x8c] ;  /* 0x00008c00010a7983 */ /* 0x001f280000300800 */
[----:B------:R0:W-:Y:S04]  /*4ed0*/  STS.U16 [R2+UR7+0x15000], R8 ;  /* 0x0150000802007988 */ /* 0x0001e80008000407 */
[----:B-1----:R-:W4:Y:S04]  /*4ee0*/  LDL.LU R9, [R1+0x88] ;  /* 0x0000880001097983 */ /* 0x002f280000300800 */
        /* <DEDUP_REMOVED lines=12> */
[----:B-----5:R1:W-:Y:S04]  /*4fb0*/  STS.U16 [R2+UR7+0x1f000], R122 ;  /* 0x01f0007a02007988 */ /* 0x0203e80008000407 */
[----:B0-----:R-:W5:Y:S04]  /*4fc0*/  LDL.LU R121, [R1+0x6c] ;  /* 0x00006c0001797983 */ /* 0x001f680000300800 */
[----:B-1----:R-:W4:Y:S04]  /*4fd0*/  LDL.LU R122, [R1+0x68] ;  /* 0x00006800017a7983 */ /* 0x002f280000300800 */
[----:B---3--:R0:W-:Y:S04]  /*4fe0*/  STS.U16 [R2+UR7+0x20000], R124 ;  /* 0x0200007c02007988 */ /* 0x0081e80008000407 */
[----:B0-----:R-:W3:Y:S04]  /*4ff0*/  LDL.LU R124, [R1+0x64] ;  /* 0x00006400017c7983 */ /* 0x001ee80000300800 */
[----:B--2---:R0:W-:Y:S04]  /*5000*/  STS.U16 [R2+UR7+0x2e000], R125 ;  /* 0x02e0007d02007988 */ /* 0x0041e80008000407 */
[----:B0-----:R-:W2:Y:S01]  /*5010*/  LDL.LU R125, [R1+0x60] ;  /* 0x00006000017d7983 */ /* 0x001ea20000300800 */
[----:B------:R-:W-:-:S04]  /*5020*/  LEA R96, P2, R97, R116, 0x1 ;  /* 0x0000007461607211 */ /* 0x000fc800078408ff */
[----:B------:R-:W-:Y:S02]  /*5030*/  LEA.HI.X.SX32 R97, R97, R0, 0x1, P2 ;  /* 0x0000000061617211 */ /* 0x000fe400010f0eff */
[----:B------:R-:W-:-:S04]  /*5040*/  LEA R102, P2, R103, R116, 0x1 ;  /* 0x0000007467667211 */ /* 0x000fc800078408ff */
[----:B------:R-:W-:Y:S02]  /*5050*/  LEA.HI.X.SX32 R103, R103, R0, 0x1, P2 ;  /* 0x0000000067677211 */ /* 0x000fe400010f0eff */
[----:B------:R-:W-:-:S04]  /*5060*/  LEA R108, P2, R109, R116, 0x1 ;  /* 0x000000746d6c7211 */ /* 0x000fc800078408ff */
[----:B------:R-:W-:Y:S02]  /*5070*/  LEA.HI.X.SX32 R109, R109, R0, 0x1, P2 ;  /* 0x000000006d6d7211 */ /* 0x000fe400010f0eff */
[C---:B------:R-:W-:Y:S01]  /*5080*/  LEA R114, P2, R5.reuse, R116, 0x1 ;  /* 0x0000007405727211 */ /* 0x040fe200078408ff */
[----:B------:R0:W-:Y:S03]  /*5090*/  STS.U16 [R2+UR7+0x2f000], R123 ;  /* 0x02f0007b02007988 */ /* 0x0001e60008000407 */
[----:B------:R-:W-:Y:S01]  /*50a0*/  LEA.HI.X.SX32 R115, R5, R0, 0x1, P2 ;  /* 0x0000000005737211 */ /* 0x000fe200010f0eff */
[----:B------:R1:W-:Y:S04]  /*50b0*/  STS.U16 [R2+UR7+0x21000], R4 ;  /* 0x0210000402007988 */ /* 0x0003e80008000407 */
[----:B------:R1:W-:Y:S04]  /*50c0*/  STS.U16 [R2+UR7+0x22000], R3 ;  /* 0x0220000302007988 */ /* 0x0003e80008000407 */
[----:B0-----:R-:W4:Y:S04]  /*50d0*/  LDL.LU R123, [R1+0x5c] ;  /* 0x00005c00017b7983 */ /* 0x001f280000300800 */
[----:B------:R-:W4:Y:S04]  /*50e0*/  LDL.LU R5, [R1+0x58] ;  /* 0x0000580001057983 */ /* 0x000f280000300800 */
[----:B-1----:R-:W4:Y:S04]  /*50f0*/  LDL.LU R4, [R1+0x2b0] ;  /* 0x0002b00001047983 */ /* 0x002f280000300800 */
[----:B------:R0:W-:Y:S04]  /*5100*/  STS.U16 [R2+UR7+0x23000], R23 ;  /* 0x0230001702007988 */ /* 0x0001e80008000407 */
[----:B------:R-:W4:Y:S04]  /*5110*/  LDL.LU R3, [R1+0x2a8] ;  /* 0x0002a80001037983 */ /* 0x000f280000300800 */
[----:B------:R1:W-:Y:S04]  /*5120*/  STS.U16 [R2+UR7+0x24000], R22 ;  /* 0x0240001602007988 */ /* 0x0003e80008000407 */
[----:B0-----:R-:W5:Y:S04]  /*5130*/  LDL.LU R23, [R1+0x2a4] ;  /* 0x0002a40001177983 */ /* 0x001f680000300800 */
[----:B------:R0:W-:Y:S04]  /*5140*/  STS.U16 [R2+UR7+0x25000], R21 ;  /* 0x0250001502007988 */ /* 0x0001e80008000407 */
[----:B-1----:R-:W5:Y:S04]  /*5150*/  LDL.LU R22, [R1+0x2a0] ;  /* 0x0002a00001167983 */ /* 0x002f680000300800 */
        /* <DEDUP_REMOVED lines=14> */
[----:B-1----:R-:W5:Y:S04]  /*5240*/  LDL.LU R14, [R1+0x274] ;  /* 0x00027400010e7983 */ /* 0x002f680000300800 */
        /* <DEDUP_REMOVED lines=17> */
[----:B------:R1:W-:Y:S01]  /*5360*/  STS.U16 [R2+UR7+0x30000], R12 ;  /* 0x0300000c02007988 */ /* 0x0003e20008000407 */
[----:B------:R-:W-:-:S03]  /*5370*/  LEA R74, P3, R75, R116, 0x1 ;  /* 0x000000744b4a7211 */ /* 0x000fc600078608ff */
[----:B----4-:R4:W-:Y:S01]  /*5380*/  STS.U16 [R2+UR7+0x31000], R11 ;  /* 0x0310000b02007988 */ /* 0x0109e20008000407 */
[----:B------:R-:W-:-:S03]  /*5390*/  LEA.HI.X.SX32 R75, R75, R0, 0x1, P3 ;  /* 0x000000004b4b7211 */ /* 0x000fc600018f0eff */
[----:B0-----:R-:W2:Y:S01]  /*53a0*/  LDL.LU R13, [R1+0x264] ;  /* 0x00026400010d7983 */ /* 0x001ea20000300800 */
[----:B------:R-:W-:-:S03]  /*53b0*/  LEA R82, P3, R83, R116, 0x1 ;  /* 0x0000007453527211 */ /* 0x000fc600078608ff */
[----:B-1----:R-:W2:Y:S04]  /*53c0*/  LDL.LU R12, [R1+0x260] ;  /* 0x00026000010c7983 */ /* 0x002ea80000300800 */
[----:B------:R0:W-:Y:S04]  /*53d0*/  STS.U16 [R2+UR7+0x32000], R10 ;  /* 0x0320000a02007988 */ /* 0x0001e80008000407 */
[----:B----4-:R-:W4:Y:S04]  /*53e0*/  LDL.LU R11, [R1+0x258] ;  /* 0x00025800010b7983 */ /* 0x010f280000300800 */
[----:B------:R1:W-:Y:S04]  /*53f0*/  STS.U16 [R2+UR7+0x33000], R9 ;  /* 0x0330000902007988 */ /* 0x0003e80008000407 */
[----:B0-----:R-:W4:Y:S04]  /*5400*/  LDL.LU R10, [R1+0x254] ;  /* 0x00025400010a7983 */ /* 0x001f280000300800 */
[----:B------:R0:W-:Y:S04]  /*5410*/  STS.U16 [R2+UR7+0x34000], R8 ;  /* 0x0340000802007988 */ /* 0x0001e80008000407 */
[----:B-1----:R-:W4:Y:S01]  /*5420*/  LDL.LU R9, [R1+0x244] ;  /* 0x0002440001097983 */ /* 0x002f220000300800 */
[----:B------:R-:W-:-:S03]  /*5430*/  LEA.HI.X.SX32 R83, R83, R0, 0x1, P3 ;  /* 0x0000000053537211 */ /* 0x000fc600018f0eff */
[----:B------:R1:W-:Y:S04]  /*5440*/  STS.U16 [R2+UR7+0x35000], R7 ;  /* 0x0350000702007988 */ /* 0x0003e80008000407 */
[----:B0-----:R-:W4:Y:S01]  /*5450*/  LDL.LU R8, [R1+0x234] ;  /* 0x0002340001087983 */ /* 0x001f220000300800 */
[----:B------:R-:W-:-:S03]  /*5460*/  LEA R90, P3, R91, R116, 0x1 ;  /* 0x000000745b5a7211 */ /* 0x000fc600078608ff */
[----:B------:R0:W-:Y:S04]  /*5470*/  STS.U16 [R2+UR7+0x36000], R6 ;  /* 0x0360000602007988 */ /* 0x0001e80008000407 */
[----:B-1----:R-:W4:Y:S04]  /*5480*/  LDL.LU R7, [R1+0x224] ;  /* 0x0002240001077983 */ /* 0x002f280000300800 */
[----:B------:R1:W-:Y:S04]  /*5490*/  STS.U16 [R2+UR7+0x37000], R118 ;  /* 0x0370007602007988 */ /* 0x0003e80008000407 */
[----:B0-----:R-:W4:Y:S04]  /*54a0*/  LDL.LU R6, [R1+0x214] ;  /* 0x0002140001067983 */ /* 0x001f280000300800 */
[----:B------:R0:W-:Y:S04]  /*54b0*/  STS.U16 [R2+UR7+0x38000], R119 ;  /* 0x0380007702007988 */ /* 0x0001e80008000407 */
[----:B-1----:R-:W4:Y:S04]  /*54c0*/  LDL.LU R118, [R1+0x204] ;  /* 0x0002040001767983 */ /* 0x002f280000300800 */
[----:B------:R1:W-:Y:S04]  /*54d0*/  STS.U16 [R2+UR7+0x39000], R120 ;  /* 0x0390007802007988 */ /* 0x0003e80008000407 */
[----:B0-----:R-:W4:Y:S01]  /*54e0*/  LDL.LU R119, [R1+0x1f4] ;  /* 0x0001f40001777983 */ /* 0x001f220000300800 */
[----:B------:R-:W-:-:S03]  /*54f0*/  LEA.HI.X.SX32 R91, R91, R0, 0x1, P3 ;  /* 0x000000005b5b7211 */ /* 0x000fc600018f0eff */
[----:B-----5:R0:W-:Y:S04]  /*5500*/  STS.U16 [R2+UR7+0x3a000], R121 ;  /* 0x03a0007902007988 */ /* 0x0201e80008000407 */
[----:B-1----:R-:W5:Y:S01]  /*5510*/  LDL.LU R120, [R1+0x1e4] ;  /* 0x0001e40001787983 */ /* 0x002f620000300800 */
[----:B------:R-:W-:-:S03]  /*5520*/  LEA R116, P3, R117, R116, 0x1 ;  /* 0x0000007475747211 */ /* 0x000fc600078608ff */
[----:B------:R1:W-:Y:S04]  /*5530*/  STS.U16 [R2+UR7+0x3b000], R122 ;  /* 0x03b0007a02007988 */ /* 0x0003e80008000407 */
[----:B0-----:R-:W5:Y:S04]  /*5540*/  LDL.LU R121, [R1+0x1d4] ;  /* 0x0001d40001797983 */ /* 0x001f680000300800 */
[----:B-1----:R-:W5:Y:S01]  /*5550*/  LDL.LU R122, [R1+0x1c4] ;  /* 0x0001c400017a7983 */ /* 0x002f620000300800 */
[----:B------:R-:W-:Y:S02]  /*5560*/  LEA.HI.X.SX32 R117, R117, R0, 0x1, P3 ;  /* 0x0000000075757211 */ /* 0x000fe400018f0eff */
[C---:B------:R-:W-:Y:S01]  /*5570*/  LOP3.LUT R0, R2.reuse, 0x20, RZ, 0x3c, !PT ;  /* 0x0000002002007812 */ /* 0x040fe200078e3cff */
[----:B------:R0:W-:Y:S04]  /*5580*/  STS.U16 [R2+UR7+0x3e000], R123 ;  /* 0x03e0007b02007988 */ /* 0x0001e80008000407 */
[----:B------:R-:W-:Y:S04]  /*5590*/  STS.U16 [R2+UR7+0x3f000], R5 ;  /* 0x03f0000502007988 */ /* 0x000fe80008000407 */
[----:B0-----:R-:W5:Y:S04]  /*55a0*/  LDL.LU R123, [R1+0x1b4] ;  /* 0x0001b400017b7983 */ /* 0x001f680000300800 */
[----:B---3--:R0:W-:Y:S04]  /*55b0*/  STS.U16 [R0+UR7+0xc400], R124 ;  /* 0x00c4007c00007988 */ /* 0x0081e80008000407 */
[----:B0-----:R-:W3:Y:S04]  /*55c0*/  LDL.LU R124, [R1+0x1a4] ;  /* 0x0001a400017c7983 */ /* 0x001ee80000300800 */
[----:B--2---:R0:W-:Y:S04]  /*55d0*/  STS.U16 [R0+UR7+0xd400], R125 ;  /* 0x00d4007d00007988 */ /* 0x0041e80008000407 */
[----:B0-----:R-:W2:Y:S04]  /*55e0*/  LDL.LU R125, [R1+0x194] ;  /* 0x00019400017d7983 */ /* 0x001ea80000300800 */
[----:B------:R0:W-:Y:S04]  /*55f0*/  STS.U16 [R0+UR7+0x400], R4 ;  /* 0x0004000400007988 */ /* 0x0001e80008000407 */
[----:B------:R-:W2:Y:S04]  /*5600*/  LDL.LU R5, [R1+0x184] ;  /* 0x0001840001057983 */ /* 0x000ea80000300800 */
[----:B------:R1:W-:Y:S04]  /*5610*/  STS.U16 [R0+UR7+0x1400], R3 ;  /* 0x0014000300007988 */ /* 0x0003e80008000407 */
[----:B0-----:R-:W2:Y:S04]  /*5620*/  LDL.LU R4, [R1+0x174] ;  /* 0x0001740001047983 */ /* 0x001ea80000300800 */
[----:B------:R0:W-:Y:S04]  /*5630*/  STS.U16 [R0+UR7+0x2400], R23 ;  /* 0x0024001700007988 */ /* 0x0001e80008000407 */
[----:B-1----:R-:W2:Y:S04]  /*5640*/  LDL.LU R3, [R1+0x164] ;  /* 0x0001640001037983 */ /* 0x002ea80000300800 */
        /* <DEDUP_REMOVED lines=18> */
[----:B------:R-:W-:Y:S04]  /*5770*/  STS.U16 [R0+UR7+0xe400], R13 ;  /* 0x00e4000d00007988 */ /* 0x000fe80008000407 */
[----:B-1----:R-:W2:Y:S04]  /*5780*/  LDL.LU R14, [R1+0xe0] ;  /* 0x0000e000010e7983 */ /* 0x002ea80000300800 */
[----:B------:R-:W-:Y:S04]  /*5790*/  STS.U16 [R0+UR7+0xf400], R12 ;  /* 0x00f4000c00007988 */ /* 0x000fe80008000407 */
[----:B----4-:R-:W-:Y:S04]  /*57a0*/  STS.U16 [R0+UR7+0x10400], R11 ;  /* 0x0104000b00007988 */ /* 0x010fe80008000407 */
[----:B-----5:R0:W-:Y:S04]  /*57b0*/  STS.U16 [R0+UR7+0x19400], R121 ;  /* 0x0194007900007988 */ /* 0x0201e80008000407 */
[----:B------:R1:W-:Y:S04]  /*57c0*/  STS.U16 [R0+UR7+0x1a400], R122 ;  /* 0x01a4007a00007988 */ /* 0x0003e80008000407 */
[----:B0-----:R-:W4:Y:S04]  /*57d0*/  LDL.LU R121, [R1+0xd4] ;  /* 0x0000d40001797983 */ /* 0x001f280000300800 */
[----:B-1----:R-:W5:Y:S04]  /*57e0*/  LDL.LU R122, [R1+0xc8] ;  /* 0x0000c800017a7983 */ /* 0x002f680000300800 */
[----:B------:R-:W5:Y:S04]  /*57f0*/  LDL.LU R13, [R1+0xbc] ;  /* 0x0000bc00010d7983 */ /* 0x000f680000300800 */
[----:B------:R-:W5:Y:S04]  /*5800*/  LDL.LU R12, [R1+0xb0] ;  /* 0x0000b000010c7983 */ /* 0x000f680000300800 */
[----:B------:R0:W-:Y:S04]  /*5810*/  STS.U16 [R0+UR7+0x11400], R10 ;  /* 0x0114000a00007988 */ /* 0x0001e80008000407 */
[----:B------:R-:W5:Y:S04]  /*5820*/  LDL.LU R11, [R1+0xa4] ;  /* 0x0000a400010b7983 */ /* 0x000f680000300800 */
        /* <DEDUP_REMOVED lines=16> */
[----:B0-----:R-:W5:Y:S04]  /*5930*/  LDL.LU R123, [R1+0x34] ;  /* 0x00003400017b7983 */ /* 0x001f680000300800 */
[----:B---3--:R0:W-:Y:S04]  /*5940*/  STS.U16 [R0+UR7+0x1c400], R124 ;  /* 0x01c4007c00007988 */ /* 0x0081e80008000407 */
[----:B0-----:R-:W3:Y:S04]  /*5950*/  LDL.LU R124, [R1+0x30] ;  /* 0x00003000017c7983 */ /* 0x001ee80000300800 */
[----:B--2---:R0:W-:Y:S04]  /*5960*/  STS.U16 [R0+UR7+0x1d400], R125 ;  /* 0x01d4007d00007988 */ /* 0x0041e80008000407 */
[----:B0-----:R-:W2:Y:S04]  /*5970*/  LDL.LU R125, [R1+0x2c] ;  /* 0x00002c00017d7983 */ /* 0x001ea80000300800 */
        /* <DEDUP_REMOVED lines=11> */
[----:B----4-:R0:W-:Y:S04]  /*5a30*/  STS.U16 [R0+UR7+0x2b400], R121 ;  /* 0x02b4007900007988 */ /* 0x0101e80008000407 */
[----:B-----5:R1:W-:Y:S04]  /*5a40*/  STS.U16 [R0+UR7+0x2c400], R122 ;  /* 0x02c4007a00007988 */ /* 0x0203e80008000407 */
[----:B0-----:R-:W4:Y:S04]  /*5a50*/  LDL.LU R121, [R1+0x28] ;  /* 0x0000280001797983 */ /* 0x001f280000300800 */
[----:B-1----:R-:W5:Y:S04]  /*5a60*/  LDL.LU R122, [R1+0x24] ;  /* 0x00002400017a7983 */ /* 0x002f680000300800 */
        /* <DEDUP_REMOVED lines=11> */
[----:B------:R0:W-:Y:S04]  /*5b20*/  STS.U16 [R0+UR7+0x38400], R123 ;  /* 0x0384007b00007988 */ /* 0x0001e80008000407 */
[----:B0-----:R-:W5:Y:S04]  /*5b30*/  LDL.LU R123, [R1+0x2bc] ;  /* 0x0002bc00017b7983 */ /* 0x001f680000300800 */
[----:B---3--:R0:W-:Y:S04]  /*5b40*/  STS.U16 [R0+UR7+0x39400], R124 ;  /* 0x0394007c00007988 */ /* 0x0081e80008000407 */
[----:B0-----:R-:W3:Y:S04]  /*5b50*/  LDL.LU R124, [R1+0x2b8] ;  /* 0x0002b800017c7983 */ /* 0x001ee80000300800 */
[----:B--2---:R0:W-:Y:S04]  /*5b60*/  STS.U16 [R0+UR7+0x3a400], R125 ;  /* 0x03a4007d00007988 */ /* 0x0041e80008000407 */
[----:B0-----:R-:W2:Y:S04]  /*5b70*/  LDL.LU R125, [R1+0x2b4] ;  /* 0x0002b400017d7983 */ /* 0x001ea80000300800 */
[----:B------:R0:W-:Y:S04]  /*5b80*/  STS.U16 [R0+UR7+0x2a400], R14 ;  /* 0x02a4000e00007988 */ /* 0x0001e80008000407 */
[----:B------:R1:W-:Y:S04]  /*5b90*/  STS.U16 [R0+UR7+0x2d400], R13 ;  /* 0x02d4000d00007988 */ /* 0x0003e80008000407 */
[----:B------:R1:W-:Y:S04]  /*5ba0*/  STS.U16 [R0+UR7+0x2e400], R12 ;  /* 0x02e4000c00007988 */ /* 0x0003e80008000407 */
[----:B0-----:R-:W2:Y:S04]  /*5bb0*/  LDL.LU R14, [R1+0x2ac] ;  /* 0x0002ac00010e7983 */ /* 0x001ea80000300800 */
[----:B-1----:R-:W2:Y:S04]  /*5bc0*/  LDL.LU R13, [R1+0x29c] ;  /* 0x00029c00010d7983 */ /* 0x002ea80000300800 */
[----:B------:R-:W2:Y:S04]  /*5bd0*/  LDL.LU R12, [R1+0x28c] ;  /* 0x00028c00010c7983 */ /* 0x000ea80000300800 */
[----:B------:R0:W-:Y:S04]  /*5be0*/  STS.U16 [R0+UR7+0x2f400], R11 ;  /* 0x02f4000b00007988 */ /* 0x0001e80008000407 */
[----:B------:R1:W-:Y:S04]  /*5bf0*/  STS.U16 [R0+UR7+0x30400], R10 ;  /* 0x0304000a00007988 */ /* 0x0003e80008000407 */
[----:B------:R1:W-:Y:S04]  /*5c00*/  STS.U16 [R0+UR7+0x31400], R9 ;  /* 0x0314000900007988 */ /* 0x0003e80008000407 */
[----:B0-----:R-:W2:Y:S04]  /*5c10*/  LDL.LU R11, [R1+0x27c] ;  /* 0x00027c00010b7983 */ /* 0x001ea80000300800 */
[----:B-1----:R-:W2:Y:S04]  /*5c20*/  LDL.LU R10, [R1+0x26c] ;  /* 0x00026c00010a7983 */ /* 0x002ea80000300800 */
[----:B------:R0:W-:Y:S04]  /*5c30*/  STS.U16 [R0+UR7+0x32400], R8 ;  /* 0x0324000800007988 */ /* 0x0001e80008000407 */
[----:B------:R-:W2:Y:S04]  /*5c40*/  LDL.LU R9, [R1+0x25c] ;  /* 0x00025c0001097983 */ /* 0x000ea80000300800 */
[----:B------:R1:W-:Y:S04]  /*5c50*/  STS.U16 [R0+UR7+0x33400], R7 ;  /* 0x0334000700007988 */ /* 0x0003e80008000407 */
[----:B0-----:R-:W2:Y:S04]  /*5c60*/  LDL.LU R8, [R1+0x24c] ;  /* 0x00024c0001087983 */ /* 0x001ea80000300800 */
[----:B------:R0:W-:Y:S04]  /*5c70*/  STS.U16 [R0+UR7+0x34400], R6 ;  /* 0x0344000600007988 */ /* 0x0001e80008000407 */
[----:B-1----:R-:W2:Y:S04]  /*5c80*/  LDL.LU R7, [R1+0x23c] ;  /* 0x00023c0001077983 */ /* 0x002ea80000300800 */
[----:B------:R1:W-:Y:S04]  /*5c90*/  STS.U16 [R0+UR7+0x20400], R3 ;  /* 0x0204000300007988 */ /* 0x0003e80008000407 */
[----:B------:R1:W-:Y:S04]  /*5ca0*/  STS.U16 [R0+UR7+0x35400], R118 ;  /* 0x0354007600007988 */ /* 0x0003e80008000407 */
[----:B0-----:R-:W2:Y:S01]  /*5cb0*/  LDL.LU R6, [R1+0x22c] ;  /* 0x00022c0001067983 */ /* 0x001ea20000300800 */
[----:B-1----:R-:W-:-:S03]  /*5cc0*/  LOP3.LUT R3, R2, 0x40, RZ, 0x3c, !PT ;  /* 0x0000004002037812 */ /* 0x002fc600078e3cff */
[----:B------:R0:W-:Y:S04]  /*5cd0*/  STS.U16 [R0+UR7+0x36400], R119 ;  /* 0x0364007700007988 */ /* 0x0001e80008000407 */
[----:B------:R-:W2:Y:S04]  /*5ce0*/  LDL.LU R118, [R1+0x21c] ;  /* 0x00021c0001767983 */ /* 0x000ea80000300800 */
[----:B------:R1:W-:Y:S04]  /*5cf0*/  STS.U16 [R0+UR7+0x37400], R120 ;  /* 0x0374007800007988 */ /* 0x0003e80008000407 */
[----:B0-----:R-:W2:Y:S04]  /*5d00*/  LDL.LU R119, [R1+0x20c] ;  /* 0x00020c0001777983 */ /* 0x001ea80000300800 */
[----:B-1----:R-:W2:Y:S04]  /*5d10*/  LDL.LU R120, [R1+0x1fc] ;  /* 0x0001fc0001787983 */ /* 0x002ea80000300800 */
[----:B----4-:R0:W-:Y:S04]  /*5d20*/  STS.U16 [R0+UR7+0x3b400], R121 ;  /* 0x03b4007900007988 */ /* 0x0101e80008000407 */
[----:B-----5:R1:W-:Y:S04]  /*5d30*/  STS.U16 [R0+UR7+0x3c400], R122 ;  /* 0x03c4007a00007988 */ /* 0x0203e80008000407 */
[----:B0-----:R-:W4:Y:S04]  /*5d40*/  LDL.LU R121, [R1+0x1ec] ;  /* 0x0001ec0001797983 */ /* 0x001f280000300800 */
[----:B------:R0:W-:Y:S04]  /*5d50*/  STS.U16 [R0+UR7+0x3d400], R22 ;  /* 0x03d4001600007988 */ /* 0x0001e80008000407 */
[----:B-1----:R-:W5:Y:S04]  /*5d60*/  LDL.LU R122, [R1+0x1dc] ;  /* 0x0001dc00017a7983 */ /* 0x002f680000300800 */
[----:B------:R-:W-:Y:S04]  /*5d70*/  STS.U16 [R0+UR7+0x3e400], R5 ;  /* 0x03e4000500007988 */ /* 0x000fe80008000407 */
[----:B------:R-:W-:Y:S04]  /*5d80*/  STS.U16 [R0+UR7+0x3f400], R4 ;  /* 0x03f4000400007988 */ /* 0x000fe80008000407 */
[----:B0-----:R-:W4:Y:S04]  /*5d90*/  LDL.LU R22, [R1+0xcb0] ;  /* 0x000cb00001167983 */ /* 0x001f280000300800 */
        /* <DEDUP_REMOVED lines=27> */
[----:B-1----:R-:W2:Y:S04]  /*5f50*/  LDL.LU R13, [R1+0x10c] ;  /* 0x00010c00010d7983 */ /* 0x002ea80000300800 */
[----:B------:R-:W2:Y:S04]  /*5f60*/  LDL.LU R0, [R1+0x100] ;  /* 0x0001000001007983 */ /* 0x000ea80000300800 */
[----:B------:R-:W2:Y:S04]  /*5f70*/  LDL.LU R5, [R1+0xf4] ;  /* 0x0000f40001057983 */ /* 0x000ea80000300800 */
        /* <DEDUP_REMOVED lines=18> */
[----:B----4-:R1:W-:Y:S04]  /*60a0*/  STS.U16 [R3+UR7+0x17800], R121 ;  /* 0x0178007903007988 */ /* 0x0103e80008000407 */
[----:B0-----:R-:W4:Y:S04]  /*60b0*/  LDL.LU R120, [R1+0x14] ;  /* 0x0000140001787983 */ /* 0x001f280000300800 */
[----:B-----5:R0:W-:Y:S04]  /*60c0*/  STS.U16 [R3+UR7+0x18800], R122 ;  /* 0x0188007a03007988 */ /* 0x0201e80008000407 */
[----:B-1----:R-:W5:Y:S04]  /*60d0*/  LDL.LU R121, [R1+0x10] ;  /* 0x0000100001797983 */ /* 0x002f680000300800 */
[----:B0-----:R-:W4:Y:S04]  /*60e0*/  LDL.LU R122, [R1+0xc] ;  /* 0x00000c00017a7983 */ /* 0x001f280000300800 */
[----:B------:R0:W-:Y:S04]  /*60f0*/  STS.U16 [R3+UR7+0x19800], R123 ;  /* 0x0198007b03007988 */ /* 0x0001e80008000407 */
[----:B0-----:R-:W5:Y:S04]  /*6100*/  LDL.LU R123, [R1+0x8] ;  /* 0x00000800017b7983 */ /* 0x001f680000300800 */
[----:B---3--:R0:W-:Y:S04]  /*6110*/  STS.U16 [R3+UR7+0x1a800], R124 ;  /* 0x01a8007c03007988 */ /* 0x0081e80008000407 */
[----:B0-----:R-:W3:Y:S04]  /*6120*/  LDL.LU R124, [R1+0x4] ;  /* 0x00000400017c7983 */ /* 0x001ee80000300800 */
[----:B--2---:R0:W-:Y:S04]  /*6130*/  STS.U16 [R3+UR7+0x1b800], R125 ;  /* 0x01b8007d03007988 */ /* 0x0041e80008000407 */
[----:B0-----:R-:W2:Y:S04]  /*6140*/  LDL.LU R125, [R1] ;  /* 0x00000000017d7983 */ /* 0x001ea80000300800 */
[----:B------:R0:W-:Y:S04]  /*6150*/  STS.U16 [R3+UR7+0x1c800], R23 ;  /* 0x01c8001703007988 */ /* 0x0001e80008000407 */
[----:B------:R1:W-:Y:S04]  /*6160*/  STS.U16 [R3+UR7+0x1d800], R20 ;  /* 0x01d8001403007988 */ /* 0x0003e80008000407 */
[----:B0-----:R-:W2:Y:S04]  /*6170*/  LDL.LU R23, [R1+0xcac] ;  /* 0x000cac0001177983 */ /* 0x001ea80000300800 */
[----:B-1----:R-:W2:Y:S04]  /*6180*/  LDL.LU R20, [R1+0xca8] ;  /* 0x000ca80001147983 */ /* 0x002ea80000300800 */
[----:B------:R0:W-:Y:S04]  /*6190*/  STS.U16 [R3+UR7+0x1e800], R21 ;  /* 0x01e8001503007988 */ /* 0x0001e80008000407 */
[----:B------:R1:W-:Y:S04]  /*61a0*/  STS.U16 [R3+UR7+0x1f800], R18 ;  /* 0x01f8001203007988 */ /* 0x0003e80008000407 */
[----:B0-----:R-:W2:Y:S04]  /*61b0*/  LDL.LU R21, [R1+0xca4] ;  /* 0x000ca40001157983 */ /* 0x001ea80000300800 */
[----:B-1----:R-:W2:Y:S04]  /*61c0*/  LDL.LU R18, [R1+0xca0] ;  /* 0x000ca00001127983 */ /* 0x002ea80000300800 */
        /* <DEDUP_REMOVED lines=39> */
[----:B------:R1:W-:Y:S04]  /*6440*/  STS.U16 [R3+UR7+0x34800], R122 ;  /* 0x0348007a03007988 */ /* 0x0003e80008000407 */
[----:B0-----:R-:W4:Y:S04]  /*6450*/  LDL.LU R121, [R1+0xc5c] ;  /* 0x000c5c0001797983 */ /* 0x001f280000300800 */
[----:B-1----:R-:W5:Y:S04]  /*6460*/  LDL.LU R122, [R1+0xc58] ;  /* 0x000c5800017a7983 */ /* 0x002f680000300800 */
[----:B------:R0:W-:Y:S04]  /*6470*/  STS.U16 [R3+UR7+0x35800], R123 ;  /* 0x0358007b03007988 */ /* 0x0001e80008000407 */
[----:B0-----:R-:W5:Y:S04]  /*6480*/  LDL.LU R123, [R1+0xc54] ;  /* 0x000c5400017b7983 */ /* 0x001f680000300800 */
[----:B---3--:R0:W-:Y:S04]  /*6490*/  STS.U16 [R3+UR7+0x36800], R124 ;  /* 0x0368007c03007988 */ /* 0x0081e80008000407 */
[----:B0-----:R-:W3:Y:S04]  /*64a0*/  LDL.LU R124, [R1+0xc50] ;  /* 0x000c5000017c7983 */ /* 0x001ee80000300800 */
[----:B--2---:R0:W-:Y:S04]  /*64b0*/  STS.U16 [R3+UR7+0x37800], R125 ;  /* 0x0378007d03007988 */ /* 0x0041e80008000407 */
[----:B0-----:R-:W2:Y:S04]  /*64c0*/  LDL.LU R125, [R1+0xc4c] ;  /* 0x000c4c00017d7983 */ /* 0x001ea80000300800 */
[----:B----4-:R-:W-:Y:S04]  /*64d0*/  STS.U16 [R3+UR7+0x3c800], R121 ;  /* 0x03c8007903007988 */ /* 0x010fe80008000407 */
[----:B-----5:R-:W-:Y:S04]  /*64e0*/  STS.U16 [R3+UR7+0x3b800], R122 ;  /* 0x03b8007a03007988 */ /* 0x020fe80008000407 */
[----:B------:R-:W-:Y:S04]  /*64f0*/  STS.U16 [R3+UR7+0x3a800], R123 ;  /* 0x03a8007b03007988 */ /* 0x000fe80008000407 */
[----:B---3--:R-:W-:Y:S04]  /*6500*/  STS.U16 [R3+UR7+0x39800], R124 ;  /* 0x0398007c03007988 */ /* 0x008fe80008000407 */
[----:B--2---:R0:W-:Y:S04]  /*6510*/  STS.U16 [R3+UR7+0x38800], R125 ;  /* 0x0388007d03007988 */ /* 0x0041e80008000407 */
[----:B0-----:R-:W2:Y:S04]  /*6520*/  LDL.LU R125, [R1+0x2d8] ;  /* 0x0002d800017d7983 */ /* 0x001ea80000300800 */
[----:B------:R-:W3:Y:S04]  /*6530*/  LDL.LU R124, [R1+0x2e0] ;  /* 0x0002e000017c7983 */ /* 0x000ee80000300800 */
[----:B------:R-:W4:Y:S04]  /*6540*/  LDL.LU R123, [R1+0x2e8] ;  /* 0x0002e800017b7983 */ /* 0x000f280000300800 */
[----:B------:R-:W5:Y:S04]  /*6550*/  LDL.LU R122, [R1+0x2f8] ;  /* 0x0002f800017a7983 */ /* 0x000f680000300800 */
[----:B------:R-:W5:Y:S01]  /*6560*/  LDL.LU R121, [R1+0x2fc] ;  /* 0x0002fc0001797983 */ /* 0x000f620000300800 */
[----:B------:R-:W-:-:S03]  /*6570*/  LOP3.LUT R2, R2, 0x60, RZ, 0x3c, !PT ;  /* 0x0000006002027812 */ /* 0x000fc600078e3cff */
[----:B------:R-:W-:Y:S04]  /*6580*/  STS.U16 [R3+UR7+0x3d800], R120 ;  /* 0x03d8007803007988 */ /* 0x000fe80008000407 */
[----:B------:R-:W-:Y:S04]  /*6590*/  STS.U16 [R3+UR7+0x3e800], R119 ;  /* 0x03e8007703007988 */ /* 0x000fe80008000407 */
[----:B------:R-:W-:Y:S04]  /*65a0*/  STS.U16 [R3+UR7+0x3f800], R118 ;  /* 0x03f8007603007988 */ /* 0x000fe80008000407 */
[----:B------:R-:W-:Y:S04]  /*65b0*/  STS.U16 [R2+UR7+0x5c00], R0 ;  /* 0x005c000002007988 */ /* 0x000fe80008000407 */
[----:B------:R-:W-:Y:S04]  /*65c0*/  STS.U16 [R2+UR7+0x6c00], R5 ;  /* 0x006c000502007988 */ /* 0x000fe80008000407 */
[----:B------:R-:W-:Y:S04]  /*65d0*/  STS.U16 [R2+UR7+0x7c00], R4 ;  /* 0x007c000402007988 */ /* 0x000fe80008000407 */
[----:B--2---:R0:W-:Y:S04]  /*65e0*/  STS.U16 [R2+UR7+0x4c00], R125 ;  /* 0x004c007d02007988 */ /* 0x0041e80008000407 */
[----:B---3--:R-:W-:Y:S04]  /*65f0*/  STS.U16 [R2+UR7+0x3c00], R124 ;  /* 0x003c007c02007988 */ /* 0x008fe80008000407 */
[----:B----4-:R-:W-:Y:S04]  /*6600*/  STS.U16 [R2+UR7+0x2c00], R123 ;  /* 0x002c007b02007988 */ /* 0x010fe80008000407 */
[----:B-----5:R-:W-:Y:S04]  /*6610*/  STS.U16 [R2+UR7+0x1c00], R122 ;  /* 0x001c007a02007988 */ /* 0x020fe80008000407 */
[----:B------:R-:W-:Y:S04]  /*6620*/  STS.U16 [R2+UR7+0xc00], R121 ;  /* 0x000c007902007988 */ /* 0x000fe80008000407 */
[----:B------:R1:W2:Y:S04]  /*6630*/  LDG.E.U16 R7, desc[UR12][R6.64] ;  /* 0x0000000c06077981 */ /* 0x0002a8000c1e1500 */
[----:B------:R-:W3:Y:S04]  /*6640*/  LDG.E.U16 R9, desc[UR12][R8.64] ;  /* 0x0000000c08097981 */ /* 0x000ee8000c1e1500 */
[----:B------:R-:W4:Y:S04]  /*6650*/  LDG.E.U16 R11, desc[UR12][R10.64] ;  /* 0x0000000c0a0b7981 */ /* 0x000f28000c1e1500 */
[----:B------:R-:W5:Y:S04]  /*6660*/  LDG.E.U16 R13, desc[UR12][R12.64] ;  /* 0x0000000c0c0d7981 */ /* 0x000f68000c1e1500 */
        /* <DEDUP_REMOVED lines=51> */
[----:B------:R-:W5:Y:S01]  /*69a0*/  LDG.E.U16 R117, desc[UR12][R116.64] ;  /* 0x0000000c74757981 */ /* 0x000f62000c1e1500 */
[----:B0-----:R-:W0:Y:S01]  /*69b0*/  S2R R125, SR_TID.X ;  /* 0x00000000007d7919 */ /* 0x001e220000002100 */
[----:B------:R-:W-:Y:S01]  /*69c0*/  IMAD.MOV.U32 R3, RZ, RZ, -0x800000 ;  /* 0xff800000ff037424 */ /* 0x000fe200078e00ff */
[----:B0-----:R-:W-:-:S04]  /*69d0*/  LOP3.LUT R0, R125, 0xe0, RZ, 0xc0, !PT ;  /* 0x000000e07d007812 */ /* 0x001fc800078ec0ff */
[----:B------:R-:W-:Y:S02]  /*69e0*/  R2UR UR6, R0 ;  /* 0x00000000000672ca */ /* 0x000fe400000e0000 */
[----:B------:R-:W-:Y:S01]  /*69f0*/  MOV R0, 0xff800000 ;  /* 0xff80000000007802 */ /* 0x000fe20000000f00 */
[----:B-1----:R-:W-:Y:S01]  /*6a00*/  IMAD.MOV.U32 R6, RZ, RZ, 0x3f800000 ;  /* 0x3f800000ff067424 */ /* 0x002fe200078e00ff */
[----:B--2---:R-:W-:Y:S04]  /*6a10*/  STS.U16 [R2+UR7+0x8c00], R7 ;  /* 0x008c000702007988 */ /* 0x004fe80008000407 */
[----:B---3--:R-:W-:Y:S04]  /*6a20*/  STS.U16 [R2+UR7+0x9c00], R9 ;  /* 0x009c000902007988 */ /* 0x008fe80008000407 */
[----:B----4-:R-:W-:Y:S04]  /*6a30*/  STS.U16 [R2+UR7+0xac00], R11 ;  /* 0x00ac000b02007988 */ /* 0x010fe80008000407 */
[----:B-----5:R-:W-:Y:S04]  /*6a40*/  STS.U16 [R2+UR7+0xbc00], R13 ;  /* 0x00bc000d02007988 */ /* 0x020fe80008000407 */
        /* <DEDUP_REMOVED lines=51> */
[----:B------:R0:W-:Y:S02]  /*6d80*/  STS.U16 [R2+UR7+0x3fc00], R117 ;  /* 0x03fc007502007988 */ /* 0x0001e40008000407 */
[----:B0-----:R-:W-:-:S05]  /*6d90*/  IMAD.MOV.U32 R2, RZ, RZ, -0x800000 ;  /* 0xff800000ff027424 */ /* 0x001fca00078e00ff */
        /* <DEDUP_REMOVED lines=25> */
[----:B------:R-:W-:Y:S01]  /*6f30*/  STL [R1+0x628], R0 ;  /* 0x0006280001007387 */ /* 0x000fe20000100800 */
[----:B------:R-:W-:-:S03]  /*6f40*/  MOV R7, 0x3f800000 ;  /* 0x3f80000000077802 */ /* 0x000fc60000000f00 */
[----:B------:R-:W-:Y:S01]  /*6f50*/  STL [R1+0x624], R3 ;  /* 0x0006240301007387 */ /* 0x000fe20000100800 */
[----:B------:R-:W-:-:S03]  /*6f60*/  IMAD.MOV.U32 R4, RZ, RZ, 0x3f800000 ;  /* 0x3f800000ff047424 */ /* 0x000fc600078e00ff */
[----:B------:R-:W-:Y:S01]  /*6f70*/  STL [R1+0x620], R2 ;  /* 0x0006200201007387 */ /* 0x000fe20000100800 */
[----:B------:R-:W-:-:S03]  /*6f80*/  IMAD.MOV.U32 R5, RZ, RZ, 0x3f800000 ;  /* 0x3f800000ff057424 */ /* 0x000fc600078e00ff */
[----:B------:R-:W-:Y:S04]  /*6f90*/  STL [R1+0x61c], R0 ;  /* 0x00061c0001007387 */ /* 0x000fe80000100800 */
[----:B------:R0:W-:Y:S04]  /*6fa0*/  STL [R1+0x618], R3 ;  /* 0x0006180301007387 */ /* 0x0001e80000100800 */
[----:B------:R1:W-:Y:S04]  /*6fb0*/  STL [R1+0x614], R2 ;  /* 0x0006140201007387 */ /* 0x0003e80000100800 */
[----:B------:R-:W-:Y:S01]  /*6fc0*/  STL [R1+0x610], R0 ;  /* 0x0006100001007387 */ /* 0x000fe20000100800 */
[----:B0-----:R-:W-:Y:S01]  /*6fd0*/  IMAD.MOV.U32 R3, RZ, RZ, 0x3f800000 ;  /* 0x3f800000ff037424 */ /* 0x001fe200078e00ff */
[----:B-1----:R-:W-:-:S02]  /*6fe0*/  MOV R2, 0x3f800000 ;  /* 0x3f80000000027802 */ /* 0x002fc40000000f00 */
[----:B------:R-:W-:Y:S04]  /*6ff0*/  STL.64 [R1+0x738], R6 ;  /* 0x0007380601007387 */ /* 0x000fe80000100a00 */
[----:B------:R-:W-:Y:S04]  /*7000*/  STL.64 [R1+0x740], R4 ;  /* 0x0007400401007387 */ /* 0x000fe80000100a00 */
[----:B------:R-:W-:Y:S04]  /*7010*/  STL.64 [R1+0x748], R2 ;  /* 0x0007480201007387 */ /* 0x000fe80000100a00 */
[----:B------:R-:W-:Y:S04]  /*7020*/  STL.64 [R1+0x750], R6 ;  /* 0x0007500601007387 */ /* 0x000fe80000100a00 */
[----:B------:R-:W-:Y:S04]  /*7030*/  STL.64 [R1+0x758], R4 ;  /* 0x0007580401007387 */ /* 0x000fe80000100a00 */
[----:B------:R-:W-:Y:S04]  /*7040*/  STL [R1+0x2c0], RZ ;  /* 0x0002c0ff01007387 */ /* 0x000fe80000100800 */
[----:B------:R0:W-:Y:S04]  /*7050*/  STL.64 [R1+0x760], R2 ;  /* 0x0007600201007387 */ /* 0x0001e80000100a00 */
[----:B------:R1:W-:Y:S04]  /*7060*/  STL [R1+0x2c4], RZ ;  /* 0x0002c4ff01007387 */ /* 0x0003e80000100800 */
        /* <DEDUP_REMOVED lines=230> */
[----:B0-----:R-:W2:Y:S01]  /*7ed0*/  LDL.LU R3, [R1+0x720] ;  /* 0x0007200001037983 */ /* 0x001ea20000300800 */
[----:B------:R-:W0:Y:S01]  /*7ee0*/  S2R R4, SR_CTAID.X ;  /* 0x0000000000047919 */ /* 0x000e220000002500 */
[----:B------:R-:W-:-:S02]  /*7ef0*/  LOP3.LUT R10, R125, 0x1ff, RZ, 0xc0, !PT ;  /* 0x000001ff7d0a7812 */ /* 0x000fc400078ec0ff */
[----:B------:R1:W-:Y:S04]  /*7f00*/  STL [R1+0x290], RZ ;  /* 0x000290ff01007387 */ /* 0x0003e80000100800 */
[----:B------:R1:W-:Y:S04]  /*7f10*/  STL [R1+0x294], RZ ;  /* 0x000294ff01007387 */ /* 0x0003e80000100800 */
[----:B------:R1:W-:Y:S04]  /*7f20*/  STL [R1+0x298], RZ ;  /* 0x000298ff01007387 */ /* 0x0003e80000100800 */
[----:B------:R1:W-:Y:S01]  /*7f30*/  STL [R1+0x29c], RZ ;  /* 0x00029cff01007387 */ /* 0x0003e20000100800 */
[----:B------:R-:W-:-:S03]  /*7f40*/  ISETP.GE.U32.AND P1, PT, R10, 0x100, PT ;  /* 0x000001000a00780c */ /* 0x000fc60003f26070 */
[----:B------:R1:W-:Y:S04]  /*7f50*/  STL [R1+0x280], RZ ;  /* 0x000280ff01007387 */ /* 0x0003e80000100800 */
[----:B------:R1:W-:Y:S04]  /*7f60*/  STL [R1+0x284], RZ ;  /* 0x000284ff01007387 */ /* 0x0003e80000100800 */
[----:B------:R1:W-:Y:S04]  /*7f70*/  STL [R1+0x288], RZ ;  /* 0x000288ff01007387 */ /* 0x0003e80000100800 */
[----:B------:R1:W-:Y:S01]  /*7f80*/  STL [R1+0x28c], RZ ;  /* 0x00028cff01007387 */ /* 0x0003e20000100800 */
[----:B0-----:R-:W-:-:S03]  /*7f90*/  IMAD.SHL.U32 R0, R4, 0x100, RZ ;  /* 0x0000010004007824 */ /* 0x001fc600078e00ff */
[----:B------:R1:W-:Y:S04]  /*7fa0*/  STL [R1+0x6e0], RZ ;  /* 0x0006e0ff01007387 */ /* 0x0003e80000100800 */
[----:B------:R1:W-:Y:S04]  /*7fb0*/  STL [R1+0x6e4], RZ ;  /* 0x0006e4ff01007387 */ /* 0x0003e80000100800 */
[----:B------:R1:W-:Y:S01]  /*7fc0*/  STL [R1+0x6e8], RZ ;  /* 0x0006e8ff01007387 */ /* 0x0003e20000100800 */
[----:B------:R-:W-:-:S03]  /*7fd0*/  IADD3 R4, PT, PT, R0, 0x100, RZ ;  /* 0x0000010000047810 */ /* 0x000fc60007ffe0ff */
[----:B------:R1:W-:Y:S04]  /*7fe0*/  STL [R1+0x6ec], RZ ;  /* 0x0006ecff01007387 */ /* 0x0003e80000100800 */
[----:B------:R1:W-:Y:S04]  /*7ff0*/  STL [R1+0x700], RZ ;  /* 0x000700ff01007387 */ /* 0x0003e80000100800 */
[----:B------:R1:W-:Y:S04]  /*8000*/  STL [R1+0x704], RZ ;  /* 0x000704ff01007387 */ /* 0x0003e80000100800 */
[----:B------:R1:W-:Y:S01]  /*8010*/  STL [R1+0x708], RZ ;  /* 0x000708ff01007387 */ /* 0x0003e20000100800 */
[----:B------:R-:W-:-:S03]  /*8020*/  ISETP.GE.AND P0, PT, R4, 0x1, PT ;  /* 0x000000010400780c */ /* 0x000fc60003f06270 */
[----:B------:R1:W-:Y:S01]  /*8030*/  STL [R1+0x70c], RZ ;  /* 0x00070cff01007387 */ /* 0x0003e20000100800 */
[----:B------:R-:W-:-:S03]  /*8040*/  IMAD.MOV.U32 R4, RZ, RZ, 0x3f800000 ;  /* 0x3f800000ff047424 */ /* 0x000fc600078e00ff */
[----:B------:R1:W-:Y:S04]  /*8050*/  STL [R1+0x710], RZ ;  /* 0x000710ff01007387 */ /* 0x0003e80000100800 */
[----:B------:R1:W-:Y:S01]  /*8060*/  STL [R1+0x714], RZ ;  /* 0x000714ff01007387 */ /* 0x0003e20000100800 */
[----:B------:R-:W-:-:S03]  /*8070*/  IMAD.MOV.U32 R8, RZ, RZ, 0x3f800000 ;  /* 0x3f800000ff087424 */ /* 0x000fc600078e00ff */
[----:B------:R1:W-:Y:S01]  /*8080*/  STL [R1+0x718], RZ ;  /* 0x000718ff01007387 */ /* 0x0003e20000100800 */
[----:B------:R-:W-:-:S03]  /*8090*/  MOV R9, 0x3f800000 ;  /* 0x3f80000000097802 */ /* 0x000fc60000000f00 */
[----:B------:R1:W-:Y:S04]  /*80a0*/  STL [R1+0x71c], RZ ;  /* 0x00071cff01007387 */ /* 0x0003e80000100800 */
[----:B------:R1:W-:Y:S04]  /*80b0*/  STL [R1+0x6f0], RZ ;  /* 0x0006f0ff01007387 */ /* 0x0003e80000100800 */
[----:B------:R1:W-:Y:S04]  /*80c0*/  STL [R1+0x6f4], RZ ;  /* 0x0006f4ff01007387 */ /* 0x0003e80000100800 */
[----:B------:R1:W-:Y:S04]  /*80d0*/  STL [R1+0x6f8], RZ ;  /* 0x0006f8ff01007387 */ /* 0x0003e80000100800 */
[----:B------:R1:W-:Y:S04]  /*80e0*/  STL [R1+0x6fc], RZ ;  /* 0x0006fcff01007387 */ /* 0x0003e80000100800 */
[----:B------:R1:W-:Y:S01]  /*80f0*/  STL.64 [R1+0x768], R4 ;  /* 0x0007680401007387 */ /* 0x0003e20000100a00 */
[----:B------:R-:W-:-:S02]  /*8100*/  LOP3.LUT R2, R125, 0x1c, RZ, 0xc0, !PT ;  /* 0x0000001c7d027812 */ /* 0x000fc400078ec0ff */
[----:B--2---:R-:W-:-:S04]  /*8110*/  LOP3.LUT R3, R3, 0xfbffffff, RZ, 0xc0, !PT ;  /* 0xfbffffff03037812 */ /* 0x004fc800078ec0ff */
[----:B------:R-:W-:-:S05]  /*8120*/  @P1 LOP3.LUT R3, R3, 0x4000000, RZ, 0xfc, !PT ;  /* 0x0400000003031812 */ /* 0x000fca00078efcff */
[----:B------:R1:W-:Y:S04]  /*8130*/  STL [R1+0x720], R3 ;  /* 0x0007200301007387 */ /* 0x0003e80000100800 */
[----:B------:R1:W-:Y:S04]  /*8140*/  STL.64 [R1+0x780], R8 ;  /* 0x0007800801007387 */ /* 0x0003e80000100a00 */
[----:B------:R1:W-:Y:S04]  /*8150*/  STL.64 [R1+0x798], R6 ;  /* 0x0007980601007387 */ /* 0x0003e80000100a00 */
[----:B------:R1:W-:Y:S04]  /*8160*/  STL.64 [R1+0x7b0], R4 ;  /* 0x0007b00401007387 */ /* 0x0003e80000100a00 */
[----:B------:R1:W-:Y:S04]  /*8170*/  STL.64 [R1+0x368], R8 ;  /* 0x0003680801007387 */ /* 0x0003e80000100a00 */
[----:B------:R1:W-:Y:S04]  /*8180*/  STL.64 [R1+0x370], R6 ;  /* 0x0003700601007387 */ /* 0x0003e80000100a00 */
[----:B------:R1:W-:Y:S04]  /*8190*/  STL.64 [R1+0x378], R4 ;  /* 0x0003780401007387 */ /* 0x0003e80000100a00 */
[----:B------:R1:W-:Y:S04]  /*81a0*/  STL.64 [R1+0x3a0], R8 ;  /* 0x0003a00801007387 */ /* 0x0003e80000100a00 */
[----:B------:R1:W-:Y:S04]  /*81b0*/  STL.64 [R1+0x3b8], R4 ;  /* 0x0003b80401007387 */ /* 0x0003e80000100a00 */
[----:B------:R1:W-:Y:S01]  /*81c0*/  STL.64 [R1+0x3a8], R6 ;  /* 0x0003a80601007387 */ /* 0x0003e20000100a00 */
[----:B------:R-:W-:Y:S05]  /*81d0*/  @!P0 BRA `(.L_x_0) ;  /* 0x000001b800608947 */ /* 0x000fea0003800000 */
[----:B-1----:R-:W0:Y:S01]  /*81e0*/  LDC R7, c[0x0][0x3d8] ;  /* 0x0000f600ff077b82 */ /* 0x002e220000000800 */
[C---:B------:R-:W-:Y:S01]  /*81f0*/  LEA.HI R35, R2.reuse, 0xf8, RZ, 0x1e ;  /* 0x000000f802237811 */ /* 0x040fe200078ff0ff */
[----:B------:R-:W1:Y:S01]  /*8200*/  LDCU.64 UR4, c[0x0][0x3d0] ;  /* 0x00007a00ff0477ac */ /* 0x000e620008000a00 */
[----:B------:R-:W-:Y:S02]  /*8210*/  SHF.R.U32.HI R4, RZ, 0x6, R125 ;  /* 0x00000006ff047819 */ /* 0x000fe4000001167d */
[----:B------:R-:W-:Y:S01]  /*8220*/  LEA.HI R33, R2, 0xf0, RZ, 0x1e ;  /* 0x000000f002217811 */ /* 0x000fe200078ff0ff */
[----:B------:R-:W-:Y:S01]  /*8230*/  IMAD.IADD R6, R0, 0x1, R35 ;  /* 0x0000000100067824 */ /* 0x000fe200078e0223 */
[C---:B------:R-:W-:Y:S01]  /*8240*/  LEA.HI R31, R2.reuse, 0xe8, RZ, 0x1e ;  /* 0x000000e8021f7811 */ /* 0x040fe200078ff0ff */
[----:B------:R-:W2:Y:S01]  /*8250*/  LDCU UR8, c[0x0][0x3c8] ;  /* 0x00007900ff0877ac */ /* 0x000ea20008000800 */
[C---:B------:R-:W-:Y:S02]  /*8260*/  LEA.HI R29, R2.reuse, 0xe0, RZ, 0x1e ;  /* 0x000000e0021d7811 */ /* 0x040fe400078ff0ff */
[C---:B------:R-:W-:Y:S01]  /*8270*/  LEA.HI R13, R2.reuse, 0xd8, RZ, 0x1e ;  /* 0x000000d8020d7811 */ /* 0x040fe200078ff0ff */
[----:B------:R-:W3:Y:S01]  /*8280*/  LDCU.64 UR10, c[0x0][0x388] ;  /* 0x00007100ff0a77ac */ /* 0x000ee20008000a00 */
[----:B------:R-:W-:-:S02]  /*8290*/  LEA.HI R27, R2, 0xd0, RZ, 0x1e ;  /* 0x000000d0021b7811 */ /* 0x000fc400078ff0ff */
[C---:B------:R-:W-:Y:S01]  /*82a0*/  LEA.HI R25, R2.reuse, 0xc8, RZ, 0x1e ;  /* 0x000000c802197811 */ /* 0x040fe200078ff0ff */
[----:B------:R-:W4:Y:S01]  /*82b0*/  LDCU UR14, c[0x0][0x3a8] ;  /* 0x00007500ff0e77ac */ /* 0x000f220008000800 */
[C---:B------:R-:W-:Y:S02]  /*82c0*/  LEA.HI R23, R2.reuse, 0xc0, RZ, 0x1e ;  /* 0x000000c002177811 */ /* 0x040fe400078ff0ff */
[C---:B------:R-:W-:Y:S01]  /*82d0*/  LEA.HI R21, R2.reuse, 0xb8, RZ, 0x1e ;  /* 0x000000b802157811 */ /* 0x040fe200078ff0ff */
[----:B-1----:R-:W-:Y:S01]  /*82e0*/  UIMAD UR4, UR9, UR4, URZ ;  /* 0x00000004090472a4 */ /* 0x002fe2000f8e02ff */
[C---:B------:R-:W-:Y:S02]  /*82f0*/  LEA.HI R19, R2.reuse, 0xb0, RZ, 0x1e ;  /* 0x000000b002137811 */ /* 0x040fe400078ff0ff */
[C---:B------:R-:W-:Y:S02]  /*8300*/  LEA.HI R17, R2.reuse, 0xa8, RZ, 0x1e ;  /* 0x000000a802117811 */ /* 0x040fe400078ff0ff */
[----:B------:R-:W-:-:S02]  /*8310*/  LEA.HI R15, R2, 0xa0, RZ, 0x1e ;  /* 0x000000a0020f7811 */ /* 0x000fc400078ff0ff */
[C---:B------:R-:W-:Y:S02]  /*8320*/  LEA.HI R11, R2.reuse, 0x98, RZ, 0x1e ;  /* 0x00000098020b7811 */ /* 0x040fe400078ff0ff */
[C---:B------:R-:W-:Y:S02]  /*8330*/  LEA.HI R9, R2.reuse, 0x90, RZ, 0x1e ;  /* 0x0000009002097811 */ /* 0x040fe400078ff0ff */
[C---:B------:R-:W-:Y:S02]  /*8340*/  LEA.HI R5, R2.reuse, 0x88, RZ, 0x1e ;  /* 0x0000008802057811 */ /* 0x040fe400078ff0ff */
        /* <DEDUP_REMOVED lines=16> */
[----:B------:R-:W-:Y:S02]  /*8450*/  LEA.HI R8, R2, R0, RZ, 0x1e ;  /* 0x0000000002087211 */ /* 0x000fe400078ff0ff */
[----:B------:R-:W-:Y:S01]  /*8460*/  SGXT.U32 R2, R4, 0x3 ;  /* 0x000000030402781a */ /* 0x000fe20000000000 */
[----:B------:R-:W-:Y:S01]  /*8470*/  IMAD.IADD R4, R0, 0x1, R33 ;  /* 0x0000000100047824 */ /* 0x000fe200078e0221 */
[C---:B------:R-:W-:Y:S01]  /*8480*/  LOP3.LUT R94, R125.reuse, 0x7, RZ, 0xc0, !PT ;  /* 0x000000077d5e7812 */ /* 0x040fe200078ec0ff */
[----:B------:R1:W-:Y:S01]  /*8490*/  STL [R1+0x7c4], R8 ;  /* 0x0007c40801007387 */ /* 0x0003e20000100800 */
[C---:B------:R-:W-:Y:S02]  /*84a0*/  SHF.L.U32 R90, R125.reuse, 0x7, RZ ;  /* 0x000000077d5a7819 */ /* 0x040fe400000006ff */
[----:B------:R-:W-:Y:S01]  /*84b0*/  LOP3.LUT P0, RZ, R125, 0x3, RZ, 0xc0, !PT ;  /* 0x000000037dff7812 */ /* 0x000fe2000780c0ff */
[----:B------:R5:W-:Y:S03]  /*84c0*/  STL [R1+0x83c], R6 ;  /* 0x00083c0601007387 */ /* 0x000be60000100800 */
[----:B------:R-:W-:Y:S01]  /*84d0*/  ISETP.LT.U32.AND P0, PT, R10, 0x100, !P0 ;  /* 0x000001000a00780c */ /* 0x000fe20004701070 */
[----:B------:R0:W-:Y:S01]  /*84e0*/  STL [R1+0x838], R4 ;  /* 0x0008380401007387 */ /* 0x0001e20000100800 */
[C---:B-1----:R-:W-:Y:S01]  /*84f0*/  IADD3 R8, PT, PT, R0.reuse, R31, RZ ;  /* 0x0000001f00087210 */ /* 0x042fe20007ffe0ff */
[----:B-----5:R-:W-:-:S04]  /*8500*/  IMAD.IADD R6, R0, 0x1, R29 ;  /* 0x0000000100067824 */ /* 0x020fc800078e021d */
[----:B------:R1:W-:Y:S01]  /*8510*/  STL [R1+0x834], R8 ;  /* 0x0008340801007387 */ /* 0x0003e20000100800 */
[----:B0-----:R-:W-:-:S03]  /*8520*/  IMAD.IADD R4, R0, 0x1, R13 ;  /* 0x0000000100047824 */ /* 0x001fc600078e020d */
[----:B------:R0:W-:Y:S01]  /*8530*/  STL [R1+0x830], R6 ;  /* 0x0008300601007387 */ /* 0x0001e20000100800 */
[----:B------:R-:W-:Y:S01]  /*8540*/  IMAD R13, R2, R7, RZ ;  /* 0x00000007020d7224 */ /* 0x000fe200078e02ff */
[----:B------:R-:W-:Y:S02]  /*8550*/  IADD3 R2, PT, PT, R0, R27, RZ ;  /* 0x0000001b00027210 */ /* 0x000fe40007ffe0ff */
[----:B------:R5:W-:Y:S01]  /*8560*/  STL [R1+0x82c], R4 ;  /* 0x00082c0401007387 */ /* 0x000be20000100800 */
[----:B-1----:R-:W-:-:S03]  /*8570*/  MOV R8, UR6 ;  /* 0x0000000600087c02 */ /* 0x002fc60008000f00 */
[----:B------:R1:W-:Y:S01]  /*8580*/  STL [R1+0x828], R2 ;  /* 0x0008280201007387 */ /* 0x0003e20000100800 */
[C---:B0-----:R-:W-:Y:S02]  /*8590*/  IMAD.IADD R6, R0.reuse, 0x1, R25 ;  /* 0x0000000100067824 */ /* 0x041fe400078e0219 */
[C---:B------:R-:W-:Y:S02]  /*85a0*/  IMAD R25, R7.reuse, 0x8, R13 ;  /* 0x0000000807197824 */ /* 0x040fe400078e020d */
[C---:B-----5:R-:W-:Y:S01]  /*85b0*/  IMAD.IADD R4, R0.reuse, 0x1, R23 ;  /* 0x0000000100047824 */ /* 0x060fe200078e0217 */
[----:B------:R0:W-:Y:S01]  /*85c0*/  STL [R1+0x824], R6 ;  /* 0x0008240601007387 */ /* 0x0001e20000100800 */
[C---:B------:R-:W-:Y:S01]  /*85d0*/  IMAD R27, R7.reuse, 0x8, R25 ;  /* 0x00000008071b7824 */ /* 0x040fe200078e0219 */
[----:B-1----:R-:W-:Y:S02]  /*85e0*/  IADD3 R2, PT, PT, R0, R21, RZ ;  /* 0x0000001500027210 */ /* 0x002fe40007ffe0ff */
[----:B------:R1:W-:Y:S02]  /*85f0*/  STL [R1+0x820], R4 ;  /* 0x0008200401007387 */ /* 0x0003e40000100800 */
[----:B------:R-:W-:-:S02]  /*8600*/  LEA R21, R7, R27, 0x3 ;  /* 0x0000001b07157211 */ /* 0x000fc400078e18ff */
[----:B------:R5:W-:Y:S01]  /*8610*/  STL [R1+0x81c], R2 ;  /* 0x00081c0201007387 */ /* 0x000be20000100800 */
[C---:B0-----:R-:W-:Y:S01]  /*8620*/  IMAD.IADD R6, R0.reuse, 0x1, R19 ;  /* 0x0000000100067824 */ /* 0x041fe200078e0213 */
[----:B-1----:R-:W-:-:S04]  /*8630*/  IADD3 R4, PT, PT, R0, R17, RZ ;  /* 0x0000001100047210 */ /* 0x002fc80007ffe0ff */
[----:B------:R0:W-:Y:S01]  /*8640*/  STL [R1+0x818], R6 ;  /* 0x0008180601007387 */ /* 0x0001e20000100800 */
[----:B-----5:R-:W-:-:S03]  /*8650*/  IMAD.IADD R2, R0, 0x1, R15 ;  /* 0x0000000100027824 */ /* 0x020fc600078e020f */
[----:B------:R1:W-:Y:S04]  /*8660*/  STL [R1+0x814], R4 ;  /* 0x0008140401007387 */ /* 0x0003e80000100800 */
[----:B------:R5:W-:Y:S01]  /*8670*/  STL [R1+0x810], R2 ;  /* 0x0008100201007387 */ /* 0x000be20000100800 */
[C---:B0-----:R-:W-:Y:S01]  /*8680*/  IADD3 R6, PT, PT, R0.reuse, R11, RZ ;  /* 0x0000000b00067210 */ /* 0x041fe20007ffe0ff */
[----:B-1----:R-:W-:-:S04]  /*8690*/  IMAD.IADD R4, R0, 0x1, R9 ;  /* 0x0000000100047824 */ /* 0x002fc800078e0209 */
[----:B------:R-:W-:Y:S01]  /*86a0*/  STL [R1+0x80c], R6 ;  /* 0x00080c0601007387 */ /* 0x000fe20000100800 */
[----:B------:R-:W-:Y:S02]  /*86b0*/  IMAD R9, R94, 0x210, RZ ;  /* 0x000002105e097824 */ /* 0x000fe400078e02ff */
[C---:B-----5:R-:W-:Y:S01]  /*86c0*/  IMAD.IADD R2, R0.reuse, 0x1, R5 ;  /* 0x0000000100027824 */ /* 0x060fe200078e0205 */
[----:B------:R0:W-:Y:S04]  /*86d0*/  STL [R1+0x808], R4 ;  /* 0x0008080401007387 */ /* 0x0001e80000100800 */
[----:B------:R1:W-:Y:S01]  /*86e0*/  STL [R1+0x804], R2 ;  /* 0x0008040201007387 */ /* 0x0003e20000100800 */
[C---:B0-----:R-:W-:Y:S02]  /*86f0*/  IMAD.IADD R4, R0.reuse, 0x1, R3 ;  /* 0x0000000100047824 */ /* 0x041fe400078e0203 */
[C---:B------:R-:W-:Y:S01]  /*8700*/  IMAD.IADD R3, R0.reuse, 0x1, R51 ;  /* 0x0000000100037824 */ /* 0x040fe200078e0233 */
[----:B-1----:R-:W-:-:S02]  /*8710*/  IADD3 R2, PT, PT, R0, R49, RZ ;  /* 0x0000003100027210 */ /* 0x002fc40007ffe0ff */
[----:B------:R0:W-:Y:S01]  /*8720*/  STL [R1+0x800], R4 ;  /* 0x0008000401007387 */ /* 0x0001e20000100800 */
[----:B------:R-:W-:-:S03]  /*8730*/  IMAD R51, R7, 0x8, R21 ;  /* 0x0000000807337824 */ /* 0x000fc600078e0215 */
[----:B------:R1:W-:Y:S01]  /*8740*/  STL [R1+0x7fc], R3 ;  /* 0x0007fc0301007387 */ /* 0x0003e20000100800 */
[----:B------:R-:W-:-:S03]  /*8750*/  IMAD R55, R7, 0x8, R51 ;  /* 0x0000000807377824 */ /* 0x000fc600078e0233 */
[----:B------:R5:W-:Y:S01]  /*8760*/  STL [R1+0x7f8], R2 ;  /* 0x0007f80201007387 */ /* 0x000be20000100800 */
[C---:B0-----:R-:W-:Y:S01]  /*8770*/  IMAD.IADD R4, R0.reuse, 0x1, R47 ;  /* 0x0000000100047824 */ /* 0x041fe200078e022f */
[----:B------:R-:W-:Y:S02]  /*8780*/  LEA R23, R7, R55, 0x3 ;  /* 0x0000003707177211 */ /* 0x000fe400078e18ff */
[C---:B-1----:R-:W-:Y:S02]  /*8790*/  IADD3 R3, PT, PT, R0.reuse, R45, RZ ;  /* 0x0000002d00037210 */ /* 0x042fe40007ffe0ff */
[----:B------:R0:W-:Y:S01]  /*87a0*/  STL [R1+0x7f4], R4 ;  /* 0x0007f40401007387 */ /* 0x0001e20000100800 */
[----:B-----5:R-:W-:-:S03]  /*87b0*/  IMAD.IADD R2, R0, 0x1, R43 ;  /* 0x0000000100027824 */ /* 0x020fc600078e022b */
[----:B------:R1:W-:Y:S04]  /*87c0*/  STL [R1+0x7f0], R3 ;  /* 0x0007f00301007387 */ /* 0x0003e80000100800 */
[----:B------:R5:W-:Y:S01]  /*87d0*/  STL [R1+0x7ec], R2 ;  /* 0x0007ec0201007387 */ /* 0x000be20000100800 */
[C---:B0-----:R-:W-:Y:S01]  /*87e0*/  IADD3 R4, PT, PT, R0.reuse, R41, RZ ;  /* 0x0000002900047210 */ /* 0x041fe20007ffe0ff */
[----:B-1----:R-:W-:-:S04]  /*87f0*/  IMAD.IADD R3, R0, 0x1, R39 ;  /* 0x0000000100037824 */ /* 0x002fc800078e0227 */
[----:B------:R0:W-:Y:S01]  /*8800*/  STL [R1+0x7e8], R4 ;  /* 0x0007e80401007387 */ /* 0x0001e20000100800 */
[----:B-----5:R-:W-:-:S03]  /*8810*/  IMAD.IADD R2, R0, 0x1, R37 ;  /* 0x0000000100027824 */ /* 0x020fc600078e0225 */
[----:B------:R1:W-:Y:S04]  /*8820*/  STL [R1+0x7e4], R3 ;  /* 0x0007e40301007387 */ /* 0x0003e80000100800 */
[----:B------:R5:W-:Y:S01]  /*8830*/  STL [R1+0x7e0], R2 ;  /* 0x0007e00201007387 */ /* 0x000be20000100800 */
[C---:B0-----:R-:W-:Y:S02]  /*8840*/  IMAD.IADD R4, R0.reuse, 0x1, R61 ;  /* 0x0000000100047824 */ /* 0x041fe400078e023d */
[----:B-1----:R-:W-:-:S03]  /*8850*/  IMAD.IADD R3, R0, 0x1, R59 ;  /* 0x0000000100037824 */ /* 0x002fc600078e023b */
[----:B------:R0:W-:Y:S01]  /*8860*/  STL [R1+0x7dc], R4 ;  /* 0x0007dc0401007387 */ /* 0x0001e20000100800 */
[C---:B------:R-:W-:Y:S01]  /*8870*/  IMAD.IADD R3, R0.reuse, 0x1, R65 ;  /* 0x0000000100037824 */ /* 0x040fe200078e0241 */
[----:B-----5:R-:W-:Y:S01]  /*8880*/  IADD3 R2, PT, PT, R0, R53, RZ ;  /* 0x0000003500027210 */ /* 0x020fe20007ffe0ff */
[----:B------:R-:W-:-:S04]  /*8890*/  IMAD R53, R7, 0x8, R23 ;  /* 0x0000000807357824 */ /* 0x000fc800078e0217 */
[----:B------:R1:W-:Y:S01]  /*88a0*/  STL [R1+0x7d4], R2 ;  /* 0x0007d40201007387 */ /* 0x0003e20000100800 */
[----:B0-----:R-:W-:Y:S02]  /*88b0*/  IMAD.IADD R4, R0, 0x1, R57 ;  /* 0x0000000100047824 */ /* 0x001fe400078e0239 */
[----:B------:R-:W-:-:S03]  /*88c0*/  IMAD R57, R7, 0x8, R53 ;  /* 0x0000000807397824 */ /* 0x000fc600078e0235 */
[----:B------:R0:W-:Y:S01]  /*88d0*/  STL [R1+0x7d0], R4 ;  /* 0x0007d00401007387 */ /* 0x0001e20000100800 */
[----:B------:R-:W-:Y:S01]  /*88e0*/  IMAD R45, R7, 0x8, R57 ;  /* 0x00000008072d7824 */ /* 0x000fe200078e0239 */
[----:B-1----:R-:W-:-:S03]  /*88f0*/  IADD3 R2, PT, PT, R0, R63, RZ ;  /* 0x0000003f00027210 */ /* 0x002fc60007ffe0ff */
[C---:B------:R-:W-:Y:S02]  /*8900*/  IMAD R47, R7.reuse, 0x8, R45 ;  /* 0x00000008072f7824 */ /* 0x040fe400078e022d */
[----:B------:R1:W-:Y:S02]  /*8910*/  STL [R1+0x7cc], R2 ;  /* 0x0007cc0201007387 */ /* 0x0003e40000100800 */
[C---:B------:R-:W-:Y:S01]  /*8920*/  IMAD R49, R7.reuse, 0x8, R47 ;  /* 0x0000000807317824 */ /* 0x040fe200078e022f */
[----:B0-----:R-:W0:Y:S01]  /*8930*/  LDC.64 R4, c[0x0][0x3c0] ;  /* 0x0000f000ff047b82 */ /* 0x001e220000000a00 */
[----:B------:R5:W-:Y:S03]  /*8940*/  STL [R1+0x7c8], R3 ;  /* 0x0007c80301007387 */ /* 0x000be60000100800 */
[----:B------:R-:W-:Y:S02]  /*8950*/  LEA R15, R7, R49, 0x3 ;  /* 0x00000031070f7211 */ /* 0x000fe400078e18ff */
[----:B-1----:R-:W-:Y:S01]  /*8960*/  IADD3 R2, PT, PT, R0, R67, RZ ;  /* 0x0000004300027210 */ /* 0x002fe20007ffe0ff */
[----:B------:R-:W-:Y:S01]  /*8970*/  IMAD.SHL.U32 R0, R125, 0x2, RZ ;  /* 0x000000027d007824 */ /* 0x000fe200078e00ff */
[----:B------:R-:W-:Y:S01]  /*8980*/  LEA R41, R7, R15, 0x3 ;  /* 0x0000000f07297211 */ /* 0x000fe200078e18ff */
[----:B-----5:R-:W-:-:S02]  /*8990*/  IMAD.SHL.U32 R3, R125, 0x20, RZ ;  /* 0x000000207d037824 */ /* 0x020fc400078e00ff */
[----:B------:R1:W-:Y:S01]  /*89a0*/  STL [R1+0x7c0], R2 ;  /* 0x0007c00201007387 */ /* 0x0003e20000100800 */
[----:B------:R-:W-:Y:S01]  /*89b0*/  LOP3.LUT R9, R9, 0x10, R0, 0x78, !PT ;  /* 0x0000001009097812 */ /* 0x000fe200078e7800 */
[----:B------:R-:W-:Y:S01]  /*89c0*/  IMAD R43, R7, 0x8, R41 ;  /* 0x00000008072b7824 */ /* 0x000fe200078e0229 */
[----:B------:R-:W-:Y:S01]  /*89d0*/  LOP3.LUT R11, R3, 0x3c00, RZ, 0xc0, !PT ;  /* 0x00003c00030b7812 */ /* 0x000fe200078ec0ff */
[C---:B------:R-:W-:Y:S02]  /*89e0*/  IMAD.SHL.U32 R3, R94.reuse, 0x10, RZ ;  /* 0x000000105e037824 */ /* 0x040fe400078e00ff */
[----:B------:R-:W-:Y:S02]  /*89f0*/  IMAD R19, R7, 0x8, R43 ;  /* 0x0000000807137824 */ /* 0x000fe400078e022b */
[----:B------:R-:W-:Y:S01]  /*8a00*/  IMAD R6, R94, 0x80, R11 ;  /* 0x000000805e067824 */ /* 0x000fe200078e020b */
[----:B-1----:R-:W-:Y:S01]  /*8a10*/  LOP3.LUT R2, R125, 0x10, RZ, 0xc0, !PT ;  /* 0x000000107d027812 */ /* 0x002fe200078ec0ff */
[----:B------:R-:W-:Y:S01]  /*8a20*/  IMAD R11, R8, 0x100, R3 ;  /* 0x00000100080b7824 */ /* 0x000fe200078e0203 */
[C---:B------:R-:W-:Y:S01]  /*8a30*/  LOP3.LUT R90, R3.reuse, 0x780, R90, 0xf8, !PT ;  /* 0x00000780035a7812 */ /* 0x040fe200078ef85a */
[----:B0-----:R-:W-:Y:S01]  /*8a40*/  IMAD R4, R4, UR9, RZ ;  /* 0x0000000904047c24 */ /* 0x001fe2000f8e02ff */
[--C-:B------:R-:W-:Y:S01]  /*8a50*/  LOP3.LUT R3, R3, 0x30, R0.reuse, 0x78, !PT ;  /* 0x0000003003037812 */ /* 0x100fe200078e7800 */
[----:B------:R-:W-:Y:S01]  /*8a60*/  IMAD.SHL.U32 R2, R2, 0x100, RZ ;  /* 0x0000010002027824 */ /* 0x000fe200078e00ff */
[----:B------:R-:W-:Y:S01]  /*8a70*/  LOP3.LUT R11, R11, 0x30, R0, 0x78, !PT ;  /* 0x000000300b0b7812 */ /* 0x000fe200078e7800 */
[----:B------:R-:W-:Y:S01]  /*8a80*/  IMAD R48, R5, 0x18, RZ ;  /* 0x0000001805307824 */ /* 0x000fe200078e02ff */
[----:B------:R-:W-:Y:S01]  /*8a90*/  LOP3.LUT R0, R125, 0x3f, RZ, 0xc0, !PT ;  /* 0x0000003f7d007812 */ /* 0x000fe200078ec0ff */
[----:B------:R-:W-:Y:S01]  /*8aa0*/  IMAD R65, R5, 0xd, RZ ;  /* 0x0000000d05417824 */ /* 0x000fe200078e02ff */
[----:B------:R-:W-:Y:S01]  /*8ab0*/  LOP3.LUT R2, R9, R2, RZ, 0xfc, !PT ;  /* 0x0000000209027212 */ /* 0x000fe200078efcff */
[----:B------:R-:W-:Y:S01]  /*8ac0*/  IMAD R94, R94, 0x400, R11 ;  /* 0x000004005e5e7824 */ /* 0x000fe200078e020b */
[----:B------:R-:W0:Y:S01]  /*8ad0*/  LDC.64 R8, c[0x0][0x390] ;  /* 0x0000e400ff087b82 */ /* 0x000e220000000a00 */
[----:B------:R-:W-:Y:S01]  /*8ae0*/  IADD3 R98, PT, PT, R6, R3, RZ ;  /* 0x0000000306627210 */ /* 0x000fe20007ffe0ff */
[----:B------:R-:W-:Y:S01]  /*8af0*/  IMAD R6, R0, UR5, RZ ;  /* 0x0000000500067c24 */ /* 0x000fe2000f8e02ff */
[----:B------:R-:W-:Y:S01]  /*8b00*/  LEA R39, R7, R19, 0x3 ;  /* 0x0000001307277211 */ /* 0x000fe200078e18ff */
[----:B--2---:R-:W-:Y:S01]  /*8b10*/  IMAD R0, R10, UR8, RZ ;  /* 0x000000080a007c24 */ /* 0x004fe2000f8e02ff */
[----:B------:R-:W-:Y:S01]  /*8b20*/  USHF.L.U32 UR8, UR4, 0x1, URZ ;  /* 0x0000000104087899 */ /* 0x000fe200080006ff */
[----:B------:R-:W-:Y:S01]  /*8b30*/  IMAD.SHL.U32 R29, R6, 0x2, RZ ;  /* 0x00000002061d7824 */ /* 0x000fe200078e00ff */
[----:B------:R-:W-:Y:S01]  /*8b40*/  UIMAD.WIDE UR4, UR4, 0x2, URZ ;  /* 0x00000002040478a5 */ /* 0x000fe2000f8e02ff */
[C---:B------:R-:W-:Y:S01]  /*8b50*/  IMAD.SHL.U32 R11, R0.reuse, 0x2, RZ ;  /* 0x00000002000b7824 */ /* 0x040fe200078e00ff */
[----:B------:R-:W-:Y:S01]  /*8b60*/  STL [R1+0x728], R98 ;  /* 0x0007286201007387 */ /* 0x000fe20000100800 */
[----:B------:R-:W-:Y:S01]  /*8b70*/  IMAD.HI R17, R0, 0x2, RZ ;  /* 0x0000000200117827 */ /* 0x000fe200078e02ff */
[----:B------:R-:W-:-:S02]  /*8b80*/  SHF.L.U32 R0, R4, 0x1, RZ ;  /* 0x0000000104007819 */ /* 0x000fc400000006ff */
[----:B------:R-:W-:Y:S01]  /*8b90*/  SHF.L.U32 R82, R5, 0x4, RZ ;  /* 0x0000000405527819 */ /* 0x000fe200000006ff */
[----:B------:R-:W-:Y:S01]  /*8ba0*/  IMAD R37, R7, 0x8, R39 ;  /* 0x0000000807257824 */ /* 0x000fe200078e0227 */
[----:B---3--:R-:W-:Y:S01]  /*8bb0*/  IADD3 R100, P1, P2, R11, UR10, R0 ;  /* 0x0000000a0b647c10 */ /* 0x008fe2000fa3e000 */
[----:B------:R-:W-:Y:S01]  /*8bc0*/  IMAD.HI R4, R4, 0x2, RZ ;  /* 0x0000000204047827 */ /* 0x000fe200078e02ff */
[----:B------:R-:W-:-:S03]  /*8bd0*/  UMOV UR4, URZ ;  /* 0x000000ff00047c82 */ /* 0x000fc60008000000 */
[----:B------:R-:W-:Y:S01]  /*8be0*/  IMAD.HI R0, R6, 0x2, RZ ;  /* 0x0000000206007827 */ /* 0x000fe200078e02ff */
[----:B------:R-:W-:Y:S02]  /*8bf0*/  IADD3.X R101, PT, PT, R17, UR11, R4, P1, P2 ;  /* 0x0000000b11657c10 */ /* 0x000fe40008fe4404 */
[----:B0-----:R-:W-:Y:S01]  /*8c00*/  IADD3 R8, P3, P4, R29, UR8, R8 ;  /* 0x000000081d087c10 */ /* 0x001fe2000fc7e008 */
[----:B------:R-:W-:Y:S02]  /*8c10*/  IMAD R31, R7, 0x8, R37 ;  /* 0x00000008071f7824 */ /* 0x000fe400078e0225 */
[----:B------:R-:W-:Y:S01]  /*8c20*/  STL.64 [R1+0x648], R100 ;  /* 0x0006486401007387 */ /* 0x000fe20000100a00 */
[C---:B------:R-:W-:Y:S01]  /*8c30*/  IMAD R56, R5.reuse, 0x6a, RZ ;  /* 0x0000006a05387824 */ /* 0x040fe200078e02ff */
[----:B------:R-:W-:Y:S01]  /*8c40*/  IADD3.X R0, PT, PT, R0, UR5, R9, P3, P4 ;  /* 0x0000000500007c10 */ /* 0x000fe20009fe8409 */
[----:B------:R-:W-:Y:S01]  /*8c50*/  IMAD R64, R5, 0x36, RZ ;  /* 0x0000003605407824 */ /* 0x000fe200078e02ff */
[-C--:B------:R-:W-:Y:S01]  /*8c60*/  LEA R62, P1, R13, R8.reuse, 0x1 ;  /* 0x000000080d3e7211 */ /* 0x080fe200078208ff */
[----:B------:R-:W-:Y:S01]  /*8c70*/  IMAD R69, R5, 0x35, RZ ;  /* 0x0000003505457824 */ /* 0x000fe200078e02ff */
[-C--:B------:R-:W-:Y:S01]  /*8c80*/  LEA R60, P2, R25, R8.reuse, 0x1 ;  /* 0x00000008193c7211 */ /* 0x080fe200078408ff */
[----:B------:R-:W-:Y:S01]  /*8c90*/  IMAD R71, R5, 0x1b, RZ ;  /* 0x0000001b05477824 */ /* 0x000fe200078e02ff */
[----:B------:R-:W-:Y:S01]  /*8ca0*/  LEA R33, R7, R31, 0x3 ;  /* 0x0000001f07217211 */ /* 0x000fe200078e18ff */
[----:B------:R-:W-:Y:S01]  /*8cb0*/  IMAD R73, R5, 0x37, RZ ;  /* 0x0000003705497824 */ /* 0x000fe200078e02ff */
[----:B------:R-:W-:Y:S01]  /*8cc0*/  LEA R58, P3, R27, R8, 0x1 ;  /* 0x000000081b3a7211 */ /* 0x000fe200078608ff */
[----:B------:R-:W-:Y:S01]  /*8cd0*/  IMAD R67, R5, 0xe, RZ ;  /* 0x0000000e05437824 */ /* 0x000fe200078e02ff */
[-C--:B------:R-:W-:Y:S01]  /*8ce0*/  LEA.HI.X.SX32 R63, R13, R0.reuse, 0x1, P1 ;  /* 0x000000000d3f7211 */ /* 0x080fe200008f0eff */
[----:B------:R-:W-:Y:S01]  /*8cf0*/  IMAD R35, R7, 0x8, R33 ;  /* 0x0000000807237824 */ /* 0x000fe200078e0221 */
[-C--:B------:R-:W-:Y:S01]  /*8d00*/  LEA.HI.X.SX32 R61, R25, R0.reuse, 0x1, P2 ;  /* 0x00000000193d7211 */ /* 0x080fe200010f0eff */
[----:B------:R-:W-:Y:S01]  /*8d10*/  IMAD R70, R5, 0x1c, RZ ;  /* 0x0000001c05467824 */ /* 0x000fe200078e02ff */
[----:B------:R-:W-:Y:S01]  /*8d20*/  LEA.HI.X.SX32 R59, R27, R0, 0x1, P3 ;  /* 0x000000001b3b7211 */ /* 0x000fe200018f0eff */
[----:B------:R0:W-:Y:S01]  /*8d30*/  STL.64 [R1+0xc30], R62 ;  /* 0x000c303e01007387 */ /* 0x0001e20000100a00 */
[----:B------:R-:W-:Y:S01]  /*8d40*/  LEA R12, P3, R55, R8, 0x1 ;  /* 0x00000008370c7211 */ /* 0x000fe200078608ff */
[----:B------:R-:W-:Y:S01]  /*8d50*/  IMAD R3, R7, 0x8, R35 ;  /* 0x0000000807037824 */ /* 0x000fe200078e0223 */
[----:B------:R-:W-:Y:S01]  /*8d60*/  UMOV UR5, URZ ;  /* 0x000000ff00057c82 */ /* 0x000fe20008000000 */
[----:B------:R1:W-:Y:S01]  /*8d70*/  STL.64 [R1+0xc28], R60 ;  /* 0x000c283c01007387 */ /* 0x0003e20000100a00 */
[----:B------:R-:W-:Y:S01]  /*8d80*/  LEA.HI.X.SX32 R13, R55, R0, 0x1, P3 ;  /* 0x00000000370d7211 */ /* 0x000fe200018f0eff */
[----:B------:R-:W-:Y:S01]  /*8d90*/  IMAD R72, R5, 0x38, RZ ;  /* 0x0000003805487824 */ /* 0x000fe200078e02ff */
[----:B------:R-:W-:Y:S01]  /*8da0*/  LEA R11, R7, R3, 0x3 ;  /* 0x00000003070b7211 */ /* 0x000fe200078e18ff */
[----:B------:R2:W-:Y:S01]  /*8db0*/  STL.64 [R1+0xc20], R58 ;  /* 0x000c203a01007387 */ /* 0x0005e20000100a00 */
[----:B------:R-:W-:Y:S01]  /*8dc0*/  LEA R50, P3, R57, R8, 0x1 ;  /* 0x0000000839327211 */ /* 0x000fe200078608ff */
[----:B------:R-:W-:-:S02]  /*8dd0*/  IMAD R75, R5, 0x7, RZ ;  /* 0x00000007054b7824 */ /* 0x000fc400078e02ff */
[----:B------:R3:W-:Y:S01]  /*8de0*/  STL.64 [R1+0xc08], R12 ;  /* 0x000c080c01007387 */ /* 0x0007e20000100a00 */
[----:B------:R-:W-:Y:S02]  /*8df0*/  IMAD R29, R7, 0x8, R11 ;  /* 0x00000008071d7824 */ /* 0x000fe400078e020b */
[----:B0-----:R-:W-:Y:S01]  /*8e00*/  IMAD R62, R5, 0x33, RZ ;  /* 0x00000033053e7824 */ /* 0x001fe200078e02ff */
[-C--:B-1----:R-:W-:Y:S01]  /*8e10*/  LEA R60, P1, R21, R8.reuse, 0x1 ;  /* 0x00000008153c7211 */ /* 0x082fe200078208ff */
[----:B------:R-:W-:Y:S02]  /*8e20*/  IMAD R17, R7, 0x8, R29 ;  /* 0x0000000807117824 */ /* 0x000fe400078e021d */
[----:B------:R-:W-:Y:S01]  /*8e30*/  IMAD R63, R5, 0x6e, RZ ;  /* 0x0000006e053f7824 */ /* 0x000fe200078e02ff */
[----:B--2---:R-:W-:Y:S01]  /*8e40*/  LEA R58, P2, R51, R8, 0x1 ;  /* 0x00000008333a7211 */ /* 0x004fe200078408ff */
[----:B------:R-:W-:Y:S01]  /*8e50*/  IMAD R66, R5, 0x70, RZ ;  /* 0x0000007005427824 */ /* 0x000fe200078e02ff */
[-C--:B------:R-:W-:Y:S01]  /*8e60*/  LEA.HI.X.SX32 R61, R21, R0.reuse, 0x1, P1 ;  /* 0x00000000153d7211 */ /* 0x080fe200008f0eff */
[----:B------:R-:W-:Y:S01]  /*8e70*/  IMAD R68, R5, 0x72, RZ ;  /* 0x0000007205447824 */ /* 0x000fe200078e02ff */
[-C--:B------:R-:W-:Y:S01]  /*8e80*/  LEA.HI.X.SX32 R59, R51, R0.reuse, 0x1, P2 ;  /* 0x00000000333b7211 */ /* 0x080fe200010f0eff */
[----:B------:R-:W-:Y:S01]  /*8e90*/  IMAD R76, R5, 0x3a, RZ ;  /* 0x0000003a054c7824 */ /* 0x000fe200078e02ff */
[----:B------:R-:W-:Y:S01]  /*8ea0*/  LEA.HI.X.SX32 R51, R57, R0, 0x1, P3 ;  /* 0x0000000039337211 */ /* 0x000fe200018f0eff */
[----:B------:R0:W-:Y:S01]  /*8eb0*/  STL.64 [R1+0xc18], R60 ;  /* 0x000c183c01007387 */ /* 0x0001e20000100a00 */
[----:B------:R-:W-:Y:S01]  /*8ec0*/  LEA R25, R7, R17, 0x3 ;  /* 0x0000001107197211 */ /* 0x000fe200078e18ff */
[----:B------:R-:W-:-:S02]  /*8ed0*/  IMAD R57, R5, 0x31, RZ ;  /* 0x0000003105397824 */ /* 0x000fc400078e02ff */
[----:B------:R1:W-:Y:S01]  /*8ee0*/  STL.64 [R1+0xc10], R58 ;  /* 0x000c103a01007387 */ /* 0x0003e20000100a00 */
[----:B------:R-:W-:Y:S02]  /*8ef0*/  IMAD R74, R5, 0x74, RZ ;  /* 0x00000074054a7824 */ /* 0x000fe400078e02ff */
[----:B------:R-:W-:Y:S02]  /*8f00*/  IMAD R27, R7, 0x8, R25 ;  /* 0x00000008071b7824 */ /* 0x000fe400078e0219 */
[----:B------:R-:W-:Y:S02]  /*8f10*/  IMAD R87, R5, 0x39, RZ ;  /* 0x0000003905577824 */ /* 0x000fe400078e02ff */
[----:B---3--:R-:W-:Y:S01]  /*8f20*/  IMAD R13, R7, 0x8, R27 ;  /* 0x00000008070d7824 */ /* 0x008fe200078e021b */
[-C--:B0-----:R-:W-:Y:S01]  /*8f30*/  LEA R60, P1, R23, R8.reuse, 0x1 ;  /* 0x00000008173c7211 */ /* 0x081fe200078208ff */
[C---:B------:R-:W-:Y:S02]  /*8f40*/  IMAD R89, R5.reuse, 0x1d, RZ ;  /* 0x0000001d05597824 */ /* 0x040fe400078e02ff */
[----:B------:R-:W-:Y:S01]  /*8f50*/  IMAD R77, R5, 0x76, RZ ;  /* 0x00000076054d7824 */ /* 0x000fe200078e02ff */
[----:B-1----:R-:W-:Y:S01]  /*8f60*/  LEA R58, P2, R53, R8, 0x1 ;  /* 0x00000008353a7211 */ /* 0x002fe200078408ff */
[----:B------:R-:W-:Y:S01]  /*8f70*/  IMAD R85, R5, 0x1e, RZ ;  /* 0x0000001e05557824 */ /* 0x000fe200078e02ff */
[-C--:B------:R-:W-:Y:S01]  /*8f80*/  LEA.HI.X.SX32 R61, R23, R0.reuse, 0x1, P1 ;  /* 0x00000000173d7211 */ /* 0x080fe200008f0eff */
[----:B------:R-:W-:Y:S01]  /*8f90*/  IMAD R88, R5, 0x3c, RZ ;  /* 0x0000003c05587824 */ /* 0x000fe200078e02ff */
[----:B------:R-:W-:Y:S01]  /*8fa0*/  LEA.HI.X.SX32 R59, R53, R0, 0x1, P2 ;  /* 0x00000000353b7211 */ /* 0x000fe200010f0eff */
[----:B------:R-:W-:Y:S01]  /*8fb0*/  IMAD R92, R5, 0x3b, RZ ;  /* 0x0000003b055c7824 */ /* 0x000fe200078e02ff */
[-C--:B------:R-:W-:Y:S01]  /*8fc0*/  LEA R54, P1, R45, R8.reuse, 0x1 ;  /* 0x000000082d367211 */ /* 0x080fe200078208ff */
[----:B------:R-:W-:Y:S01]  /*8fd0*/  STL.64 [R1+0xc00], R60 ;  /* 0x000c003c01007387 */ /* 0x000fe20000100a00 */
[----:B------:R-:W-:Y:S01]  /*8fe0*/  LEA R52, P2, R47, R8, 0x1 ;  /* 0x000000082f347211 */ /* 0x000fe200078408ff */
[----:B------:R-:W-:Y:S01]  /*8ff0*/  IMAD R95, R5, 0xf, RZ ;  /* 0x0000000f055f7824 */ /* 0x000fe200078e02ff */
[-C--:B------:R-:W-:Y:S01]  /*9000*/  LEA.HI.X.SX32 R55, R45, R0.reuse, 0x1, P1 ;  /* 0x000000002d377211 */ /* 0x080fe200008f0eff */
        /* <DEDUP_REMOVED lines=8> */
[----:B------:R-:W-:Y:S01]  /*9090*/  LEA.HI.X.SX32 R47, R41, R0, 0x1, P2 ;  /* 0x00000000292f7211 */ /* 0x000fe200010f0eff */
[----:B------:R-:W-:Y:S02]  /*90a0*/  IMAD R23, R7, 0x8, R21 ;  /* 0x0000000807177824 */ /* 0x000fe400078e0215 */
[----:B0-----:R-:W-:Y:S02]  /*90b0*/  IMAD R59, R5, 0x19, RZ ;  /* 0x00000019053b7824 */ /* 0x001fe400078e02ff */
[----:B------:R-:W-:Y:S01]  /*90c0*/  IMAD R6, R7, 0x8, R23 ;  /* 0x0000000807067824 */ /* 0x000fe200078e0217 */
[----:B-1----:R-:W-:Y:S01]  /*90d0*/  LEA R50, P3, R49, R8, 0x1 ;  /* 0x0000000831327211 */ /* 0x002fe200078608ff */
[----:B------:R-:W-:-:S03]  /*90e0*/  IMAD R58, R5, 0x1a, RZ ;  /* 0x0000001a053a7824 */ /* 0x000fc600078e02ff */
[----:B------:R-:W-:Y:S01]  /*90f0*/  LEA R12, R7, R6, 0x3 ;  /* 0x00000006070c7211 */ /* 0x000fe200078e18ff */
[----:B--2---:R-:W-:Y:S01]  /*9100*/  IMAD R54, R5, 0x32, RZ ;  /* 0x0000003205367824 */ /* 0x004fe200078e02ff */
[----:B------:R-:W-:Y:S01]  /*9110*/  LEA.HI.X.SX32 R51, R49, R0, 0x1, P3 ;  /* 0x0000000031337211 */ /* 0x000fe200018f0eff */
[----:B------:R-:W-:Y:S01]  /*9120*/  IMAD R49, R5, 0x2f, RZ ;  /* 0x0000002f05317824 */ /* 0x000fe200078e02ff */
[----:B------:R-:W-:Y:S01]  /*9130*/  LEA R44, P3, R43, R8, 0x1 ;  /* 0x000000082b2c7211 */ /* 0x000fe200078608ff */
[----:B------:R-:W-:Y:S02]  /*9140*/  IMAD R20, R7, 0x8, R12 ;  /* 0x0000000807147824 */ /* 0x000fe400078e020c */
[----:B------:R0:W-:Y:S01]  /*9150*/  STL.64 [R1+0xbd8], R50 ;  /* 0x000bd83201007387 */ /* 0x0001e20000100a00 */
[----:B------:R-:W-:Y:S01]  /*9160*/  LEA.HI.X.SX32 R45, R43, R0, 0x1, P3 ;  /* 0x000000002b2d7211 */ /* 0x000fe200018f0eff */
[----:B------:R-:W-:Y:S01]  /*9170*/  IMAD R9, R7, 0x8, R20 ;  /* 0x0000000807097824 */ /* 0x000fe200078e0214 */
[----:B------:R-:W-:Y:S01]  /*9180*/  LEA R40, P3, R37, R8, 0x1 ;  /* 0x0000000825287211 */ /* 0x000fe200078608ff */
[----:B------:R1:W-:Y:S01]  /*9190*/  STL.64 [R1+0xbe0], R52 ;  /* 0x000be03401007387 */ /* 0x0003e20000100a00 */
[----:B------:R-:W-:-:S02]  /*91a0*/  IMAD R60, R5, 0x34, RZ ;  /* 0x00000034053c7824 */ /* 0x000fc400078e02ff */
[----:B------:R-:W-:Y:S01]  /*91b0*/  LEA.HI.X.SX32 R41, R37, R0, 0x1, P3 ;  /* 0x0000000025297211 */ /* 0x000fe200018f0eff */
[----:B------:R-:W-:Y:S01]  /*91c0*/  IMAD R55, R5, 0x68, RZ ;  /* 0x0000006805377824 */ /* 0x000fe200078e02ff */
[-C--:B------:R-:W-:Y:S01]  /*91d0*/  LEA R38, P3, R35, R8.reuse, 0x1 ;  /* 0x0000000823267211 */ /* 0x080fe200078608ff */
[----:B------:R-:W-:Y:S01]  /*91e0*/  IMAD R61, R5, 0x6c, RZ ;  /* 0x0000006c053d7824 */ /* 0x000fe200078e02ff */
[----:B0-----:R-:W-:Y:S01]  /*91f0*/  LEA R50, P1, R15, R8, 0x1 ;  /* 0x000000080f327211 */ /* 0x001fe200078208ff */
[C---:B------:R-:W-:Y:S02]  /*9200*/  IMAD R93, R5.reuse, 0x3e, RZ ;  /* 0x0000003e055d7824 */ /* 0x040fe400078e02ff */
[----:B------:R-:W-:Y:S01]  /*9210*/  IMAD R91, R5, 0x7c, RZ ;  /* 0x0000007c055b7824 */ /* 0x000fe200078e02ff */
[----:B------:R-:W-:Y:S01]  /*9220*/  LEA.HI.X.SX32 R51, R15, R0, 0x1, P1 ;  /* 0x000000000f337211 */ /* 0x000fe200008f0eff */
[----:B-1----:R-:W-:Y:S01]  /*9230*/  IMAD R52, R5, 0x64, RZ ;  /* 0x0000006405347824 */ /* 0x002fe200078e02ff */
[----:B------:R-:W-:Y:S01]  /*9240*/  LEA R15, R7, R9, 0x3 ;  /* 0x00000009070f7211 */ /* 0x000fe200078e18ff */
[----:B------:R-:W-:-:S02]  /*9250*/  IMAD R53, R5, 0x66, RZ ;  /* 0x0000006605357824 */ /* 0x000fc400078e02ff */
[----:B------:R0:W-:Y:S01]  /*9260*/  STL.64 [R1+0xbd0], R50 ;  /* 0x000bd03201007387 */ /* 0x0001e20000100a00 */
[C---:B------:R-:W-:Y:S02]  /*9270*/  IMAD R96, R5.reuse, 0x3d, RZ ;  /* 0x0000003d05607824 */ /* 0x040fe400078e02ff */
[C---:B------:R-:W-:Y:S01]  /*9280*/  IMAD R97, R5.reuse, 0x1f, RZ ;  /* 0x0000001f05617824 */ /* 0x040fe200078e02ff */
[----:B------:R1:W-:Y:S01]  /*9290*/  STL.64 [R1+0xbc8], R46 ;  /* 0x000bc82e01007387 */ /* 0x0003e20000100a00 */
[C---:B------:R-:W-:Y:S02]  /*92a0*/  IMAD.SHL.U32 R79, R5.reuse, 0x4, RZ ;  /* 0x00000004054f7824 */ /* 0x040fe400078e00ff */
[C---:B------:R-:W-:Y:S01]  /*92b0*/  IMAD.SHL.U32 R83, R5.reuse, 0x8, RZ ;  /* 0x0000000805537824 */ /* 0x040fe200078e00ff */
[----:B------:R2:W-:Y:S01]  /*92c0*/  STL.64 [R1+0xbc0], R44 ;  /* 0x000bc02c01007387 */ /* 0x0005e20000100a00 */
[C---:B------:R-:W-:Y:S02]  /*92d0*/  IMAD.SHL.U32 R81, R5.reuse, 0x20, RZ ;  /* 0x0000002005517824 */ /* 0x040fe400078e00ff */
[----:B------:R-:W-:-:S02]  /*92e0*/  IMAD R78, R5, 0x7e, RZ ;  /* 0x0000007e054e7824 */ /* 0x000fc400078e02ff */
[C---:B0-----:R-:W-:Y:S02]  /*92f0*/  IMAD R51, R5.reuse, 0x3, RZ ;  /* 0x0000000305337824 */ /* 0x041fe400078e02ff */
[----:B------:R-:W-:Y:S01]  /*9300*/  IMAD R50, R5, 0x30, RZ ;  /* 0x0000003005327824 */ /* 0x000fe200078e02ff */
[-C--:B-1----:R-:W-:Y:S01]  /*9310*/  LEA R46, P1, R19, R8.reuse, 0x1 ;  /* 0x00000008132e7211 */ /* 0x082fe200078208ff */
[----:B------:R-:W-:Y:S01]  /*9320*/  IMAD R80, R5, 0x3f, RZ ;  /* 0x0000003f05507824 */ /* 0x000fe200078e02ff */
[----:B--2---:R-:W-:Y:S02]  /*9330*/  LEA R44, P2, R39, R8, 0x1 ;  /* 0x00000008272c7211 */ /* 0x004fe400078408ff */
[-C--:B------:R-:W-:Y:S01]  /*9340*/  LEA.HI.X.SX32 R47, R19, R0.reuse, 0x1, P1 ;  /* 0x00000000132f7211 */ /* 0x080fe200008f0eff */
[----:B------:R-:W-:Y:S01]  /*9350*/  IMAD R19, R7, 0x8, R15 ;  /* 0x0000000807137824 */ /* 0x000fe200078e020f */
[----:B------:R-:W-:Y:S02]  /*9360*/  LEA.HI.X.SX32 R45, R39, R0, 0x1, P2 ;  /* 0x00000000272d7211 */ /* 0x000fe400010f0eff */
[----:B------:R-:W-:Y:S01]  /*9370*/  LEA R42, P1, R31, R8, 0x1 ;  /* 0x000000081f2a7211 */ /* 0x000fe200078208ff */
[----:B------:R0:W-:Y:S01]  /*9380*/  STL.64 [R1+0xbb8], R46 ;  /* 0x000bb82e01007387 */ /* 0x0001e20000100a00 */
[-C--:B------:R-:W-:Y:S01]  /*9390*/  LEA.HI.X.SX32 R39, R35, R0.reuse, 0x1, P3 ;  /* 0x0000000023277211 */ /* 0x080fe200018f0eff */
[----:B------:R-:W-:Y:S01]  /*93a0*/  IMAD R10, R7, 0x8, R19 ;  /* 0x00000008070a7824 */ /* 0x000fe200078e0213 */
[----:B------:R-:W-:Y:S01]  /*93b0*/  LEA.HI.X.SX32 R43, R31, R0, 0x1, P1 ;  /* 0x000000001f2b7211 */ /* 0x000fe200008f0eff */
[----:B------:R1:W-:Y:S01]  /*93c0*/  STL.64 [R1+0xbb0], R44 ;  /* 0x000bb02c01007387 */ /* 0x0003e20000100a00 */
[----:B------:R-:W-:-:S02]  /*93d0*/  LEA R36, P1, R3, R8, 0x1 ;  /* 0x0000000803247211 */ /* 0x000fc400078208ff */
[----:B------:R-:W-:Y:S01]  /*93e0*/  LEA R30, P3, R29, R8, 0x1 ;  /* 0x000000081d1e7211 */ /* 0x000fe200078608ff */
[----:B------:R2:W-:Y:S01]  /*93f0*/  STL.64 [R1+0xba8], R40 ;  /* 0x000ba82801007387 */ /* 0x0005e20000100a00 */
[-C--:B------:R-:W-:Y:S02]  /*9400*/  LEA.HI.X.SX32 R37, R3, R0.reuse, 0x1, P1 ;  /* 0x0000000003257211 */ /* 0x080fe400008f0eff */
[----:B------:R-:W-:Y:S01]  /*9410*/  LEA.HI.X.SX32 R31, R29, R0, 0x1, P3 ;  /* 0x000000001d1f7211 */ /* 0x000fe200018f0eff */
[----:B------:R3:W-:Y:S01]  /*9420*/  STL.64 [R1+0xba0], R42 ;  /* 0x000ba02a01007387 */ /* 0x0007e20000100a00 */
[----:B------:R-:W-:Y:S01]  /*9430*/  LEA R34, P1, R17, R8, 0x1 ;  /* 0x0000000811227211 */ /* 0x000fe200078208ff */
[----:B0-----:R-:W-:Y:S01]  /*9440*/  IMAD R46, R5, 0x17, RZ ;  /* 0x00000017052e7824 */ /* 0x001fe200078e02ff */
[----:B------:R-:W-:Y:S01]  /*9450*/  LEA R14, R7, R10, 0x3 ;  /* 0x0000000a070e7211 */ /* 0x000fe200078e18ff */
[----:B-1----:R-:W-:Y:S01]  /*9460*/  IMAD R45, R5, 0x6, RZ ;  /* 0x00000006052d7824 */ /* 0x002fe200078e02ff */
[----:B------:R-:W-:Y:S01]  /*9470*/  LEA.HI.X.SX32 R35, R17, R0, 0x1, P1 ;  /* 0x0000000011237211 */ /* 0x000fe200008f0eff */
[----:B------:R-:W-:Y:S01]  /*9480*/  IMAD R44, R5, 0x2d, RZ ;  /* 0x0000002d052c7824 */ /* 0x000fe200078e02ff */
[----:B--2---:R-:W-:Y:S01]  /*9490*/  LEA R40, P2, R33, R8, 0x1 ;  /* 0x0000000821287211 */ /* 0x004fe200078408ff */
[----:B------:R-:W-:-:S02]  /*94a0*/  IMAD R18, R7, 0x8, R14 ;  /* 0x0000000807127824 */ /* 0x000fc400078e020e */
[----:B------:R-:W-:Y:S01]  /*94b0*/  IMAD R47, R5, 0xc, RZ ;  /* 0x0000000c052f7824 */ /* 0x000fe200078e02ff */
[----:B------:R-:W-:Y:S01]  /*94c0*/  LEA.HI.X.SX32 R41, R33, R0, 0x1, P2 ;  /* 0x0000000021297211 */ /* 0x000fe200010f0eff */
[----:B------:R-:W-:Y:S01]  /*94d0*/  IMAD R3, R7, 0x8, R18 ;  /* 0x0000000807037824 */ /* 0x000fe200078e0212 */
[----:B------:R-:W-:Y:S01]  /*94e0*/  LEA R32, P2, R11, R8, 0x1 ;  /* 0x000000080b207211 */ /* 0x000fe200078408ff */
[----:B---3--:R-:W-:Y:S02]  /*94f0*/  IMAD R42, R5, 0x60, RZ ;  /* 0x00000060052a7824 */ /* 0x008fe400078e02ff */
[----:B------:R0:W-:Y:S01]  /*9500*/  STL.64 [R1+0xb98], R40 ;  /* 0x000b982801007387 */ /* 0x0001e20000100a00 */
[----:B------:R-:W-:Y:S01]  /*9510*/  LEA.HI.X.SX32 R33, R11, R0, 0x1, P2 ;  /* 0x000000000b217211 */ /* 0x000fe200010f0eff */
[----:B------:R-:W-:Y:S01]  /*9520*/  IMAD R43, R5, 0x62, RZ ;  /* 0x00000062052b7824 */ /* 0x000fe200078e02ff */
[C---:B------:R-:W-:Y:S01]  /*9530*/  LEA R11, R7.reuse, R3, 0x3 ;  /* 0x00000003070b7211 */ /* 0x040fe200078e18ff */
[----:B------:R1:W-:Y:S04]  /*9540*/  STL.64 [R1+0xb90], R38 ;  /* 0x000b902601007387 */ /* 0x0003e80000100a00 */
[----:B------:R2:W-:Y:S01]  /*9550*/  STL.64 [R1+0xb88], R36 ;  /* 0x000b882401007387 */ /* 0x0005e20000100a00 */
[----:B------:R-:W-:-:S03]  /*9560*/  IMAD R17, R7, 0x8, R11 ;  /* 0x0000000807117824 */ /* 0x000fc600078e020b */
[----:B------:R3:W-:Y:S01]  /*9570*/  STL.64 [R1+0xb80], R32 ;  /* 0x000b802001007387 */ /* 0x0007e20000100a00 */
[----:B------:R-:W-:Y:S02]  /*9580*/  IMAD R4, R7, 0x8, R17 ;  /* 0x0000000807047824 */ /* 0x000fe400078e0211 */
[C---:B0-----:R-:W-:Y:S01]  /*9590*/  IMAD R41, R5.reuse, 0x42, RZ ;  /* 0x0000004205297824 */ /* 0x041fe200078e02ff */
[----:B------:R0:W-:Y:S01]  /*95a0*/  STL.64 [R1+0xb78], R30 ;  /* 0x000b781e01007387 */ /* 0x0001e20000100a00 */
[C---:B------:R-:W-:Y:S02]  /*95b0*/  IMAD R40, R5.reuse, 0x44, RZ ;  /* 0x0000004405287824 */ /* 0x040fe400078e02ff */
[C---:B-1----:R-:W-:Y:S01]  /*95c0*/  IMAD R39, R5.reuse, 0x46, RZ ;  /* 0x0000004605277824 */ /* 0x042fe200078e02ff */
[----:B------:R1:W-:Y:S01]  /*95d0*/  STL.64 [R1+0xb70], R34 ;  /* 0x000b702201007387 */ /* 0x0003e20000100a00 */
[C---:B--2---:R-:W-:Y:S02]  /*95e0*/  IMAD R36, R5.reuse, 0x21, RZ ;  /* 0x0000002105247824 */ /* 0x044fe400078e02ff */
[----:B------:R-:W-:Y:S01]  /*95f0*/  IMAD R37, R5, 0x4a, RZ ;  /* 0x0000004a05257824 */ /* 0x000fe200078e02ff */
[-C--:B---3--:R-:W-:Y:S01]  /*9600*/  LEA R32, P2, R25, R8.reuse, 0x1 ;  /* 0x0000000819207211 */ /* 0x088fe200078408ff */
[----:B------:R-:W-:Y:S01]  /*9610*/  IMAD R38, R5, 0x48, RZ ;  /* 0x0000004805267824 */ /* 0x000fe200078e02ff */
[----:B0-----:R-:W-:-:S02]  /*9620*/  LEA R30, P3, R27, R8, 0x1 ;  /* 0x000000081b1e7211 */ /* 0x001fc400078608ff */
[-C--:B------:R-:W-:Y:S02]  /*9630*/  LEA.HI.X.SX32 R33, R25, R0.reuse, 0x1, P2 ;  /* 0x0000000019217211 */ /* 0x080fe400010f0eff */
[----:B------:R-:W-:Y:S01]  /*9640*/  LEA.HI.X.SX32 R31, R27, R0, 0x1, P3 ;  /* 0x000000001b1f7211 */ /* 0x000fe200018f0eff */
[----:B-1----:R-:W-:Y:S01]  /*9650*/  IMAD R34, R5, 0x22, RZ ;  /* 0x0000002205227824 */ /* 0x002fe200078e02ff */
[-C--:B------:R-:W-:Y:S01]  /*9660*/  LEA R28, P2, R21, R8.reuse, 0x1 ;  /* 0x00000008151c7211 */ /* 0x080fe200078408ff */
[----:B------:R-:W-:Y:S01]  /*9670*/  IMAD R35, R5, 0x11, RZ ;  /* 0x0000001105237824 */ /* 0x000fe200078e02ff */
[----:B------:R-:W-:Y:S01]  /*9680*/  LEA R24, P3, R23, R8, 0x1 ;  /* 0x0000000817187211 */ /* 0x000fe200078608ff */
[----:B------:R0:W-:Y:S01]  /*9690*/  STL.64 [R1+0xb60], R30 ;  /* 0x000b601e01007387 */ /* 0x0001e20000100a00 */
[-C--:B------:R-:W-:Y:S02]  /*96a0*/  LEA.HI.X.SX32 R29, R21, R0.reuse, 0x1, P2 ;  /* 0x00000000151d7211 */ /* 0x080fe400010f0eff */
[----:B------:R-:W-:Y:S01]  /*96b0*/  LEA.HI.X.SX32 R25, R23, R0, 0x1, P3 ;  /* 0x0000000017197211 */ /* 0x000fe200018f0eff */
[----:B------:R1:W-:Y:S01]  /*96c0*/  STL.64 [R1+0xb68], R32 ;  /* 0x000b682001007387 */ /* 0x0003e20000100a00 */
[----:B------:R-:W-:-:S02]  /*96d0*/  LEA R26, P2, R12, R8, 0x1 ;  /* 0x000000080c1a7211 */ /* 0x000fc400078408ff */
[----:B------:R-:W-:Y:S02]  /*96e0*/  IADD3 R102, P5, PT, R38, R100, RZ ;  /* 0x0000006426667210 */ /* 0x000fe40007fbe0ff */
[----:B------:R-:W-:Y:S02]  /*96f0*/  LEA.HI.X.SX32 R27, R12, R0, 0x1, P2 ;  /* 0x000000000c1b7211 */ /* 0x000fe400010f0eff */
[----:B0-----:R-:W-:-:S04]  /*9700*/  LEA R30, P1, R13, R8, 0x1 ;  /* 0x000000080d1e7211 */ /* 0x001fc800078208ff */
[----:B------:R-:W-:Y:S01]  /*9710*/  LEA.HI.X.SX32 R31, R13, R0, 0x1, P1 ;  /* 0x000000000d1f7211 */ /* 0x000fe200008f0eff */
[----:B-1----:R-:W-:Y:S01]  /*9720*/  IMAD R32, R5, 0x23, RZ ;  /* 0x0000002305207824 */ /* 0x002fe200078e02ff */
[----:B------:R-:W-:Y:S01]  /*9730*/  LEA R13, R7, R4, 0x3 ;  /* 0x00000004070d7211 */ /* 0x000fe200078e18ff */
[----:B------:R-:W-:Y:S02]  /*9740*/  IMAD R33, R5, 0x4c, RZ ;  /* 0x0000004c05217824 */ /* 0x000fe400078e02ff */
[----:B------:R0:W-:Y:S02]  /*9750*/  STL.64 [R1+0xb58], R30 ;  /* 0x000b581e01007387 */ /* 0x0001e40000100a00 */
[----:B------:R-:W-:Y:S02]  /*9760*/  IMAD R16, R7, 0x8, R13 ;  /* 0x0000000807107824 */ /* 0x000fe400078e020d */
[----:B------:R1:W-:Y:S04]  /*9770*/  STL.64 [R1+0xb50], R28 ;  /* 0x000b501c01007387 */ /* 0x0003e80000100a00 */
[----:B------:R2:W-:Y:S01]  /*9780*/  STL.64 [R1+0xb48], R24 ;  /* 0x000b481801007387 */ /* 0x0005e20000100a00 */
[----:B0-----:R-:W-:-:S02]  /*9790*/  IMAD R30, R5, 0x9, RZ ;  /* 0x00000009051e7824 */ /* 0x001fc400078e02ff */
[----:B------:R-:W-:Y:S01]  /*97a0*/  IMAD R31, R5, 0x4e, RZ ;  /* 0x0000004e051f7824 */ /* 0x000fe200078e02ff */
[-C--:B-1----:R-:W-:Y:S02]  /*97b0*/  LEA R28, P1, R6, R8.reuse, 0x1 ;  /* 0x00000008061c7211 */ /* 0x082fe400078208ff */
[----:B--2---:R-:W-:Y:S02]  /*97c0*/  LEA R24, P3, R20, R8, 0x1 ;  /* 0x0000000814187211 */ /* 0x004fe400078608ff */
[-C--:B------:R-:W-:Y:S01]  /*97d0*/  LEA.HI.X.SX32 R29, R6, R0.reuse, 0x1, P1 ;  /* 0x00000000061d7211 */ /* 0x080fe200008f0eff */
[----:B------:R-:W-:Y:S01]  /*97e0*/  IMAD R6, R7, 0x8, R16 ;  /* 0x0000000807067824 */ /* 0x000fe200078e0210 */
[----:B------:R-:W-:Y:S02]  /*97f0*/  LEA.HI.X.SX32 R25, R20, R0, 0x1, P3 ;  /* 0x0000000014197211 */ /* 0x000fe400018f0eff */
[----:B------:R-:W-:Y:S01]  /*9800*/  LEA R22, P3, R19, R8, 0x1 ;  /* 0x0000000813167211 */ /* 0x000fe200078608ff */
[----:B------:R0:W-:Y:S01]  /*9810*/  STL.64 [R1+0xb40], R28 ;  /* 0x000b401c01007387 */ /* 0x0001e20000100a00 */
[----:B------:R-:W-:-:S02]  /*9820*/  LEA R12, R7, R6, 0x3 ;  /* 0x00000006070c7211 */ /* 0x000fc400078e18ff */
[----:B------:R-:W-:Y:S01]  /*9830*/  LEA.HI.X.SX32 R23, R19, R0, 0x1, P3 ;  /* 0x0000000013177211 */ /* 0x000fe200018f0eff */
[----:B------:R1:W-:Y:S01]  /*9840*/  STL.64 [R1+0xb38], R26 ;  /* 0x000b381a01007387 */ /* 0x0003e20000100a00 */
[----:B------:R-:W-:-:S03]  /*9850*/  LEA R20, P3, R18, R8, 0x1 ;  /* 0x0000000812147211 */ /* 0x000fc600078608ff */
[----:B------:R2:W-:Y:S01]  /*9860*/  STL.64 [R1+0xb30], R24 ;  /* 0x000b301801007387 */ /* 0x0005e20000100a00 */
[----:B------:R-:W-:Y:S01]  /*9870*/  LEA.HI.X.SX32 R21, R18, R0, 0x1, P3 ;  /* 0x0000000012157211 */ /* 0x000fe200018f0eff */
[C---:B0-----:R-:W-:Y:S02]  /*9880*/  IMAD R29, R5.reuse, 0x12, RZ ;  /* 0x00000012051d7824 */ /* 0x041fe400078e02ff */
[----:B------:R-:W-:Y:S01]  /*9890*/  IMAD R28, R5, 0x50, RZ ;  /* 0x00000050051c7824 */ /* 0x000fe200078e02ff */
[-C--:B-1----:R-:W-:Y:S02]  /*98a0*/  LEA R26, P1, R9, R8.reuse, 0x1 ;  /* 0x00000008091a7211 */ /* 0x082fe400078208ff */
[----:B--2---:R-:W-:Y:S02]  /*98b0*/  LEA R24, P2, R15, R8, 0x1 ;  /* 0x000000080f187211 */ /* 0x004fe400078408ff */
[-C--:B------:R-:W-:Y:S02]  /*98c0*/  LEA.HI.X.SX32 R27, R9, R0.reuse, 0x1, P1 ;  /* 0x00000000091b7211 */ /* 0x080fe400008f0eff */
[----:B------:R-:W-:Y:S01]  /*98d0*/  LEA.HI.X.SX32 R25, R15, R0, 0x1, P2 ;  /* 0x000000000f197211 */ /* 0x000fe200010f0eff */
[----:B------:R-:W-:-:S02]  /*98e0*/  IMAD R15, R7, 0x8, R12 ;  /* 0x00000008070f7824 */ /* 0x000fc400078e020c */
[----:B------:R0:W-:Y:S02]  /*98f0*/  STL.64 [R1+0xb28], R26 ;  /* 0x000b281a01007387 */ /* 0x0001e40000100a00 */
[----:B------:R-:W-:Y:S02]  /*9900*/  IMAD R9, R7, 0x8, R15 ;  /* 0x0000000807097824 */ /* 0x000fe400078e020f */
[----:B------:R1:W-:Y:S04]  /*9910*/  STL.64 [R1+0xb20], R24 ;  /* 0x000b201801007387 */ /* 0x0003e80000100a00 */
[----:B------:R2:W-:Y:S01]  /*9920*/  STL.64 [R1+0xb18], R22 ;  /* 0x000b181601007387 */ /* 0x0005e20000100a00 */
[C---:B0-----:R-:W-:Y:S02]  /*9930*/  IMAD R27, R5.reuse, 0x24, RZ ;  /* 0x00000024051b7824 */ /* 0x041fe400078e02ff */
[----:B------:R-:W-:Y:S01]  /*9940*/  IMAD R26, R5, 0x52, RZ ;  /* 0x00000052051a7824 */ /* 0x000fe200078e02ff */
[----:B-1----:R-:W-:-:S02]  /*9950*/  LEA R24, P1, R10, R8, 0x1 ;  /* 0x000000080a187211 */ /* 0x002fc400078208ff */
[----:B------:R-:W-:Y:S02]  /*9960*/  LEA.HI.X.SX32 R103, R27, R101, 0x1, P5 ;  /* 0x000000651b677211 */ /* 0x000fe400028f0eff */
[----:B--2---:R-:W-:Y:S02]  /*9970*/  LEA R22, P2, R14, R8, 0x1 ;  /* 0x000000080e167211 */ /* 0x004fe400078408ff */
[-C--:B------:R-:W-:Y:S02]  /*9980*/  LEA.HI.X.SX32 R25, R10, R0.reuse, 0x1, P1 ;  /* 0x000000000a197211 */ /* 0x080fe400008f0eff */
[----:B------:R-:W-:Y:S02]  /*9990*/  LEA.HI.X.SX32 R23, R14, R0, 0x1, P2 ;  /* 0x000000000e177211 */ /* 0x000fe400010f0eff */
[C---:B------:R-:W-:Y:S01]  /*99a0*/  LEA R10, R7.reuse, R9, 0x3 ;  /* 0x00000009070a7211 */ /* 0x040fe200078e18ff */
[----:B------:R0:W-:Y:S04]  /*99b0*/  STL.64 [R1+0xb10], R24 ;  /* 0x000b101801007387 */ /* 0x0001e80000100a00 */
[----:B------:R1:W-:Y:S01]  /*99c0*/  STL.64 [R1+0xb08], R22 ;  /* 0x000b081601007387 */ /* 0x0003e20000100a00 */
[----:B------:R-:W-:-:S03]  /*99d0*/  IMAD R14, R7, 0x8, R10 ;  /* 0x00000008070e7824 */ /* 0x000fc600078e020a */
[----:B------:R2:W-:Y:S01]  /*99e0*/  STL.64 [R1+0xb00], R20 ;  /* 0x000b001401007387 */ /* 0x0005e20000100a00 */
[-C--:B0-----:R-:W-:Y:S02]  /*99f0*/  LEA R24, P1, R3, R8.reuse, 0x1 ;  /* 0x0000000803187211 */ /* 0x081fe400078208ff */
[----:B-1----:R-:W-:Y:S02]  /*9a00*/  LEA R22, P2, R11, R8, 0x1 ;  /* 0x000000080b167211 */ /* 0x002fe400078408ff */
[----:B------:R-:W-:Y:S01]  /*9a10*/  LEA.HI.X.SX32 R25, R3, R0, 0x1, P1 ;  /* 0x0000000003197211 */ /* 0x000fe200008f0eff */
[----:B------:R-:W-:Y:S01]  /*9a20*/  IMAD R3, R7, 0x8, R14 ;  /* 0x0000000807037824 */ /* 0x000fe200078e020e */
[----:B--2---:R-:W-:Y:S02]  /*9a30*/  LEA R20, P3, R17, R8, 0x1 ;  /* 0x0000000811147211 */ /* 0x004fe400078608ff */
[-C--:B------:R-:W-:Y:S01]  /*9a40*/  LEA.HI.X.SX32 R23, R11, R0.reuse, 0x1, P2 ;  /* 0x000000000b177211 */ /* 0x080fe200010f0eff */
[----:B------:R0:W-:Y:S01]  /*9a50*/  STL.64 [R1+0xaf8], R24 ;  /* 0x000af81801007387 */ /* 0x0001e20000100a00 */
[----:B------:R-:W-:-:S02]  /*9a60*/  LEA.HI.X.SX32 R21, R17, R0, 0x1, P3 ;  /* 0x0000000011157211 */ /* 0x000fc400018f0eff */
[C---:B------:R-:W-:Y:S01]  /*9a70*/  LEA R18, P3, R16.reuse, R8, 0x1 ;  /* 0x0000000810127211 */ /* 0x040fe200078608ff */
[----:B------:R1:W-:Y:S01]  /*9a80*/  STL.64 [R1+0xaf0], R22 ;  /* 0x000af01601007387 */ /* 0x0003e20000100a00 */
[----:B------:R-:W-:Y:S02]  /*9a90*/  LEA R11, R7, R3, 0x3 ;  /* 0x00000003070b7211 */ /* 0x000fe400078e18ff */
[----:B------:R-:W-:Y:S01]  /*9aa0*/  LEA.HI.X.SX32 R19, R16, R0, 0x1, P3 ;  /* 0x0000000010137211 */ /* 0x000fe200018f0eff */
[----:B------:R2:W-:Y:S01]  /*9ab0*/  STL.64 [R1+0x8f8], R20 ;  /* 0x0008f81401007387 */ /* 0x0005e20000100a00 */
[C---:B0-----:R-:W-:Y:S02]  /*9ac0*/  IMAD R25, R5.reuse, 0x25, RZ ;  /* 0x0000002505197824 */ /* 0x041fe400078e02ff */
[----:B------:R-:W-:Y:S01]  /*9ad0*/  IMAD R24, R5, 0x13, RZ ;  /* 0x0000001305187824 */ /* 0x000fe200078e02ff */
[-C--:B-1----:R-:W-:Y:S02]  /*9ae0*/  LEA R22, P1, R4, R8.reuse, 0x1 ;  /* 0x0000000804167211 */ /* 0x082fe400078208ff */
[----:B--2---:R-:W-:-:S02]  /*9af0*/  LEA R20, P2, R13, R8, 0x1 ;  /* 0x000000080d147211 */ /* 0x004fc400078408ff */
[-C--:B------:R-:W-:Y:S02]  /*9b00*/  LEA.HI.X.SX32 R23, R4, R0.reuse, 0x1, P1 ;  /* 0x0000000004177211 */ /* 0x080fe400008f0eff */
[----:B------:R-:W-:Y:S01]  /*9b10*/  LEA.HI.X.SX32 R21, R13, R0, 0x1, P2 ;  /* 0x000000000d157211 */ /* 0x000fe200010f0eff */
[C---:B------:R-:W-:Y:S02]  /*9b20*/  IMAD R13, R7.reuse, 0x8, R11 ;  /* 0x00000008070d7824 */ /* 0x040fe400078e020b */
[----:B------:R0:W-:Y:S02]  /*9b30*/  STL.64 [R1+0x8f0], R22 ;  /* 0x0008f01601007387 */ /* 0x0001e40000100a00 */
[----:B------:R-:W-:Y:S02]  /*9b40*/  IMAD R4, R7, 0x8, R13 ;  /* 0x0000000807047824 */ /* 0x000fe400078e020d */
[----:B------:R1:W-:Y:S04]  /*9b50*/  STL.64 [R1+0x8e8], R20 ;  /* 0x0008e81401007387 */ /* 0x0003e80000100a00 */
[----:B------:R2:W-:Y:S01]  /*9b60*/  STL.64 [R1+0x8e0], R18 ;  /* 0x0008e01201007387 */ /* 0x0005e20000100a00 */
[----:B0-----:R-:W-:-:S02]  /*9b70*/  LEA R22, P1, R6, R8, 0x1 ;  /* 0x0000000806167211 */ /* 0x001fc400078208ff */
[----:B-1----:R-:W-:Y:S02]  /*9b80*/  LEA R20, P2, R12, R8, 0x1 ;  /* 0x000000080c147211 */ /* 0x002fe400078408ff */
[----:B------:R-:W-:Y:S02]  /*9b90*/  LEA.HI.X.SX32 R23, R6, R0, 0x1, P1 ;  /* 0x0000000006177211 */ /* 0x000fe400008f0eff */
[C---:B--2---:R-:W-:Y:S02]  /*9ba0*/  LEA R18, P3, R15.reuse, R8, 0x1 ;  /* 0x000000080f127211 */ /* 0x044fe400078608ff */
[-C--:B------:R-:W-:Y:S01]  /*9bb0*/  LEA.HI.X.SX32 R21, R12, R0.reuse, 0x1, P2 ;  /* 0x000000000c157211 */ /* 0x080fe200010f0eff */
[----:B------:R0:W-:Y:S01]  /*9bc0*/  STL.64 [R1+0x8d8], R22 ;  /* 0x0008d81601007387 */ /* 0x0001e20000100a00 */
[----:B------:R-:W-:Y:S02]  /*9bd0*/  LEA.HI.X.SX32 R19, R15, R0, 0x1, P3 ;  /* 0x000000000f137211 */ /* 0x000fe400018f0eff */
[----:B------:R-:W-:Y:S01]  /*9be0*/  LEA R16, P3, R14, R8, 0x1 ;  /* 0x000000080e107211 */ /* 0x000fe200078608ff */
[----:B------:R1:W-:Y:S01]  /*9bf0*/  STL.64 [R1+0x8d0], R20 ;  /* 0x0008d01401007387 */ /* 0x0003e20000100a00 */
[----:B------:R-:W-:-:S02]  /*9c00*/  LEA R6, R7, R4, 0x3 ;  /* 0x0000000407067211 */ /* 0x000fc400078e18ff */
[----:B------:R-:W-:Y:S01]  /*9c10*/  LEA.HI.X.SX32 R17, R14, R0, 0x1, P3 ;  /* 0x000000000e117211 */ /* 0x000fe200018f0eff */
[----:B------:R2:W-:Y:S02]  /*9c20*/  STL.64 [R1+0x8c8], R18 ;  /* 0x0008c81201007387 */ /* 0x0005e40000100a00 */
[----:B------:R-:W-:Y:S02]  /*9c30*/  IMAD R12, R7, 0x8, R6 ;  /* 0x00000008070c7824 */ /* 0x000fe400078e0206 */
[C---:B0-----:R-:W-:Y:S02]  /*9c40*/  IMAD R23, R5.reuse, 0x26, RZ ;  /* 0x0000002605177824 */ /* 0x041fe400078e02ff */
[----:B------:R-:W-:Y:S01]  /*9c50*/  IMAD R22, R5, 0x27, RZ ;  /* 0x0000002705167824 */ /* 0x000fe200078e02ff */
[-C--:B-1----:R-:W-:Y:S02]  /*9c60*/  LEA R20, P1, R9, R8.reuse, 0x1 ;  /* 0x0000000809147211 */ /* 0x082fe400078208ff */
[----:B--2---:R-:W-:-:S02]  /*9c70*/  LEA R18, P2, R10, R8, 0x1 ;  /* 0x000000080a127211 */ /* 0x004fc400078408ff */
[-C--:B------:R-:W-:Y:S01]  /*9c80*/  LEA.HI.X.SX32 R21, R9, R0.reuse, 0x1, P1 ;  /* 0x0000000009157211 */ /* 0x080fe200008f0eff */
[----:B------:R-:W-:Y:S01]  /*9c90*/  IMAD R9, R7, 0x8, R12 ;  /* 0x0000000807097824 */ /* 0x000fe200078e020c */
[----:B------:R-:W-:-:S03]  /*9ca0*/  LEA.HI.X.SX32 R19, R10, R0, 0x1, P2 ;  /* 0x000000000a137211 */ /* 0x000fc600010f0eff */
[----:B------:R0:W-:Y:S01]  /*9cb0*/  STL.64 [R1+0x8c0], R20 ;  /* 0x0008c01401007387 */ /* 0x0001e20000100a00 */
[----:B------:R-:W-:-:S03]  /*9cc0*/  LEA R10, R7, R9, 0x3 ;  /* 0x00000009070a7211 */ /* 0x000fc600078e18ff */
[----:B------:R1:W-:Y:S04]  /*9cd0*/  STL.64 [R1+0x8b8], R18 ;  /* 0x0008b81201007387 */ /* 0x0003e80000100a00 */
[----:B------:R2:W-:Y:S01]  /*9ce0*/  STL.64 [R1+0x8b0], R16 ;  /* 0x0008b01001007387 */ /* 0x0005e20000100a00 */
[-C--:B0-----:R-:W-:Y:S02]  /*9cf0*/  LEA R20, P1, R3, R8.reuse, 0x1 ;  /* 0x0000000803147211 */ /* 0x081fe400078208ff */
[----:B-1----:R-:W-:Y:S02]  /*9d00*/  LEA R18, P2, R11, R8, 0x1 ;  /* 0x000000080b127211 */ /* 0x002fe400078408ff */
[----:B------:R-:W-:Y:S02]  /*9d10*/  LEA.HI.X.SX32 R21, R3, R0, 0x1, P1 ;  /* 0x0000000003157211 */ /* 0x000fe400008f0eff */
[----:B--2---:R-:W-:-:S02]  /*9d20*/  LEA R16, P3, R13, R8, 0x1 ;  /* 0x000000080d107211 */ /* 0x004fc400078608ff */
[-C--:B------:R-:W-:Y:S01]  /*9d30*/  LEA.HI.X.SX32 R19, R11, R0.reuse, 0x1, P2 ;  /* 0x000000000b137211 */ /* 0x080fe200010f0eff */
[----:B------:R0:W-:Y:S01]  /*9d40*/  STL.64 [R1+0x8a8], R20 ;  /* 0x0008a81401007387 */ /* 0x0001e20000100a00 */
[----:B------:R-:W-:Y:S01]  /*9d50*/  LEA.HI.X.SX32 R17, R13, R0, 0x1, P3 ;  /* 0x000000000d117211 */ /* 0x000fe200018f0eff */
[C---:B------:R-:W-:Y:S01]  /*9d60*/  IMAD R11, R7.reuse, 0x8, R10 ;  /* 0x00000008070b7824 */ /* 0x040fe200078e020a */
[C---:B------:R-:W-:Y:S01]  /*9d70*/  LEA R14, P3, R12.reuse, R8, 0x1 ;  /* 0x000000080c0e7211 */ /* 0x040fe200078608ff */
[----:B------:R1:W-:Y:S02]  /*9d80*/  STL.64 [R1+0x8a0], R18 ;  /* 0x0008a01201007387 */ /* 0x0003e40000100a00 */
[----:B------:R-:W-:Y:S01]  /*9d90*/  IMAD R3, R7, 0x8, R11 ;  /* 0x0000000807037824 */ /* 0x000fe200078e020b */
[----:B------:R-:W-:Y:S01]  /*9da0*/  LEA.HI.X.SX32 R15, R12, R0, 0x1, P3 ;  /* 0x000000000c0f7211 */ /* 0x000fe200018f0eff */
[----:B------:R2:W-:Y:S01]  /*9db0*/  STL.64 [R1+0x898], R16 ;  /* 0x0008981001007387 */ /* 0x0005e20000100a00 */
[----:B0-----:R-:W-:-:S02]  /*9dc0*/  IMAD R20, R5, 0x5, RZ ;  /* 0x0000000505147824 */ /* 0x001fc400078e02ff */
[----:B------:R-:W-:Y:S01]  /*9dd0*/  IMAD R21, R5, 0x54, RZ ;  /* 0x0000005405157824 */ /* 0x000fe200078e02ff */
[-C--:B-1----:R-:W-:Y:S02]  /*9de0*/  LEA R18, P1, R4, R8.reuse, 0x1 ;  /* 0x0000000804127211 */ /* 0x082fe400078208ff */
        /* <DEDUP_REMOVED lines=8> */
[----:B------:R-:W-:Y:S01]  /*9e70*/  IMAD R7, R7, 0x8, R6 ;  /* 0x0000000807077824 */ /* 0x000fe200078e0206 */
[----:B0-----:R-:W-:-:S04]  /*9e80*/  LEA R18, P1, R9, R8, 0x1 ;  /* 0x0000000809127211 */ /* 0x001fc800078208ff */
[-C--:B------:R-:W-:Y:S02]  /*9e90*/  LEA R12, P4, R7, R8.reuse, 0x1 ;  /* 0x00000008070c7211 */ /* 0x080fe400078808ff */
[C---:B-1----:R-:W-:Y:S02]  /*9ea0*/  LEA R16, P2, R10.reuse, R8, 0x1 ;  /* 0x000000080a107211 */ /* 0x042fe400078408ff */
[----:B------:R-:W-:Y:S01]  /*9eb0*/  LEA.HI.X.SX32 R19, R9, R0, 0x1, P1 ;  /* 0x0000000009137211 */ /* 0x000fe200008f0eff */
[----:B------:R-:W-:Y:S01]  /*9ec0*/  IMAD R9, R5, 0x2b, RZ ;  /* 0x0000002b05097824 */ /* 0x000fe200078e02ff */
[C---:B--2---:R-:W-:Y:S02]  /*9ed0*/  LEA R14, P3, R11.reuse, R8, 0x1 ;  /* 0x000000080b0e7211 */ /* 0x044fe400078608ff */
[-C--:B------:R-:W-:Y:S01]  /*9ee0*/  LEA.HI.X.SX32 R17, R10, R0.reuse, 0x1, P2 ;  /* 0x000000000a117211 */ /* 0x080fe200010f0eff */
[----:B------:R0:W-:Y:S01]  /*9ef0*/  STL.64 [R1+0x878], R18 ;  /* 0x0008781201007387 */ /* 0x0001e20000100a00 */
[-C--:B------:R-:W-:Y:S01]  /*9f00*/  LEA.HI.X.SX32 R15, R11, R0.reuse, 0x1, P3 ;  /* 0x000000000b0f7211 */ /* 0x080fe200018f0eff */
[----:B------:R-:W-:Y:S01]  /*9f10*/  IMAD R11, R5, 0x2a, RZ ;  /* 0x0000002a050b7824 */ /* 0x000fe200078e02ff */
[----:B------:R-:W-:Y:S01]  /*9f20*/  LEA.HI.X.SX32 R13, R7, R0, 0x1, P4 ;  /* 0x00000000070d7211 */ /* 0x000fe200020f0eff */
[----:B------:R1:W-:Y:S01]  /*9f30*/  STL.64 [R1+0x870], R16 ;  /* 0x0008701001007387 */ /* 0x0003e20000100a00 */
[----:B------:R-:W-:Y:S01]  /*9f40*/  IADD3 R106, P4, PT, R39, R100, RZ ;  /* 0x00000064276a7210 */ /* 0x000fe20007f9e0ff */
[----:B------:R-:W-:-:S02]  /*9f50*/  IMAD R10, R5, 0x5c, RZ ;  /* 0x0000005c050a7824 */ /* 0x000fc400078e02ff */
[----:B------:R2:W-:Y:S01]  /*9f60*/  STL.64 [R1+0x868], R14 ;  /* 0x0008680e01007387 */ /* 0x0005e20000100a00 */
[-C--:B------:R-:W-:Y:S01]  /*9f70*/  LEA.HI.X.SX32 R107, R32, R101.reuse, 0x1, P4 ;  /* 0x00000065206b7211 */ /* 0x080fe200020f0eff */
[----:B------:R-:W-:Y:S01]  /*9f80*/  IMAD R7, R5, 0xb, RZ ;  /* 0x0000000b05077824 */ /* 0x000fe200078e02ff */
[----:B------:R-:W-:Y:S02]  /*9f90*/  IADD3 R38, P4, PT, R33, R100, RZ ;  /* 0x0000006421267210 */ /* 0x000fe40007f9e0ff */
[-C--:B0-----:R-:W-:Y:S02]  /*9fa0*/  LEA R18, P1, R3, R8.reuse, 0x1 ;  /* 0x0000000803127211 */ /* 0x081fe400078208ff */
[-C--:B------:R-:W-:Y:S02]  /*9fb0*/  LEA.HI.X.SX32 R39, R23, R101.reuse, 0x1, P4 ;  /* 0x0000006517277211 */ /* 0x080fe400020f0eff */
[----:B-1----:R-:W-:Y:S02]  /*9fc0*/  LEA R16, P2, R4, R8, 0x1 ;  /* 0x0000000804107211 */ /* 0x002fe400078408ff */
[----:B------:R-:W-:Y:S01]  /*9fd0*/  LEA.HI.X.SX32 R19, R3, R0, 0x1, P1 ;  /* 0x0000000003137211 */ /* 0x000fe200008f0eff */
[C---:B------:R-:W-:Y:S01]  /*9fe0*/  IMAD R3, R5.reuse, 0x2e, RZ ;  /* 0x0000002e05037824 */ /* 0x040fe200078e02ff */
[----:B--2---:R-:W-:Y:S01]  /*9ff0*/  LEA R14, P3, R6, R8, 0x1 ;  /* 0x00000008060e7211 */ /* 0x004fe200078608ff */
[----:B------:R-:W-:Y:S01]  /*a000*/  IMAD R8, R5, 0x5e, RZ ;  /* 0x0000005e05087824 */ /* 0x000fe200078e02ff */
[----:B------:R-:W-:Y:S01]  /*a010*/  LEA.HI.X.SX32 R17, R4, R0, 0x1, P2 ;  /* 0x0000000004117211 */ /* 0x000fe200010f0eff */
[----:B------:R0:W-:Y:S01]  /*a020*/  STL.64 [R1+0x860], R18 ;  /* 0x0008601201007387 */ /* 0x0001e20000100a00 */
[----:B------:R-:W-:Y:S01]  /*a030*/  IADD3 R110, P1, PT, R41, R100, RZ ;  /* 0x00000064296e7210 */ /* 0x000fe20007f3e0ff */
[C---:B------:R-:W-:Y:S01]  /*a040*/  IMAD R4, R5.reuse, 0x2c, RZ ;  /* 0x0000002c05047824 */ /* 0x040fe200078e02ff */
[----:B------:R-:W-:Y:S01]  /*a050*/  LEA.HI.X.SX32 R15, R6, R0, 0x1, P3 ;  /* 0x00000000060f7211 */ /* 0x000fe200018f0eff */
[----:B------:R1:W-:Y:S01]  /*a060*/  STL.64 [R1+0x858], R16 ;  /* 0x0008581001007387 */ /* 0x0003e20000100a00 */
[-C--:B------:R-:W-:Y:S01]  /*a070*/  IADD3 R104, P2, PT, R40, R100.reuse, RZ ;  /* 0x0000006428687210 */ /* 0x080fe20007f5e0ff */
[----:B------:R-:W-:Y:S01]  /*a080*/  IMAD R6, R5, 0x16, RZ ;  /* 0x0000001605067824 */ /* 0x000fe200078e02ff */
[----:B------:R-:W-:Y:S01]  /*a090*/  IADD3 R108, P3, PT, R34, R100, RZ ;  /* 0x00000064226c7210 */ /* 0x000fe20007f7e0ff */
[----:B------:R2:W-:Y:S01]  /*a0a0*/  STL.64 [R1+0x850], R14 ;  /* 0x0008500e01007387 */ /* 0x0005e20000100a00 */
[----:B------:R-:W-:-:S02]  /*a0b0*/  LEA.HI.X.SX32 R111, R36, R101, 0x1, P1 ;  /* 0x00000065246f7211 */ /* 0x000fc400008f0eff */
[-C--:B------:R-:W-:Y:S01]  /*a0c0*/  LEA.HI.X.SX32 R105, R34, R101.reuse, 0x1, P2 ;  /* 0x0000006522697211 */ /* 0x080fe200010f0eff */
[----:B------:R3:W-:Y:S01]  /*a0d0*/  STL.64 [R1+0x848], R12 ;  /* 0x0008480c01007387 */ /* 0x0007e20000100a00 */
[-C--:B------:R-:W-:Y:S01]  /*a0e0*/  LEA.HI.X.SX32 R109, R35, R101.reuse, 0x1, P3 ;  /* 0x00000065236d7211 */ /* 0x080fe200018f0eff */
[----:B0-----:R-:W-:Y:S01]  /*a0f0*/  IMAD R18, R5, 0xa, RZ ;  /* 0x0000000a05127824 */ /* 0x001fe200078e02ff */
[-C--:B------:R-:W-:Y:S01]  /*a100*/  IADD3 R36, P3, PT, R29, R100.reuse, RZ ;  /* 0x000000641d247210 */ /* 0x080fe20007f7e0ff */
[----:B------:R-:W-:Y:S01]  /*a110*/  STL.64 [R1+0xae8], R110 ;  /* 0x000ae86e01007387 */ /* 0x000fe20000100a00 */
[-C--:B------:R-:W-:Y:S01]  /*a120*/  IADD3 R40, P1, PT, R37, R100.reuse, RZ ;  /* 0x0000006425287210 */ /* 0x080fe20007f3e0ff */
[C---:B-1----:R-:W-:Y:S01]  /*a130*/  IMAD R17, R5.reuse, 0x14, RZ ;  /* 0x0000001405117824 */ /* 0x042fe200078e02ff */
[-C--:B------:R-:W-:Y:S01]  /*a140*/  LEA.HI.X.SX32 R37, R30, R101.reuse, 0x1, P3 ;  /* 0x000000651e257211 */ /* 0x080fe200018f0eff */
[----:B------:R0:W-:Y:S01]  /*a150*/  STL.64 [R1+0xad8], R104 ;  /* 0x000ad86801007387 */ /* 0x0001e20000100a00 */
[C---:B--2---:R-:W-:Y:S01]  /*a160*/  IMAD R15, R5.reuse, 0x28, RZ ;  /* 0x00000028050f7824 */ /* 0x044fe200078e02ff */
[-C--:B------:R-:W-:Y:S01]  /*a170*/  IADD3 R30, P5, PT, R28, R100.reuse, RZ ;  /* 0x000000641c1e7210 */ /* 0x080fe20007fbe0ff */
[----:B------:R-:W-:Y:S01]  /*a180*/  IMAD R19, R5, 0x56, RZ ;  /* 0x0000005605137824 */ /* 0x000fe200078e02ff */
[----:B------:R-:W-:Y:S01]  /*a190*/  STL.64 [R1+0xae0], R108 ;  /* 0x000ae06c01007387 */ /* 0x000fe20000100a00 */
[----:B------:R-:W-:Y:S01]  /*a1a0*/  LEA.HI.X.SX32 R41, R25, R101, 0x1, P1 ;  /* 0x0000006519297211 */ /* 0x000fe200008f0eff */
[C---:B---3--:R-:W-:Y:S01]  /*a1b0*/  IMAD R12, R5.reuse, 0x15, RZ ;  /* 0x00000015050c7824 */ /* 0x048fe200078e02ff */
[-C--:B------:R-:W-:Y:S01]  /*a1c0*/  IADD3 R28, P1, PT, R26, R100.reuse, RZ ;  /* 0x000000641a1c7210 */ /* 0x080fe20007f3e0ff */
[----:B------:R1:W-:Y:S01]  /*a1d0*/  STL.64 [R1+0xad0], R36 ;  /* 0x000ad02401007387 */ /* 0x0003e20000100a00 */
[C---:B------:R-:W-:Y:S01]  /*a1e0*/  IMAD R13, R5.reuse, 0x29, RZ ;  /* 0x00000029050d7824 */ /* 0x040fe200078e02ff */
[C---:B------:R-:W-:Y:S01]  /*a1f0*/  SHF.L.U32 R0, R5.reuse, 0x1, RZ ;  /* 0x0000000105007819 */ /* 0x040fe200000006ff */
[----:B------:R-:W-:Y:S01]  /*a200*/  IMAD R14, R5, 0x5a, RZ ;  /* 0x0000005a050e7824 */ /* 0x000fe200078e02ff */
[----:B0-----:R-:W-:Y:S01]  /*a210*/  IADD3 R104, P2, PT, R27, R100, RZ ;  /* 0x000000641b687210 */ /* 0x001fe20007f5e0ff */
[----:B------:R-:W-:Y:S01]  /*a220*/  STL.64 [R1+0x9e0], R106 ;  /* 0x0009e06a01007387 */ /* 0x000fe20000100a00 */
[----:B------:R-:W-:-:S02]  /*a230*/  IMAD R16, R5, 0x58, RZ ;  /* 0x0000005805107824 */ /* 0x000fc400078e02ff */
[-C--:B------:R-:W-:Y:S02]  /*a240*/  LEA.HI.X.SX32 R105, R29, R101.reuse, 0x1, P2 ;  /* 0x000000651d697211 */ /* 0x080fe400010f0eff */
[-C--:B------:R-:W-:Y:S02]  /*a250*/  IADD3 R32, P2, PT, R23, R100.reuse, RZ ;  /* 0x0000006417207210 */ /* 0x080fe40007f5e0ff */
[-C--:B-1----:R-:W-:Y:S01]  /*a260*/  IADD3 R36, P3, PT, R31, R100.reuse, RZ ;  /* 0x000000641f247210 */ /* 0x082fe20007f7e0ff */
[----:B------:R-:W-:Y:S01]  /*a270*/  STL.64 [R1+0xab0], R104 ;  /* 0x000ab06801007387 */ /* 0x000fe20000100a00 */
[-C--:B------:R-:W-:Y:S02]  /*a280*/  LEA.HI.X.SX32 R33, R24, R101.reuse, 0x1, P2 ;  /* 0x0000006518217211 */ /* 0x080fe400010f0eff */
[----:B------:R-:W-:Y:S01]  /*a290*/  IADD3 R34, P2, PT, R18, R100, RZ ;  /* 0x0000006412227210 */ /* 0x000fe20007f5e0ff */
[----:B------:R-:W-:Y:S01]  /*a2a0*/  STL.64 [R1+0x9d8], R102 ;  /* 0x0009d86601007387 */ /* 0x000fe20000100a00 */
[----:B------:R-:W-:-:S02]  /*a2b0*/  LEA.HI.X.SX32 R37, R22, R101, 0x1, P3 ;  /* 0x0000006516257211 */ /* 0x000fc400018f0eff */
[-C--:B------:R-:W-:Y:S01]  /*a2c0*/  IADD3 R26, P3, PT, R15, R100.reuse, RZ ;  /* 0x000000640f1a7210 */ /* 0x080fe20007f7e0ff */
[----:B------:R-:W-:Y:S01]  /*a2d0*/  STL.64 [R1+0x9d0], R40 ;  /* 0x0009d02801007387 */ /* 0x000fe20000100a00 */
[-C--:B------:R-:W-:Y:S02]  /*a2e0*/  LEA.HI.X.SX32 R35, R20, R101.reuse, 0x1, P2 ;  /* 0x0000006514237211 */ /* 0x080fe400010f0eff */
[-C--:B------:R-:W-:Y:S01]  /*a2f0*/  LEA.HI.X.SX32 R27, R17, R101.reuse, 0x1, P3 ;  /* 0x00000065111b7211 */ /* 0x080fe200018f0eff */
[----:B------:R0:W-:Y:S01]  /*a300*/  STL.64 [R1+0xaa0], R32 ;  /* 0x000aa02001007387 */ /* 0x0001e20000100a00 */
[----:B------:R-:W-:Y:S02]  /*a310*/  IADD3 R24, P2, PT, R21, R100, RZ ;  /* 0x0000006415187210 */ /* 0x000fe40007f5e0ff */
[-C--:B------:R-:W-:Y:S01]  /*a320*/  LEA.HI.X.SX32 R29, R13, R101.reuse, 0x1, P1 ;  /* 0x000000650d1d7211 */ /* 0x080fe200008f0eff */
[----:B------:R-:W-:Y:S01]  /*a330*/  STL.64 [R1+0x9c8], R38 ;  /* 0x0009c82601007387 */ /* 0x000fe20000100a00 */
[----:B------:R-:W-:-:S02]  /*a340*/  LEA.HI.X.SX32 R25, R11, R101, 0x1, P2 ;  /* 0x000000650b197211 */ /* 0x000fc400010f0eff */
[----:B------:R-:W-:Y:S01]  /*a350*/  LEA.HI.X.SX32 R31, R15, R101, 0x1, P5 ;  /* 0x000000650f1f7211 */ /* 0x000fe200028f0eff */
[----:B------:R-:W-:Y:S01]  /*a360*/  STL.64 [R1+0x9c0], R36 ;  /* 0x0009c02401007387 */ /* 0x000fe20000100a00 */
[----:B------:R-:W-:-:S03]  /*a370*/  IADD3 R20, P5, PT, R16, R100, RZ ;  /* 0x0000006410147210 */ /* 0x000fc60007fbe0ff */
[----:B------:R-:W-:Y:S01]  /*a380*/  STL.64 [R1+0xac8], R34 ;  /* 0x000ac82201007387 */ /* 0x000fe20000100a00 */
[-C--:B0-----:R-:W-:Y:S02]  /*a390*/  IADD3 R32, P4, PT, R17, R100.reuse, RZ ;  /* 0x0000006411207210 */ /* 0x081fe40007f9e0ff */
[-C--:B------:R-:W-:Y:S01]  /*a3a0*/  LEA.HI.X.SX32 R21, R4, R101.reuse, 0x1, P5 ;  /* 0x0000006504157211 */ /* 0x080fe200028f0eff */
[----:B------:R0:W-:Y:S01]  /*a3b0*/  STL.64 [R1+0xa40], R26 ;  /* 0x000a401a01007387 */ /* 0x0001e20000100a00 */
[-C--:B------:R-:W-:Y:S02]  /*a3c0*/  LEA.HI.X.SX32 R33, R18, R101.reuse, 0x1, P4 ;  /* 0x0000006512217211 */ /* 0x080fe400020f0eff */
[-C--:B------:R-:W-:Y:S02]  /*a3d0*/  IADD3 R22, P4, PT, R19, R100.reuse, RZ ;  /* 0x0000006413167210 */ /* 0x080fe40007f9e0ff */
[----:B------:R-:W-:Y:S01]  /*a3e0*/  IADD3 R18, P1, PT, R14, R100, RZ ;  /* 0x000000640e127210 */ /* 0x000fe20007f3e0ff */
[----:B------:R-:W-:Y:S01]  /*a3f0*/  STL.64 [R1+0xac0], R32 ;  /* 0x000ac02001007387 */ /* 0x000fe20000100a00 */
[----:B------:R-:W-:-:S02]  /*a400*/  LEA.HI.X.SX32 R23, R9, R101, 0x1, P4 ;  /* 0x0000006509177211 */ /* 0x000fc400020f0eff */
[-C--:B------:R-:W-:Y:S01]  /*a410*/  IADD3 R16, P4, PT, R10, R100.reuse, RZ ;  /* 0x000000640a107210 */ /* 0x080fe20007f9e0ff */
[----:B------:R-:W-:Y:S01]  /*a420*/  STL.64 [R1+0x9b8], R30 ;  /* 0x0009b81e01007387 */ /* 0x000fe20000100a00 */
[-C--:B------:R-:W-:Y:S02]  /*a430*/  LEA.HI.X.SX32 R19, R44, R101.reuse, 0x1, P1 ;  /* 0x000000652c137211 */ /* 0x080fe400008f0eff */
[-C--:B0-----:R-:W-:Y:S01]  /*a440*/  IADD3 R26, P3, PT, R11, R100.reuse, RZ ;  /* 0x000000640b1a7210 */ /* 0x081fe20007f7e0ff */
[----:B------:R-:W-:Y:S01]  /*a450*/  STL.64 [R1+0x9b0], R28 ;  /* 0x0009b01c01007387 */ /* 0x000fe20000100a00 */
[-C--:B------:R-:W-:Y:S02]  /*a460*/  LEA.HI.X.SX32 R17, R3, R101.reuse, 0x1, P4 ;  /* 0x0000006503117211 */ /* 0x080fe400020f0eff */
[-C--:B------:R-:W-:Y:S02]  /*a470*/  LEA.HI.X.SX32 R27, R12, R101.reuse, 0x1, P3 ;  /* 0x000000650c1b7211 */ /* 0x080fe400018f0eff */
[-C--:B------:R-:W-:Y:S01]  /*a480*/  IADD3 R12, P2, PT, R4, R100.reuse, RZ ;  /* 0x00000064040c7210 */ /* 0x080fe20007f5e0ff */
[----:B------:R-:W-:Y:S01]  /*a490*/  IMAD.MOV.U32 R4, RZ, RZ, -0x800000 ;  /* 0xff800000ff047424 */ /* 0x000fe200078e00ff */
[C---:B------:R-:W-:Y:S01]  /*a4a0*/  IADD3 R14, P3, PT, R6.reuse, R100, RZ ;  /* 0x00000064060e7210 */ /* 0x040fe20007f7e0ff */
[----:B------:R-:W-:Y:S01]  /*a4b0*/  STL.64 [R1+0xa38], R26 ;  /* 0x000a381a01007387 */ /* 0x000fe20000100a00 */
[----:B------:R-:W-:-:S02]  /*a4c0*/  LEA.HI.X.SX32 R13, R6, R101, 0x1, P2 ;  /* 0x00000065060d7211 */ /* 0x000fc400010f0eff */
[-C--:B------:R-:W-:Y:S01]  /*a4d0*/  IADD3 R10, P2, PT, R3, R100.reuse, RZ ;  /* 0x00000064030a7210 */ /* 0x080fe20007f5e0ff */
[----:B------:R-:W-:Y:S01]  /*a4e0*/  STL.64 [R1+0x9a8], R24 ;  /* 0x0009a81801007387 */ /* 0x000fe20000100a00 */
[-C--:B------:R-:W-:Y:S02]  /*a4f0*/  LEA.HI.X.SX32 R15, R7, R101.reuse, 0x1, P3 ;  /* 0x00000065070f7211 */ /* 0x080fe400018f0eff */
[-C--:B------:R-:W-:Y:S01]  /*a500*/  LEA.HI.X.SX32 R11, R46, R101.reuse, 0x1, P2 ;  /* 0x000000652e0b7211 */ /* 0x080fe200010f0eff */
[----:B------:R-:W-:Y:S01]  /*a510*/  STL.64 [R1+0x9a0], R22 ;  /* 0x0009a01601007387 */ /* 0x000fe20000100a00 */
[-C--:B------:R-:W-:Y:S02]  /*a520*/  IADD3 R8, P3, PT, R8, R100.reuse, RZ ;  /* 0x0000006408087210 */ /* 0x080fe40007f7e0ff */
[----:B------:R-:W-:Y:S01]  /*a530*/  IADD3 R6, P4, PT, R47, R100, RZ ;  /* 0x000000642f067210 */ /* 0x000fe20007f9e0ff */
[----:B------:R0:W-:Y:S01]  /*a540*/  STL.64 [R1+0xab8], R14 ;  /* 0x000ab80e01007387 */ /* 0x0001e20000100a00 */
[----:B------:R-:W-:-:S02]  /*a550*/  LEA.HI.X.SX32 R9, R49, R101, 0x1, P3 ;  /* 0x0000006531097211 */ /* 0x000fc400018f0eff */
[----:B------:R-:W-:Y:S01]  /*a560*/  LEA.HI.X.SX32 R7, R45, R101, 0x1, P4 ;  /* 0x000000652d077211 */ /* 0x000fe200020f0eff */
[----:B------:R1:W-:Y:S01]  /*a570*/  STL.64 [R1+0xa30], R12 ;  /* 0x000a300c01007387 */ /* 0x0003e20000100a00 */
[----:B------:R-:W-:-:S03]  /*a580*/  MOV R3, RZ ;  /* 0x000000ff00037202 */ /* 0x000fc60000000f00 */
[----:B------:R-:W-:Y:S04]  /*a590*/  STL.64 [R1+0x998], R20 ;  /* 0x0009981401007387 */ /* 0x000fe80000100a00 */
[----:B------:R2:W-:Y:S01]  /*a5a0*/  STL.64 [R1+0xa28], R10 ;  /* 0x000a280a01007387 */ /* 0x0005e20000100a00 */
[----:B0-----:R-:W-:-:S03]  /*a5b0*/  IADD3 R14, P5, PT, R42, R100, RZ ;  /* 0x000000642a0e7210 */ /* 0x001fc60007fbe0ff */
[----:B------:R-:W-:Y:S01]  /*a5c0*/  STL.64 [R1+0x990], R18 ;  /* 0x0009901201007387 */ /* 0x000fe20000100a00 */
[-C--:B-1----:R-:W-:Y:S02]  /*a5d0*/  IADD3 R12, P1, PT, R43, R100.reuse, RZ ;  /* 0x000000642b0c7210 */ /* 0x082fe40007f3e0ff */
[-C--:B------:R-:W-:Y:S01]  /*a5e0*/  LEA.HI.X.SX32 R15, R50, R101.reuse, 0x1, P5 ;  /* 0x00000065320f7211 */ /* 0x080fe200028f0eff */
[----:B------:R0:W-:Y:S01]  /*a5f0*/  STL.64 [R1+0x980], R8 ;  /* 0x0009800801007387 */ /* 0x0001e20000100a00 */
[-C--:B------:R-:W-:Y:S02]  /*a600*/  LEA.HI.X.SX32 R13, R57, R101.reuse, 0x1, P1 ;  /* 0x00000065390d7211 */ /* 0x080fe400008f0eff */
[----:B--2---:R-:W-:Y:S01]  /*a610*/  IADD3 R10, P2, PT, R45, R100, RZ ;  /* 0x000000642d0a7210 */ /* 0x004fe20007f5e0ff */
[----:B------:R-:W-:Y:S03]  /*a620*/  STL.64 [R1+0x988], R16 ;  /* 0x0009881001007387 */ /* 0x000fe60000100a00 */
[----:B------:R-:W-:-:S02]  /*a630*/  LEA.HI.X.SX32 R11, R51, R101, 0x1, P2 ;  /* 0x00000065330b7211 */ /* 0x000fc400010f0eff */
[----:B0-----:R-:W-:-:S03]  /*a640*/  IADD3 R8, P3, PT, R48, R100, RZ ;  /* 0x0000006430087210 */ /* 0x001fc60007f7e0ff */
[----:B------:R0:W-:Y:S01]  /*a650*/  STL.64 [R1+0xaa8], R10 ;  /* 0x000aa80a01007387 */ /* 0x0001e20000100a00 */
[----:B------:R-:W-:-:S03]  /*a660*/  LEA.HI.X.SX32 R9, R47, R101, 0x1, P3 ;  /* 0x000000652f097211 */ /* 0x000fc600018f0eff */
[----:B------:R1:W-:Y:S04]  /*a670*/  STL.64 [R1+0xa80], R6 ;  /* 0x000a800601007387 */ /* 0x0003e80000100a00 */
[----:B------:R2:W-:Y:S01]  /*a680*/  STL.64 [R1+0xa68], R8 ;  /* 0x000a680801007387 */ /* 0x0005e20000100a00 */
[----:B0-----:R-:W-:-:S04]  /*a690*/  IADD3 R10, P2, PT, R50, R100, RZ ;  /* 0x00000064320a7210 */ /* 0x001fc80007f5e0ff */
[-C--:B------:R-:W-:Y:S02]  /*a6a0*/  LEA.HI.X.SX32 R11, R48, R101.reuse, 0x1, P2 ;  /* 0x00000065300b7211 */ /* 0x080fe400010f0eff */
[-C--:B-1----:R-:W-:Y:S02]  /*a6b0*/  IADD3 R6, P4, PT, R52, R100.reuse, RZ ;  /* 0x0000006434067210 */ /* 0x082fe40007f9e0ff */
[-C--:B--2---:R-:W-:Y:S01]  /*a6c0*/  IADD3 R8, P3, PT, R53, R100.reuse, RZ ;  /* 0x0000006435087210 */ /* 0x084fe20007f7e0ff */
[----:B------:R0:W-:Y:S01]  /*a6d0*/  STL.64 [R1+0xa20], R10 ;  /* 0x000a200a01007387 */ /* 0x0001e20000100a00 */
[-C--:B------:R-:W-:Y:S02]  /*a6e0*/  LEA.HI.X.SX32 R7, R54, R101.reuse, 0x1, P4 ;  /* 0x0000006536077211 */ /* 0x080fe400020f0eff */
[----:B------:R-:W-:Y:S01]  /*a6f0*/  LEA.HI.X.SX32 R9, R62, R101, 0x1, P3 ;  /* 0x000000653e097211 */ /* 0x000fe200018f0eff */
        /* <DEDUP_REMOVED lines=11> */
[----:B0-----:R-:W-:-:S02]  /*a7b0*/  IADD3 R10, P2, PT, R58, R100, RZ ;  /* 0x000000643a0a7210 */ /* 0x001fc40007f5e0ff */
[-C--:B-1----:R-:W-:Y:S02]  /*a7c0*/  IADD3 R6, P4, PT, R60, R100.reuse, RZ ;  /* 0x000000643c067210 */ /* 0x082fe40007f9e0ff */
[-C--:B------:R-:W-:Y:S02]  /*a7d0*/  LEA.HI.X.SX32 R11, R65, R101.reuse, 0x1, P2 ;  /* 0x00000065410b7211 */ /* 0x080fe400010f0eff */
[-C--:B------:R-:W-:Y:S02]  /*a7e0*/  LEA.HI.X.SX32 R7, R58, R101.reuse, 0x1, P4 ;  /* 0x000000653a077211 */ /* 0x080fe400020f0eff */
[-C--:B--2---:R-:W-:Y:S01]  /*a7f0*/  IADD3 R8, P3, PT, R61, R100.reuse, RZ ;  /* 0x000000643d087210 */ /* 0x084fe20007f7e0ff */
[----:B------:R0:W-:Y:S03]  /*a800*/  STL.64 [R1+0xa60], R10 ;  /* 0x000a600a01007387 */ /* 0x0001e60000100a00 */
[----:B------:R-:W-:Y:S01]  /*a810*/  LEA.HI.X.SX32 R9, R64, R101, 0x1, P3 ;  /* 0x0000006540097211 */ /* 0x000fe200018f0eff */
[----:B------:R1:W-:Y:S04]  /*a820*/  STL.64 [R1+0xa10], R6 ;  /* 0x000a100601007387 */ /* 0x0003e80000100a00 */
[----:B------:R2:W-:Y:S01]  /*a830*/  STL.64 [R1+0x958], R14 ;  /* 0x0009580e01007387 */ /* 0x0005e20000100a00 */
[----:B0-----:R-:W-:-:S03]  /*a840*/  IADD3 R10, P2, PT, R63, R100, RZ ;  /* 0x000000643f0a7210 */ /* 0x001fc60007f5e0ff */
[----:B------:R0:W-:Y:S01]  /*a850*/  STL.64 [R1+0x950], R12 ;  /* 0x0009500c01007387 */ /* 0x0001e20000100a00 */
[-C--:B-1----:R-:W-:Y:S02]  /*a860*/  IADD3 R6, P4, PT, R64, R100.reuse, RZ ;  /* 0x0000006440067210 */ /* 0x082fe40007f9e0ff */
[-C--:B------:R-:W-:Y:S02]  /*a870*/  LEA.HI.X.SX32 R11, R73, R101.reuse, 0x1, P2 ;  /* 0x00000065490b7211 */ /* 0x080fe400010f0eff */
[----:B------:R-:W-:Y:S02]  /*a880*/  LEA.HI.X.SX32 R7, R71, R101, 0x1, P4 ;  /* 0x0000006547077211 */ /* 0x000fe400020f0eff */
[----:B--2---:R-:W-:-:S03]  /*a890*/  IADD3 R14, P5, PT, R66, R100, RZ ;  /* 0x00000064420e7210 */ /* 0x004fc60007fbe0ff */
[----:B------:R1:W-:Y:S01]  /*a8a0*/  STL.64 [R1+0xa08], R6 ;  /* 0x000a080601007387 */ /* 0x0003e20000100a00 */
[----:B0-----:R-:W-:Y:S02]  /*a8b0*/  IADD3 R12, P1, PT, R68, R100, RZ ;  /* 0x00000064440c7210 */ /* 0x001fe40007f3e0ff */
[-C--:B------:R-:W-:Y:S01]  /*a8c0*/  LEA.HI.X.SX32 R15, R72, R101.reuse, 0x1, P5 ;  /* 0x00000065480f7211 */ /* 0x080fe200028f0eff */
[----:B------:R0:W-:Y:S01]  /*a8d0*/  STL.64 [R1+0x948], R8 ;  /* 0x0009480801007387 */ /* 0x0001e20000100a00 */
[----:B------:R-:W-:-:S03]  /*a8e0*/  LEA.HI.X.SX32 R13, R87, R101, 0x1, P1 ;  /* 0x00000065570d7211 */ /* 0x000fc600008f0eff */
[----:B------:R2:W-:Y:S01]  /*a8f0*/  STL.64 [R1+0x940], R10 ;  /* 0x0009400a01007387 */ /* 0x0005e20000100a00 */
[-C--:B-1----:R-:W-:Y:S02]  /*a900*/  IADD3 R6, P4, PT, R67, R100.reuse, RZ ;  /* 0x0000006443067210 */ /* 0x082fe40007f9e0ff */
[-C--:B0-----:R-:W-:Y:S02]  /*a910*/  IADD3 R8, P3, PT, R70, R100.reuse, RZ ;  /* 0x0000006446087210 */ /* 0x081fe40007f7e0ff */
[-C--:B------:R-:W-:Y:S02]  /*a920*/  LEA.HI.X.SX32 R7, R75, R101.reuse, 0x1, P4 ;  /* 0x000000654b077211 */ /* 0x080fe400020f0eff */
[----:B--2---:R-:W-:Y:S02]  /*a930*/  IADD3 R10, P2, PT, R72, R100, RZ ;  /* 0x00000064480a7210 */ /* 0x004fe40007f5e0ff */
[-C--:B------:R-:W-:Y:S01]  /*a940*/  LEA.HI.X.SX32 R9, R67, R101.reuse, 0x1, P3 ;  /* 0x0000006543097211 */ /* 0x080fe200018f0eff */
[----:B------:R0:W-:Y:S01]  /*a950*/  STL.64 [R1+0xa78], R6 ;  /* 0x000a780601007387 */ /* 0x0001e20000100a00 */
[----:B------:R-:W-:-:S03]  /*a960*/  LEA.HI.X.SX32 R11, R70, R101, 0x1, P2 ;  /* 0x00000065460b7211 */ /* 0x000fc600010f0eff */
[----:B------:R1:W-:Y:S04]  /*a970*/  STL.64 [R1+0xa58], R8 ;  /* 0x000a580801007387 */ /* 0x0003e80000100a00 */
[----:B------:R2:W-:Y:S01]  /*a980*/  STL.64 [R1+0xa00], R10 ;  /* 0x000a000a01007387 */ /* 0x0005e20000100a00 */
[----:B0-----:R-:W-:-:S03]  /*a990*/  IADD3 R6, P4, PT, R74, R100, RZ ;  /* 0x000000644a067210 */ /* 0x001fc60007f9e0ff */
[----:B------:R0:W-:Y:S01]  /*a9a0*/  STL.64 [R1+0x938], R14 ;  /* 0x0009380e01007387 */ /* 0x0001e20000100a00 */
[----:B------:R-:W-:-:S03]  /*a9b0*/  LEA.HI.X.SX32 R7, R76, R101, 0x1, P4 ;  /* 0x000000654c077211 */ /* 0x000fc600020f0eff */
[----:B------:R3:W-:Y:S01]  /*a9c0*/  STL.64 [R1+0x930], R12 ;  /* 0x0009300c01007387 */ /* 0x0007e20000100a00 */
[-C--:B-1----:R-:W-:Y:S02]  /*a9d0*/  IADD3 R8, P3, PT, R77, R100.reuse, RZ ;  /* 0x000000644d087210 */ /* 0x082fe40007f7e0ff */
[-C--:B--2---:R-:W-:Y:S02]  /*a9e0*/  IADD3 R10, P2, PT, R76, R100.reuse, RZ ;  /* 0x000000644c0a7210 */ /* 0x084fe40007f5e0ff */
[-C--:B------:R-:W-:Y:S02]  /*a9f0*/  LEA.HI.X.SX32 R9, R92, R101.reuse, 0x1, P3 ;  /* 0x000000655c097211 */ /* 0x080fe400018f0eff */
[----:B------:R-:W-:Y:S02]  /*aa00*/  LEA.HI.X.SX32 R11, R89, R101, 0x1, P2 ;  /* 0x00000065590b7211 */ /* 0x000fe400010f0eff */
[----:B0-----:R-:W-:-:S03]  /*aa10*/  IADD3 R14, P5, PT, R84, R100, RZ ;  /* 0x00000064540e7210 */ /* 0x001fc60007fbe0ff */
[----:B------:R0:W-:Y:S01]  /*aa20*/  STL.64 [R1+0x9f8], R10 ;  /* 0x0009f80a01007387 */ /* 0x0001e20000100a00 */
[----:B---3--:R-:W-:Y:S02]  /*aa30*/  IADD3 R12, P1, PT, R86, R100, RZ ;  /* 0x00000064560c7210 */ /* 0x008fe40007f3e0ff */
[-C--:B------:R-:W-:Y:S01]  /*aa40*/  LEA.HI.X.SX32 R15, R88, R101.reuse, 0x1, P5 ;  /* 0x00000065580f7211 */ /* 0x080fe200028f0eff */
[----:B------:R1:W-:Y:S01]  /*aa50*/  STL.64 [R1+0x928], R6 ;  /* 0x0009280601007387 */ /* 0x0003e20000100a00 */
[----:B------:R-:W-:-:S03]  /*aa60*/  LEA.HI.X.SX32 R13, R96, R101, 0x1, P1 ;  /* 0x00000065600d7211 */ /* 0x000fc600008f0eff */
[----:B------:R2:W-:Y:S01]  /*aa70*/  STL.64 [R1+0x920], R8 ;  /* 0x0009200801007387 */ /* 0x0005e20000100a00 */
[-C--:B0-----:R-:W-:Y:S02]  /*aa80*/  IADD3 R10, P2, PT, R85, R100.reuse, RZ ;  /* 0x00000064550a7210 */ /* 0x081fe40007f5e0ff */
[-C--:B-1----:R-:W-:Y:S02]  /*aa90*/  IADD3 R6, P4, PT, R88, R100.reuse, RZ ;  /* 0x0000006458067210 */ /* 0x082fe40007f9e0ff */
[-C--:B------:R-:W-:Y:S02]  /*aaa0*/  LEA.HI.X.SX32 R11, R95, R101.reuse, 0x1, P2 ;  /* 0x000000655f0b7211 */ /* 0x080fe400010f0eff */
[-C--:B------:R-:W-:Y:S02]  /*aab0*/  LEA.HI.X.SX32 R7, R85, R101.reuse, 0x1, P4 ;  /* 0x0000006555077211 */ /* 0x080fe400020f0eff */
[-C--:B--2---:R-:W-:Y:S01]  /*aac0*/  IADD3 R8, P3, PT, R91, R100.reuse, RZ ;  /* 0x000000645b087210 */ /* 0x084fe20007f7e0ff */
[----:B------:R0:W-:Y:S03]  /*aad0*/  STL.64 [R1+0xa50], R10 ;  /* 0x000a500a01007387 */ /* 0x0001e60000100a00 */
[C---:B------:R-:W-:Y:S01]  /*aae0*/  LEA.HI.X.SX32 R9, R93.reuse, R101, 0x1, P3 ;  /* 0x000000655d097211 */ /* 0x040fe200018f0eff */
[----:B------:R1:W-:Y:S04]  /*aaf0*/  STL.64 [R1+0x9f0], R6 ;  /* 0x0009f00601007387 */ /* 0x0003e80000100a00 */
[----:B------:R2:W-:Y:S01]  /*ab00*/  STL.64 [R1+0x918], R14 ;  /* 0x0009180e01007387 */ /* 0x0005e20000100a00 */
[----:B0-----:R-:W-:-:S03]  /*ab10*/  IADD3 R10, P2, PT, R93, R100, RZ ;  /* 0x000000645d0a7210 */ /* 0x001fc60007f5e0ff */
[----:B------:R0:W-:Y:S01]  /*ab20*/  STL.64 [R1+0x910], R12 ;  /* 0x0009100c01007387 */ /* 0x0001e20000100a00 */
[CC--:B-1----:R-:W-:Y:S02]  /*ab30*/  IADD3 R6, P4, PT, R0.reuse, R100.reuse, RZ ;  /* 0x0000006400067210 */ /* 0x0c2fe40007f9e0ff */
[-C--:B------:R-:W-:Y:S02]  /*ab40*/  LEA.HI.X.SX32 R11, R97, R101.reuse, 0x1, P2 ;  /* 0x00000065610b7211 */ /* 0x080fe400010f0eff */
[CC--:B--2---:R-:W-:Y:S02]  /*ab50*/  LEA R14, P5, R5.reuse, R100.reuse, 0x2 ;  /* 0x00000064050e7211 */ /* 0x0c4fe400078a10ff */
[CC--:B------:R-:W-:Y:S01]  /*ab60*/  LEA.HI.X.SX32 R7, R5.reuse, R101.reuse, 0x1, P4 ;  /* 0x0000006505077211 */ /* 0x0c0fe200020f0eff */
[----:B------:R1:W-:Y:S01]  /*ab70*/  STL.64 [R1+0x9e8], R10 ;  /* 0x0009e80a01007387 */ /* 0x0003e20000100a00 */
[----:B------:R-:W-:Y:S01]  /*ab80*/  LEA.HI.X.SX32 R15, R0, R101, 0x1, P5 ;  /* 0x00000065000f7211 */ /* 0x000fe200028f0eff */
[----:B------:R-:W-:Y:S01]  /*ab90*/  IMAD.MOV.U32 R0, RZ, RZ, RZ ;  /* 0x000000ffff007224 */ /* 0x000fe200078e00ff */
[----:B0-----:R-:W-:Y:S01]  /*aba0*/  LEA R12, P1, R5, R100, 0x3 ;  /* 0x00000064050c7211 */ /* 0x001fe200078218ff */
[----:B------:R0:W-:Y:S01]  /*abb0*/  STL.64 [R1+0x900], R8 ;  /* 0x0009000801007387 */ /* 0x0001e20000100a00 */
[----:B------:R-:W-:-:S02]  /*abc0*/  LOP3.LUT P5, RZ, R125, 0x7, RZ, 0xc0, !PT ;  /* 0x000000077dff7812 */ /* 0x000fc400078ac0ff */
[----:B------:R-:W-:Y:S01]  /*abd0*/  LEA.HI.X.SX32 R13, R79, R101, 0x1, P1 ;  /* 0x000000654f0d7211 */ /* 0x000fe200008f0eff */
[----:B------:R2:W-:Y:S01]  /*abe0*/  STL.64 [R1+0xa98], R6 ;  /* 0x000a980601007387 */ /* 0x0005e20000100a00 */
[----:B-1----:R-:W-:-:S03]  /*abf0*/  LEA R10, P2, R5, R100, 0x4 ;  /* 0x00000064050a7211 */ /* 0x002fc600078420ff */
[----:B------:R-:W-:Y:S01]  /*ac00*/  STL.64 [R1+0xa90], R14 ;  /* 0x000a900e01007387 */ /* 0x000fe20000100a00 */
[----:B0-----:R-:W-:-:S03]  /*ac10*/  LEA R8, P3, R5, R100, 0x5 ;  /* 0x0000006405087211 */ /* 0x001fc600078628ff */
[----:B------:R-:W-:Y:S01]  /*ac20*/  STL [R1+0x564], R4 ;  /* 0x0005640401007387 */ /* 0x000fe20000100800 */
[----:B------:R-:W-:Y:S02]  /*ac30*/  LEA.HI.X.SX32 R11, R83, R101, 0x1, P2 ;  /* 0x00000065530b7211 */ /* 0x000fe400010f0eff */
[----:B--2---:R-:W-:Y:S01]  /*ac40*/  LEA R6, P4, R5, R100, 0x6 ;  /* 0x0000006405067211 */ /* 0x004fe200078830ff */
[----:B------:R-:W-:Y:S01]  /*ac50*/  IMAD.MOV.U32 R7, RZ, RZ, -0x800000 ;  /* 0xff800000ff077424 */ /* 0x000fe200078e00ff */
[----:B------:R-:W-:Y:S01]  /*ac60*/  MOV R5, 0xff800000 ;  /* 0xff80000000057802 */ /* 0x000fe20000000f00 */
        /* <DEDUP_REMOVED lines=30> */
[----:B------:R-:W-:Y:S04]  /*ae50*/  STL [R1+0x2c0], RZ ;  /* 0x0002c0ff01007387 */ /* 0x000fe80000100800 */
[----:B------:R0:W-:Y:S04]  /*ae60*/  STL [R1+0x558], R4 ;  /* 0x0005580401007387 */ /* 0x0001e80000100800 */
[----:B------:R-:W-:Y:S04]  /*ae70*/  STL [R1+0x2c4], RZ ;  /* 0x0002c4ff01007387 */ /* 0x000fe80000100800 */
[----:B------:R-:W-:Y:S01]  /*ae80*/  STL [R1+0x2c8], RZ ;  /* 0x0002c8ff01007387 */ /* 0x000fe20000100800 */
[----:B0-----:R-:W-:-:S03]  /*ae90*/  LOP3.LUT R4, R90, 0x10, R125, 0x78, !PT ;  /* 0x000000105a047812 */ /* 0x001fc600078e787d */
[----:B------:R-:W-:Y:S01]  /*aea0*/  STL [R1+0x2cc], RZ ;  /* 0x0002ccff01007387 */ /* 0x000fe20000100800 */
[----:B------:R-:W-:-:S03]  /*aeb0*/  LOP3.LUT R9, R4, 0x20, RZ, 0x3c, !PT ;  /* 0x0000002004097812 */ /* 0x000fc600078e3cff */
[----:B------:R-:W-:Y:S01]  /*aec0*/  STL [R1+0x2d0], RZ ;  /* 0x0002d0ff01007387 */ /* 0x000fe20000100800 */
[C---:B------:R-:W-:Y:S02]  /*aed0*/  LOP3.LUT R5, R4.reuse, 0x40, RZ, 0x3c, !PT ;  /* 0x0000004004057812 */ /* 0x040fe400078e3cff */
[----:B------:R-:W-:Y:S01]  /*aee0*/  LOP3.LUT R7, R4, 0x60, RZ, 0x3c, !PT ;  /* 0x0000006004077812 */ /* 0x000fe200078e3cff */
[----:B------:R-:W-:Y:S01]  /*aef0*/  STL [R1+0x2d4], RZ ;  /* 0x0002d4ff01007387 */ /* 0x000fe20000100800 */
[----:B------:R-:W-:-:S03]  /*af00*/  IADD3 R4, P1, PT, R78, R100, RZ ;  /* 0x000000644e047210 */ /* 0x000fc60007f3e0ff */
[----:B------:R-:W-:Y:S04]  /*af10*/  STL [R1+0x2d8], RZ ;  /* 0x0002d8ff01007387 */ /* 0x000fe80000100800 */
        /* <DEDUP_REMOVED lines=249> */
[----:B------:R0:W-:Y:S04]  /*beb0*/  STL [R1+0x62c], R9 ;  /* 0x00062c0901007387 */ /* 0x0001e80000100800 */
[----:B------:R1:W-:Y:S04]  /*bec0*/  STL [R1+0x544], R5 ;  /* 0x0005440501007387 */ /* 0x0003e80000100800 */
[----:B------:R2:W-:Y:S01]  /*bed0*/  STL [R1+0x540], R7 ;  /* 0x0005400701007387 */ /* 0x0005e20000100800 */
[----:B0-----:R-:W-:-:S03]  /*bee0*/  LEA.HI.X.SX32 R9, R82, R101, 0x1, P3 ;  /* 0x0000006552097211 */ /* 0x001fc600018f0eff */
[----:B------:R-:W-:Y:S01]  /*bef0*/  STL.64 [R1+0xa88], R12 ;  /* 0x000a880c01007387 */ /* 0x000fe20000100a00 */
[----:B-1----:R-:W-:Y:S02]  /*bf00*/  LOP3.LUT R5, R94, 0x40, RZ, 0x3c, !PT ;  /* 0x000000405e057812 */ /* 0x002fe400078e3cff */
[----:B--2---:R-:W-:-:S03]  /*bf10*/  LEA.HI.X.SX32 R7, R81, R101, 0x1, P4 ;  /* 0x0000006551077211 */ /* 0x004fc600020f0eff */
[----:B------:R0:W-:Y:S04]  /*bf20*/  STL [R1+0x724], R5 ;  /* 0x0007240501007387 */ /* 0x0001e80000100800 */
[----:B------:R-:W-:Y:S01]  /*bf30*/  STL.64 [R1+0xa70], R10 ;  /* 0x000a700a01007387 */ /* 0x000fe20000100a00 */
[----:B0-----:R-:W-:-:S05]  /*bf40*/  LEA.HI.X.SX32 R5, R80, R101, 0x1, P1 ;  /* 0x0000006550057211 */ /* 0x001fca00008f0eff */
[----:B------:R0:W-:Y:S04]  /*bf50*/  STL.64 [R1+0x840], R4 ;  /* 0x0008400401007387 */ /* 0x0001e80000100a00 */
[----:B------:R1:W-:Y:S04]  /*bf60*/  STL.64 [R1+0xa48], R8 ;  /* 0x000a480801007387 */ /* 0x0003e80000100a00 */
[----:B------:R2:W-:Y:S01]  /*bf70*/  STL.64 [R1+0x908], R6 ;  /* 0x0009080601007387 */ /* 0x0005e20000100a00 */
[C---:B0-----:R-:W-:Y:S01]  /*bf80*/  LOP3.LUT R5, R2.reuse, 0x20, RZ, 0x3c, !PT ;  /* 0x0000002002057812 */ /* 0x041fe200078e3cff */
[----:B------:R-:W-:Y:S01]  /*bf90*/  IMAD.MOV.U32 R5, RZ, RZ, 0x3f800000 ;  /* 0x3f800000ff057424 */ /* 0x000fe200078e00ff */
[----:B------:R-:W-:Y:S01]  /*bfa0*/  LOP3.LUT R4, R2, 0x40, RZ, 0x3c, !PT ;  /* 0x0000004002047812 */ /* 0x000fe200078e3cff */
[----:B------:R-:W-:Y:S01]  /*bfb0*/  IMAD.MOV.U32 R4, RZ, RZ, 0x3f800000 ;  /* 0x3f800000ff047424 */ /* 0x000fe200078e00ff */
[----:B-1----:R-:W-:Y:S01]  /*bfc0*/  MOV R8, 0x3f800000 ;  /* 0x3f80000000087802 */ /* 0x002fe20000000f00 */
[----:B------:R-:W-:Y:S01]  /*bfd0*/  IMAD.MOV.U32 R9, RZ, RZ, 0x3f800000 ;  /* 0x3f800000ff097424 */ /* 0x000fe200078e00ff */
[----:B--2---:R-:W-:-:S02]  /*bfe0*/  LOP3.LUT R6, R98, 0x40, RZ, 0x3c, !PT ;  /* 0x0000004062067812 */ /* 0x004fc400078e3cff */
[----:B------:R-:W-:Y:S02]  /*bff0*/  LOP3.LUT R7, R2, 0x60, RZ, 0x3c, !PT ;  /* 0x0000006002077812 */ /* 0x000fe400078e3cff */
[----:B------:R-:W-:Y:S01]  /*c000*/  MOV R7, 0x3f800000 ;  /* 0x3f80000000077802 */ /* 0x000fe20000000f00 */
[----:B------:R0:W-:Y:S04]  /*c010*/  STL [R1+0xc3c], R6 ;  /* 0x000c3c0601007387 */ /* 0x0001e80000100800 */
[----:B------:R1:W-:Y:S04]  /*c020*/  STL.64 [R1+0x738], R4 ;  /* 0x0007380401007387 */ /* 0x0003e80000100a00 */
[----:B------:R1:W-:Y:S01]  /*c030*/  STL.64 [R1+0x740], R8 ;  /* 0x0007400801007387 */ /* 0x0003e20000100a00 */
[----:B0-----:R-:W-:-:S05]  /*c040*/  IMAD.MOV.U32 R6, RZ, RZ, 0x3f800000 ;  /* 0x3f800000ff067424 */ /* 0x001fca00078e00ff */
        /* <DEDUP_REMOVED lines=13> */
[----:B----4-:R1:W-:Y:S02]  /*c120*/  STL.64 [R1+0x3a8], R6 ;  /* 0x0003a80601007387 */ /* 0x0103e40000100a00 */
.L_x_1:
[----:B-1-3--:R-:W2:Y:S04]  /*c130*/  LDL.64 R4, [R1+0x648] ;  /* 0x0006480001047983 */ /* 0x00aea80000100a00 */
[----:B------:R-:W3:Y:S04]  /*c140*/  LDL.64 R10, [R1+0xa98] ;  /* 0x000a9800010a7983 */ /* 0x000ee80000100a00 */
[----:B------:R-:W4:Y:S04]  /*c150*/  LDL.64 R24, [R1+0xa80] ;  /* 0x000a800001187983 */ /* 0x000f280000100a00 */
        /* <DEDUP_REMOVED lines=9> */
[----:B------:R-:W-:Y:S04]  /*c1f0*/  STL [R1+0x1100], R0 ;  /* 0x0011000001007387 */ /* 0x000fe80000100800 */
        /* <DEDUP_REMOVED lines=32> */
[----:B------:R-:W4:Y:S01]  /*c400*/  LDL.64 R80, [R1+0x9c0] ;  /* 0x0009c00001507983 */ /* 0x000f220000100a00 */
[----:B--2---:R-:W-:-:S04]  /*c410*/  IMAD.WIDE R4, R3, 0x2, R4 ;  /* 0x0000000203047825 */ /* 0x004fc800078e0204 */
[C---:B---3--:R-:W-:Y:S02]  /*c420*/  IMAD.WIDE R10, R3.reuse, 0x2, R10 ;  /* 0x00000002030a7825 */ /* 0x048fe400078e020a */
[----:B------:R-:W2:Y:S04]  /*c430*/  LDG.E.U16 R4, desc[UR12][R4.64] ;  /* 0x0000000c04047981 */ /* 0x000ea8000c1e1500 */
[----:B------:R0:W3:Y:S01]  /*c440*/  LDG.E.U16 R5, desc[UR12][R10.64] ;  /* 0x0000000c0a057981 */ /* 0x0000e2000c1e1500 */
[----:B----4-:R-:W-:-:S04]  /*c450*/  IMAD.WIDE R14, R3, 0x2, R14 ;  /* 0x00000002030e7825 */ /* 0x010fc800078e020e */
[C---:B0-----:R-:W-:Y:S02]  /*c460*/  IMAD.WIDE R10, R3.reuse, 0x2, R24 ;  /* 0x00000002030a7825 */ /* 0x041fe400078e0218 */
[----:B------:R-:W4:Y:S04]  /*c470*/  LDL.64 R24, [R1+0xab0] ;  /* 0x000ab00001187983 */ /* 0x000f280000100a00 */
[----:B------:R-:W2:Y:S04]  /*c480*/  LDG.E.U16 R10, desc[UR12][R10.64] ;  /* 0x0000000c0a0a7981 */ /* 0x000ea8000c1e1500 */
[----:B------:R0:W2:Y:S02]  /*c490*/  LDG.E.U16 R11, desc[UR12][R14.64] ;  /* 0x0000000c0e0b7981 */ /* 0x0000a4000c1e1500 */
[----:B0-----:R-:W-:-:S02]  /*c4a0*/  IMAD.WIDE R14, R3, 0x2, R30 ;  /* 0x00000002030e7825 */ /* 0x001fc400078e021e */
[----:B------:R-:W2:Y:S02]  /*c4b0*/  LDL.64 R30, [R1+0xa30] ;  /* 0x000a3000011e7983 */ /* 0x000ea40000100a00 */
[C---:B------:R-:W-:Y:S02]  /*c4c0*/  IMAD.WIDE R6, R3.reuse, 0x2, R6 ;  /* 0x0000000203067825 */ /* 0x040fe400078e0206 */
[----:B------:R-:W3:Y:S02]  /*c4d0*/  LDG.E.U16 R14, desc[UR12][R14.64] ;  /* 0x0000000c0e0e7981 */ /* 0x000ee4000c1e1500 */
[C---:B------:R-:W-:Y:S02]  /*c4e0*/  IMAD.WIDE R8, R3.reuse, 0x2, R8 ;  /* 0x0000000203087825 */ /* 0x040fe400078e0208 */
[----:B------:R-:W3:Y:S02]  /*c4f0*/  LDG.E.U16 R6, desc[UR12][R6.64] ;  /* 0x0000000c06067981 */ /* 0x000ee4000c1e1500 */
[----:B------:R-:W-:-:S04]  /*c500*/  IMAD.WIDE R12, R3, 0x2, R12 ;  /* 0x00000002030c7825 */ /* 0x000fc800078e020c */
[C---:B------:R-:W-:Y:S02]  /*c510*/  IMAD.WIDE R22, R3.reuse, 0x2, R22 ;  /* 0x0000000203167825 */ /* 0x040fe400078e0216 */
[----:B------:R-:W3:Y:S04]  /*c520*/  LDG.E.U16 R12, desc[UR12][R12.64] ;  /* 0x0000000c0c0c7981 */ /* 0x000ee8000c1e1500 */
[----:B------:R0:W3:Y:S01]  /*c530*/  LDG.E.U16 R7, desc[UR12][R8.64] ;  /* 0x0000000c08077981 */ /* 0x0000e2000c1e1500 */
[----:B------:R-:W-:-:S03]  /*c540*/  IMAD.WIDE R20, R3, 0x2, R20 ;  /* 0x0000000203147825 */ /* 0x000fc600078e0214 */
[----:B------:R1:W3:Y:S01]  /*c550*/  LDG.E.U16 R13, desc[UR12][R22.64] ;  /* 0x0000000c160d7981 */ /* 0x0002e2000c1e1500 */
[----:B0-----:R-:W-:-:S03]  /*c560*/  IMAD.WIDE R8, R3, 0x2, R32 ;  /* 0x0000000203087825 */ /* 0x001fc600078e0220 */
[----:B------:R0:W3:Y:S04]  /*c570*/  LDG.E.U16 R15, desc[UR12][R20.64] ;  /* 0x0000000c140f7981 */ /* 0x0000e8000c1e1500 */
[----:B------:R-:W3:Y:S01]  /*c580*/  LDL.64 R32, [R1+0xa40] ;  /* 0x000a400001207983 */ /* 0x000ee20000100a00 */
[----:B-1----:R-:W-:-:S03]  /*c590*/  IMAD.WIDE R22, R3, 0x2, R34 ;  /* 0x0000000203167825 */ /* 0x002fc600078e0222 */
[----:B------:R-:W3:Y:S01]  /*c5a0*/  LDL.64 R34, [R1+0xa00] ;  /* 0x000a000001227983 */ /* 0x000ee20000100a00 */
[----:B0-----:R-:W-:-:S03]  /*c5b0*/  IMAD.WIDE R20, R3, 0x2, R36 ;  /* 0x0000000203147825 */ /* 0x001fc600078e0224 */
[----:B------:R-:W3:Y:S01]  /*c5c0*/  LDL.64 R36, [R1+0xa10] ;  /* 0x000a100001247983 */ /* 0x000ee20000100a00 */
[----:B------:R-:W-:-:S03]  /*c5d0*/  IMAD.WIDE R26, R3, 0x2, R26 ;  /* 0x00000002031a7825 */ /* 0x000fc600078e021a */
[----:B------:R-:W3:Y:S01]  /*c5e0*/  LDG.E.U16 R20, desc[UR12][R20.64] ;  /* 0x0000000c14147981 */ /* 0x000ee2000c1e1500 */
[----:B------:R-:W-:-:S03]  /*c5f0*/  IMAD.WIDE R16, R3, 0x2, R16 ;  /* 0x0000000203107825 */ /* 0x000fc600078e0210 */
[----:B------:R-:W3:Y:S01]  /*c600*/  LDG.E.U16 R22, desc[UR12][R22.64] ;  /* 0x0000000c16167981 */ /* 0x000ee2000c1e1500 */
[----:B------:R-:W-:-:S03]  /*c610*/  IMAD.WIDE R18, R3, 0x2, R18 ;  /* 0x0000000203127825 */ /* 0x000fc600078e0212 */
[----:B------:R-:W3:Y:S04]  /*c620*/  LDG.E.U16 R8, desc[UR12][R8.64] ;  /* 0x0000000c08087981 */ /* 0x000ee8000c1e1500 */
[----:B------:R0:W3:Y:S01]  /*c630*/  LDG.E.U16 R21, desc[UR12][R26.64] ;  /* 0x0000000c1a157981 */ /* 0x0000e2000c1e1500 */
[----:B------:R-:W-:-:S03]  /*c640*/  IMAD.WIDE R28, R3, 0x2, R28 ;  /* 0x00000002031c7825 */ /* 0x000fc600078e021c */
[----:B------:R-:W3:Y:S04]  /*c650*/  LDG.E.U16 R18, desc[UR12][R18.64] ;  /* 0x0000000c12127981 */ /* 0x000ee8000c1e1500 */
[----:B------:R1:W3:Y:S01]  /*c660*/  LDG.E.U16 R9, desc[UR12][R16.64] ;  /* 0x0000000c10097981 */ /* 0x0002e2000c1e1500 */
[----:B0-----:R-:W-:-:S03]  /*c670*/  IMAD.WIDE R26, R3, 0x2, R40 ;  /* 0x00000002031a7825 */ /* 0x001fc600078e0228 */
[----:B------:R-:W3:Y:S04]  /*c680*/  LDL.64 R40, [R1+0xae8] ;  /* 0x000ae80001287983 */ /* 0x000ee80000100a00 */
[----:B------:R-:W3:Y:S01]  /*c690*/  LDG.E.U16 R26, desc[UR12][R26.64] ;  /* 0x0000000c1a1a7981 */ /* 0x000ee2000c1e1500 */
[----:B-1----:R-:W-:-:S03]  /*c6a0*/  IMAD.WIDE R16, R3, 0x2, R38 ;  /* 0x0000000203107825 */ /* 0x002fc600078e0226 */
[----:B------:R-:W3:Y:S04]  /*c6b0*/  LDL.64 R38, [R1+0xa20] ;  /* 0x000a200001267983 */ /* 0x000ee80000100a00 */
[----:B------:R0:W3:Y:S01]  /*c6c0*/  LDG.E.U16 R19, desc[UR12][R28.64] ;  /* 0x0000000c1c137981 */ /* 0x0000e2000c1e1500 */
[----:B------:R-:W-:-:S03]  /*c6d0*/  IMAD.WIDE R48, R3, 0x2, R48 ;  /* 0x0000000203307825 */ /* 0x000fc600078e0230 */
[----:B------:R-:W3:Y:S01]  /*c6e0*/  LDG.E.U16 R17, desc[UR12][R16.64] ;  /* 0x0000000c10117981 */ /* 0x000ee2000c1e1500 */
[----:B0-----:R-:W-:-:S03]  /*c6f0*/  IMAD.WIDE R28, R3, 0x2, R46 ;  /* 0x00000002031c7825 */ /* 0x001fc600078e022e */
[----:B------:R-:W3:Y:S04]  /*c700*/  LDL.64 R46, [R1+0x9d0] ;  /* 0x0009d000012e7983 */ /* 0x000ee80000100a00 */
[----:B------:R-:W3:Y:S01]  /*c710*/  LDG.E.U16 R28, desc[UR12][R28.64] ;  /* 0x0000000c1c1c7981 */ /* 0x000ee2000c1e1500 */
[----:B----4-:R-:W-:-:S05]  /*c720*/  IMAD.WIDE R24, R3, 0x2, R24 ;  /* 0x0000000203187825 */ /* 0x010fca00078e0218 */
[----:B------:R0:W4:Y:S02]  /*c730*/  LDG.E.U16 R23, desc[UR12][R24.64] ;  /* 0x0000000c18177981 */ /* 0x000124000c1e1500 */
[C---:B0-----:R-:W-:Y:S02]  /*c740*/  IMAD.WIDE R24, R3.reuse, 0x2, R42 ;  /* 0x0000000203187825 */ /* 0x041fe400078e022a */
[----:B------:R-:W4:Y:S04]  /*c750*/  LDL.64 R42, [R1+0x9f0] ;  /* 0x0009f000012a7983 */ /* 0x000f280000100a00 */
[----:B------:R-:W4:Y:S01]  /*c760*/  LDG.E.U16 R24, desc[UR12][R24.64] ;  /* 0x0000000c18187981 */ /* 0x000f22000c1e1500 */
[----:B--2---:R-:W-:-:S05]  /*c770*/  IMAD.WIDE R30, R3, 0x2, R30 ;  /* 0x00000002031e7825 */ /* 0x004fca00078e021e */
[----:B------:R0:W2:Y:S02]  /*c780*/  LDG.E.U16 R27, desc[UR12][R30.64] ;  /* 0x0000000c1e1b7981 */ /* 0x0000a4000c1e1500 */
[C---:B0-----:R-:W-:Y:S02]  /*c790*/  IMAD.WIDE R30, R3.reuse, 0x2, R44 ;  /* 0x00000002031e7825 */ /* 0x041fe400078e022c */
[----:B------:R-:W2:Y:S04]  /*c7a0*/  LDL.64 R44, [R1+0x9b0] ;  /* 0x0009b000012c7983 */ /* 0x000ea80000100a00 */
[----:B------:R-:W2:Y:S01]  /*c7b0*/  LDG.E.U16 R30, desc[UR12][R30.64] ;  /* 0x0000000c1e1e7981 */ /* 0x000ea2000c1e1500 */
[----:B---3--:R-:W-:-:S05]  /*c7c0*/  IMAD.WIDE R32, R3, 0x2, R32 ;  /* 0x0000000203207825 */ /* 0x008fca00078e0220 */
[----:B------:R0:W3:Y:S01]  /*c7d0*/  LDG.E.U16 R25, desc[UR12][R32.64] ;  /* 0x0000000c20197981 */ /* 0x0000e2000c1e1500 */
[----:B------:R-:W-:-:S04]  /*c7e0*/  IMAD.WIDE R34, R3, 0x2, R34 ;  /* 0x0000000203227825 */ /* 0x000fc800078e0222 */
[----:B------:R-:W-:-:S04]  /*c7f0*/  IMAD.WIDE R36, R3, 0x2, R36 ;  /* 0x0000000203247825 */ /* 0x000fc800078e0224 */
[C---:B0-----:R-:W-:Y:S01]  /*c800*/  IMAD.WIDE R32, R3.reuse, 0x2, R50 ;  /* 0x0000000203207825 */ /* 0x041fe200078e0232 */
[----:B------:R0:W3:Y:S04]  /*c810*/  LDG.E.U16 R31, desc[UR12][R36.64] ;  /* 0x0000000c241f7981 */ /* 0x0000e8000c1e1500 */
[----:B------:R-:W3:Y:S04]  /*c820*/  LDL.64 R50, [R1+0x970] ;  /* 0x0009700001327983 */ /* 0x000ee80000100a00 */
[----:B------:R-:W3:Y:S01]  /*c830*/  LDG.E.U16 R32, desc[UR12][R32.64] ;  /* 0x0000000c20207981 */ /* 0x000ee2000c1e1500 */
[----:B0-----:R-:W-:-:S03]  /*c840*/  IMAD.WIDE R36, R3, 0x2, R52 ;  /* 0x0000000203247825 */ /* 0x001fc600078e0234 */
[----:B------:R-:W3:Y:S04]  /*c850*/  LDL.64 R52, [R1+0x930] ;  /* 0x0009300001347983 */ /* 0x000ee80000100a00 */
[----:B------:R-:W3:Y:S04]  /*c860*/  LDG.E.U16 R36, desc[UR12][R36.64] ;  /* 0x0000000c24247981 */ /* 0x000ee8000c1e1500 */
[----:B------:R0:W3:Y:S01]  /*c870*/  LDG.E.U16 R33, desc[UR12][R34.64] ;  /* 0x0000000c22217981 */ /* 0x0000e2000c1e1500 */
[----:B------:R-:W-:-:S05]  /*c880*/  IMAD.WIDE R40, R3, 0x2, R40 ;  /* 0x0000000203287825 */ /* 0x000fca00078e0228 */
[----:B------:R1:W3:Y:S01]  /*c890*/  LDG.E.U16 R37, desc[UR12][R40.64] ;  /* 0x0000000c28257981 */ /* 0x0002e2000c1e1500 */
[----:B0-----:R-:W-:-:S03]  /*c8a0*/  IMAD.WIDE R34, R3, 0x2, R66 ;  /* 0x0000000203227825 */ /* 0x001fc600078e0242 */
[----:B------:R-:W3:Y:S01]  /*c8b0*/  LDL.64 R66, [R1+0x958] ;  /* 0x0009580001427983 */ /* 0x000ee20000100a00 */
[----:B------:R-:W-:-:S03]  /*c8c0*/  IMAD.WIDE R38, R3, 0x2, R38 ;  /* 0x0000000203267825 */ /* 0x000fc600078e0226 */
        /* <DEDUP_REMOVED lines=8> */
[----:B------:R-:W3:Y:S04]  /*c950*/  LDG.E.U16 R38, desc[UR12][R38.64] ;  /* 0x0000000c26267981 */ /* 0x000ee8000c1e1500 */
[----:B------:R0:W3:Y:S04]  /*c960*/  LDG.E.U16 R41, desc[UR12][R46.64] ;  /* 0x0000000c2e297981 */ /* 0x0000e8000c1e1500 */
[----:B------:R1:W3:Y:S01]  /*c970*/  LDG.E.U16 R39, desc[UR12][R48.64] ;  /* 0x0000000c30277981 */ /* 0x0002e2000c1e1500 */
[----:B0-----:R-:W-:-:S04]  /*c980*/  IMAD.WIDE R46, R3, 0x2, R56 ;  /* 0x00000002032e7825 */ /* 0x001fc800078e0238 */
[C---:B-1----:R-:W-:Y:S02]  /*c990*/  IMAD.WIDE R48, R3.reuse, 0x2, R54 ;  /* 0x0000000203307825 */ /* 0x042fe400078e0236 */
[----:B------:R0:W3:Y:S04]  /*c9a0*/  LDG.E.U16 R55, desc[UR12][R46.64] ;  /* 0x0000000c2e377981 */ /* 0x0000e8000c1e1500 */
[----:B------:R1:W3:Y:S01]  /*c9b0*/  LDG.E.U16 R56, desc[UR12][R48.64] ;  /* 0x0000000c30387981 */ /* 0x0002e2000c1e1500 */
[----:B0-----:R-:W-:-:S03]  /*c9c0*/  IMAD.WIDE R46, R3, 0x2, R76 ;  /* 0x00000002032e7825 */ /* 0x001fc600078e024c */
[----:B------:R-:W3:Y:S01]  /*c9d0*/  LDL.64 R76, [R1+0x940] ;  /* 0x00094000014c7983 */ /* 0x000ee20000100a00 */
[----:B-1----:R-:W-:-:S03]  /*c9e0*/  IMAD.WIDE R48, R3, 0x2, R74 ;  /* 0x0000000203307825 */ /* 0x002fc600078e024a */
[----:B------:R-:W3:Y:S01]  /*c9f0*/  LDL.64 R74, [R1+0x840] ;  /* 0x00084000014a7983 */ /* 0x000ee20000100a00 */
[----:B----4-:R-:W-:-:S05]  /*ca00*/  IMAD.WIDE R42, R3, 0x2, R42 ;  /* 0x00000002032a7825 */ /* 0x010fca00078e022a */
[----:B------:R0:W4:Y:S02]  /*ca10*/  LDG.E.U16 R35, desc[UR12][R42.64] ;  /* 0x0000000c2a237981 */ /* 0x000124000c1e1500 */
[C---:B0-----:R-:W-:Y:S02]  /*ca20*/  IMAD.WIDE R42, R3.reuse, 0x2, R60 ;  /* 0x00000002032a7825 */ /* 0x041fe400078e023c */
[----:B------:R-:W4:Y:S04]  /*ca30*/  LDL.64 R60, [R1+0x920] ;  /* 0x00092000013c7983 */ /* 0x000f280000100a00 */
[----:B------:R-:W4:Y:S01]  /*ca40*/  LDG.E.U16 R42, desc[UR12][R42.64] ;  /* 0x0000000c2a2a7981 */ /* 0x000f22000c1e1500 */
[----:B--2---:R-:W-:-:S05]  /*ca50*/  IMAD.WIDE R44, R3, 0x2, R44 ;  /* 0x00000002032c7825 */ /* 0x004fca00078e022c */
[----:B------:R0:W2:Y:S02]  /*ca60*/  LDG.E.U16 R43, desc[UR12][R44.64] ;  /* 0x0000000c2c2b7981 */ /* 0x0000a4000c1e1500 */
[----:B0-----:R-:W-:-:S05]  /*ca70*/  IMAD.WIDE R44, R3, 0x2, R58 ;  /* 0x00000002032c7825 */ /* 0x001fca00078e023a */
[----:B------:R0:W2:Y:S02]  /*ca80*/  LDG.E.U16 R54, desc[UR12][R44.64] ;  /* 0x0000000c2c367981 */ /* 0x0000a4000c1e1500 */
[C---:B0-----:R-:W-:Y:S02]  /*ca90*/  IMAD.WIDE R44, R3.reuse, 0x2, R78 ;  /* 0x00000002032c7825 */ /* 0x041fe400078e024e */
[----:B------:R-:W2:Y:S04]  /*caa0*/  LDL.64 R78, [R1+0x980] ;  /* 0x00098000014e7983 */ /* 0x000ea80000100a00 */
[----:B------:R0:W2:Y:S01]  /*cab0*/  LDG.E.U16 R59, desc[UR12][R44.64] ;  /* 0x0000000c2c3b7981 */ /* 0x0000a2000c1e1500 */
[----:B---3--:R-:W-:-:S05]  /*cac0*/  IMAD.WIDE R50, R3, 0x2, R50 ;  /* 0x0000000203327825 */ /* 0x008fca00078e0232 */
[----:B------:R1:W3:Y:S01]  /*cad0*/  LDG.E.U16 R57, desc[UR12][R50.64] ;  /* 0x0000000c32397981 */ /* 0x0002e2000c1e1500 */
[----:B------:R-:W-:-:S05]  /*cae0*/  IMAD.WIDE R52, R3, 0x2, R52 ;  /* 0x0000000203347825 */ /* 0x000fca00078e0234 */
[----:B------:R-:W3:Y:S01]  /*caf0*/  LDG.E.U16 R58, desc[UR12][R52.64] ;  /* 0x0000000c343a7981 */ /* 0x000ee2000c1e1500 */
[----:B0-----:R-:W-:-:S04]  /*cb00*/  IMAD.WIDE R44, R3, 0x2, R92 ;  /* 0x00000002032c7825 */ /* 0x001fc800078e025c */
[----:B-1----:R-:W-:-:S05]  /*cb10*/  IMAD.WIDE R50, R3, 0x2, R62 ;  /* 0x0000000203327825 */ /* 0x002fca00078e023e */
[----:B------:R0:W3:Y:S02]  /*cb20*/  LDG.E.U16 R62, desc[UR12][R50.64] ;  /* 0x0000000c323e7981 */ /* 0x0000e4000c1e1500 */
[----:B0-----:R-:W-:-:S05]  /*cb30*/  IMAD.WIDE R50, R3, 0x2, R66 ;  /* 0x0000000203327825 */ /* 0x001fca00078e0242 */
[----:B------:R0:W3:Y:S02]  /*cb40*/  LDG.E.U16 R67, desc[UR12][R50.64] ;  /* 0x0000000c32437981 */ /* 0x0000e4000c1e1500 */
[----:B0-----:R-:W-:-:S05]  /*cb50*/  IMAD.WIDE R50, R3, 0x2, R72 ;  /* 0x0000000203327825 */ /* 0x001fca00078e0248 */
[----:B------:R0:W3:Y:S02]  /*cb60*/  LDG.E.U16 R72, desc[UR12][R50.64] ;  /* 0x0000000c32487981 */ /* 0x0000e4000c1e1500 */
[----:B0-----:R-:W-:-:S04]  /*cb70*/  IMAD.WIDE R50, R3, 0x2, R76 ;  /* 0x0000000203327825 */ /* 0x001fc800078e024c */
[C---:B----4-:R-:W-:Y:S02]  /*cb80*/  IMAD.WIDE R52, R3.reuse, 0x2, R60 ;  /* 0x0000000203347825 */ /* 0x050fe400078e023c */
[----:B------:R0:W4:Y:S04]  /*cb90*/  LDG.E.U16 R60, desc[UR12][R46.64] ;  /* 0x0000000c2e3c7981 */ /* 0x000128000c1e1500 */
[----:B------:R1:W4:Y:S04]  /*cba0*/  LDG.E.U16 R61, desc[UR12][R48.64] ;  /* 0x0000000c303d7981 */ /* 0x000328000c1e1500 */
[----:B------:R1:W4:Y:S01]  /*cbb0*/  LDG.E.U16 R63, desc[UR12][R52.64] ;  /* 0x0000000c343f7981 */ /* 0x000322000c1e1500 */
[----:B0-----:R-:W-:-:S04]  /*cbc0*/  IMAD.WIDE R46, R3, 0x2, R90 ;  /* 0x00000002032e7825 */ /* 0x001fc800078e025a */
[----:B-1----:R-:W-:-:S04]  /*cbd0*/  IMAD.WIDE R48, R3, 0x2, R68 ;  /* 0x0000000203307825 */ /* 0x002fc800078e0244 */
[C---:B------:R-:W-:Y:S01]  /*cbe0*/  IMAD.WIDE R52, R3.reuse, 0x2, R64 ;  /* 0x0000000203347825 */ /* 0x040fe200078e0240 */
[----:B------:R0:W4:Y:S04]  /*cbf0*/  LDG.E.U16 R66, desc[UR12][R48.64] ;  /* 0x0000000c30427981 */ /* 0x000128000c1e1500 */
[----:B------:R1:W4:Y:S04]  /*cc00*/  LDG.E.U16 R64, desc[UR12][R44.64] ;  /* 0x0000000c2c407981 */ /* 0x000328000c1e1500 */
[----:B------:R1:W4:Y:S01]  /*cc10*/  LDG.E.U16 R65, desc[UR12][R46.64] ;  /* 0x0000000c2e417981 */ /* 0x000322000c1e1500 */
[----:B0-----:R-:W-:-:S03]  /*cc20*/  IMAD.WIDE R48, R3, 0x2, R84 ;  /* 0x0000000203307825 */ /* 0x001fc600078e0254 */
[----:B------:R0:W4:Y:S01]  /*cc30*/  LDG.E.U16 R68, desc[UR12][R52.64] ;  /* 0x0000000c34447981 */ /* 0x000122000c1e1500 */
[----:B-1----:R-:W-:-:S04]  /*cc40*/  IMAD.WIDE R44, R3, 0x2, R88 ;  /* 0x00000002032c7825 */ /* 0x002fc800078e0258 */
[C---:B------:R-:W-:Y:S01]  /*cc50*/  IMAD.WIDE R46, R3.reuse, 0x2, R86 ;  /* 0x00000002032e7825 */ /* 0x040fe200078e0256 */
[----:B------:R1:W4:Y:S03]  /*cc60*/  LDG.E.U16 R69, desc[UR12][R44.64] ;  /* 0x0000000c2c457981 */ /* 0x000326000c1e1500 */
[C---:B0-----:R-:W-:Y:S02]  /*cc70*/  IMAD.WIDE R52, R3.reuse, 0x2, R70 ;  /* 0x0000000203347825 */ /* 0x041fe400078e0246 */
[----:B------:R0:W4:Y:S04]  /*cc80*/  LDG.E.U16 R70, desc[UR12][R46.64] ;  /* 0x0000000c2e467981 */ /* 0x000128000c1e1500 */
[----:B------:R2:W4:Y:S01]  /*cc90*/  LDG.E.U16 R71, desc[UR12][R48.64] ;  /* 0x0000000c30477981 */ /* 0x000522000c1e1500 */
[----:B-1----:R-:W-:-:S03]  /*cca0*/  IMAD.WIDE R44, R3, 0x2, R82 ;  /* 0x00000002032c7825 */ /* 0x002fc600078e0252 */
[----:B------:R1:W4:Y:S01]  /*ccb0*/  LDG.E.U16 R73, desc[UR12][R52.64] ;  /* 0x0000000c34497981 */ /* 0x000322000c1e1500 */
[----:B0-----:R-:W-:-:S03]  /*ccc0*/  IMAD.WIDE R46, R3, 0x2, R80 ;  /* 0x00000002032e7825 */ /* 0x001fc600078e0250 */
[----:B------:R-:W4:Y:S01]  /*ccd0*/  LDG.E.U16 R44, desc[UR12][R44.64] ;  /* 0x0000000c2c2c7981 */ /* 0x000f22000c1e1500 */
[----:B--2---:R-:W-:-:S03]  /*cce0*/  IMAD.WIDE R48, R3, 0x2, R78 ;  /* 0x0000000203307825 */ /* 0x004fc600078e024e */
[----:B------:R-:W2:Y:S01]  /*ccf0*/  LDG.E.U16 R46, desc[UR12][R46.64] ;  /* 0x0000000c2e2e7981 */ /* 0x000ea2000c1e1500 */
[----:B-1----:R-:W-:-:S03]  /*cd00*/  IMAD.WIDE R52, R3, 0x2, R74 ;  /* 0x0000000203347825 */ /* 0x002fc600078e024a */
[----:B------:R0:W2:Y:S04]  /*cd10*/  LDG.E.U16 R45, desc[UR12][R48.64] ;  /* 0x0000000c302d7981 */ /* 0x0000a8000c1e1500 */
[----:B------:R1:W2:Y:S04]  /*cd20*/  LDG.E.U16 R47, desc[UR12][R50.64] ;  /* 0x0000000c322f7981 */ /* 0x0002a8000c1e1500 */
[----:B------:R-:W2:Y:S04]  /*cd30*/  LDG.E.U16 R48, desc[UR12][R52.64] ;  /* 0x0000000c34307981 */ /* 0x000ea8000c1e1500 */
[----:B------:R-:W-:Y:S04]  /*cd40*/  STL [R1+0xc54], R3 ;  /* 0x000c540301007387 */ /* 0x000fe80000100800 */
[----:B------:R-:W2:Y:S01]  /*cd50*/  LDL R101, [R1+0x724] ;  /* 0x0007240001657983 */ /* 0x000ea20000100800 */
[----:B------:R-:W0:Y:S02]  /*cd60*/  S2R R124, SR_TID.X ;  /* 0x00000000007c7919 */ /* 0x000e240000002100 */
[----:B0-----:R-:W-:-:S05]  /*cd70*/  LOP3.LUT R49, R124, 0x1ff, RZ, 0xc0, !PT ;  /* 0x000001ff7c317812 */ /* 0x001fca00078ec0ff */
[----:B------:R-:W-:Y:S01]  /*cd80*/  IMAD.SHL.U32 R49, R49, 0x2, RZ ;  /* 0x0000000231317824 */ /* 0x000fe200078e00ff */
[----:B------:R-:W-:Y:S06]  /*cd90*/  BAR.SYNC.DEFER_BLOCKING 0x0 ;  /* 0x0000000000007b1d */ /* 0x000fec0000010000 */
[----:B------:R0:W-:Y:S04]  /*cda0*/  STS.U16 [R49+UR7+0x40000], R4 ;  /* 0x0400000431007988 */ /* 0x0001e80008000407 */
[----:B------:R-:W-:Y:S01]  /*cdb0*/  STS.U16 [R49+UR7+0x42000], R12 ;  /* 0x0420000c31007988 */ /* 0x000fe20008000407 */
[----:B0-----:R-:W-:-:S03]  /*cdc0*/  LOP3.LUT R4, R49, 0x10, RZ, 0x3c, !PT ;  /* 0x0000001031047812 */ /* 0x001fc600078e3cff */
[----:B------:R-:W-:Y:S04]  /*cdd0*/  STS.U16 [R49+UR7+0x44000], R21 ;  /* 0x0440001531007988 */ /* 0x000fe80008000407 */
[----:B------:R-:W-:Y:S04]  /*cde0*/  STS.U16 [R49+UR7+0x46000], R29 ;  /* 0x0460001d31007988 */ /* 0x000fe80008000407 */
[----:B------:R-:W-:Y:S04]  /*cdf0*/  STS.U16 [R49+UR7+0x48000], R36 ;  /* 0x0480002431007988 */ /* 0x000fe80008000407 */
[----:B------:R-:W-:Y:S04]  /*ce00*/  STS.U16 [R49+UR7+0x4a000], R42 ;  /* 0x04a0002a31007988 */ /* 0x000fe80008000407 */
[----:B------:R-:W-:Y:S04]  /*ce10*/  STS.U16 [R49+UR7+0x4c000], R55 ;  /* 0x04c0003731007988 */ /* 0x000fe80008000407 */
[----:B------:R-:W-:Y:S04]  /*ce20*/  STS.U16 [R49+UR7+0x4e000], R56 ;  /* 0x04e0003831007988 */ /* 0x000fe80008000407 */
[----:B------:R0:W-:Y:S04]  /*ce30*/  STS.U16 [R4+UR7+0x40400], R5 ;  /* 0x0404000504007988 */ /* 0x0001e80008000407 */
[----:B------:R-:W-:Y:S01]  /*ce40*/  STS.U16 [R4+UR7+0x42400], R13 ;  /* 0x0424000d04007988 */ /* 0x000fe20008000407 */
[----:B0-----:R-:W-:-:S03]  /*ce50*/  LOP3.LUT R5, R49, 0x20, RZ, 0x3c, !PT ;  /* 0x0000002031057812 */ /* 0x001fc600078e3cff */
[----:B------:R-:W-:Y:S04]  /*ce60*/  STS.U16 [R4+UR7+0x44400], R22 ;  /* 0x0444001604007988 */ /* 0x000fe80008000407 */
[----:B------:R-:W-:Y:S04]  /*ce70*/  STS.U16 [R4+UR7+0x46400], R30 ;  /* 0x0464001e04007988 */ /* 0x000fe80008000407 */
[----:B------:R-:W-:Y:S04]  /*ce80*/  STS.U16 [R4+UR7+0x48400], R37 ;  /* 0x0484002504007988 */ /* 0x000fe80008000407 */
[----:B------:R-:W-:Y:S04]  /*ce90*/  STS.U16 [R4+UR7+0x4a400], R43 ;  /* 0x04a4002b04007988 */ /* 0x000fe80008000407 */
[----:B---3--:R-:W-:Y:S04]  /*cea0*/  STS.U16 [R4+UR7+0x4c400], R57 ;  /* 0x04c4003904007988 */ /* 0x008fe80008000407 */
[----:B------:R0:W-:Y:S04]  /*ceb0*/  STS.U16 [R4+UR7+0x4e400], R58 ;  /* 0x04e4003a04007988 */ /* 0x0001e80008000407 */
[----:B------:R-:W-:Y:S04]  /*cec0*/  STS.U16 [R5+UR7+0x40800], R6 ;  /* 0x0408000605007988 */ /* 0x000fe80008000407 */
[----:B------:R-:W-:Y:S01]  /*ced0*/  STS.U16 [R5+UR7+0x42800], R14 ;  /* 0x0428000e05007988 */ /* 0x000fe20008000407 */
[----:B0-----:R-:W-:-:S03]  /*cee0*/  LOP3.LUT R4, R49, 0x30, RZ, 0x3c, !PT ;  /* 0x0000003031047812 */ /* 0x001fc600078e3cff */
[----:B------:R-:W-:Y:S04]  /*cef0*/  STS.U16 [R5+UR7+0x44800], R23 ;  /* 0x0448001705007988 */ /* 0x000fe80008000407 */
[----:B------:R-:W-:Y:S04]  /*cf00*/  STS.U16 [R5+UR7+0x46800], R31 ;  /* 0x0468001f05007988 */ /* 0x000fe80008000407 */
[----:B------:R-:W-:Y:S04]  /*cf10*/  STS.U16 [R5+UR7+0x48800], R38 ;  /* 0x0488002605007988 */ /* 0x000fe80008000407 */
[----:B------:R-:W-:Y:S04]  /*cf20*/  STS.U16 [R5+UR7+0x4a800], R54 ;  /* 0x04a8003605007988 */ /* 0x000fe80008000407 */
[----:B------:R-:W-:Y:S01]  /*cf30*/  STS.U16 [R5+UR7+0x4e800], R62 ;  /* 0x04e8003e05007988 */ /* 0x000fe20008000407 */
[----:B-1----:R-:W-:Y:S01]  /*cf40*/  LOP3.LUT R50, R124, 0x7, RZ, 0xc0, !PT ;  /* 0x000000077c327812 */ /* 0x002fe200078ec0ff */
[----:B------:R-:W-:-:S04]  /*cf50*/  IMAD.U32 R0, RZ, RZ, UR6 ;  /* 0x00000006ff007e24 */ /* 0x000fc8000f8e00ff */
[----:B------:R-:W-:Y:S01]  /*cf60*/  IMAD.SHL.U32 R16, R50, 0x10, RZ ;  /* 0x0000001032107824 */ /* 0x000fe200078e00ff */
[----:B------:R-:W-:-:S03]  /*cf70*/  SHF.L.U32 R51, R124, 0x1, RZ ;  /* 0x000000017c337819 */ /* 0x000fc600000006ff */
[----:B------:R-:W-:-:S05]  /*cf80*/  IMAD R16, R0, 0x100, R16 ;  /* 0x0000010000107824 */ /* 0x000fca00078e0210 */
[----:B------:R-:W-:-:S04]  /*cf90*/  LOP3.LUT R16, R16, 0x30, R51, 0x78, !PT ;  /* 0x0000003010107812 */ /* 0x000fc800078e7833 */
[----:B------:R-:W-:Y:S01]  /*cfa0*/  LEA R16, R50, R16, 0xa ;  /* 0x0000001032107211 */ /* 0x000fe200078e50ff */
[----:B----4-:R0:W-:Y:S04]  /*cfb0*/  STS.U16 [R5+UR7+0x4c800], R60 ;  /* 0x04c8003c05007988 */ /* 0x0101e80008000407 */
[----:B------:R1:W-:Y:S01]  /*cfc0*/  STS.U16 [R4+UR7+0x40c00], R7 ;  /* 0x040c000704007988 */ /* 0x0003e20008000407 */
[----:B0-----:R-:W-:-:S03]  /*cfd0*/  LOP3.LUT R5, R49, 0x40, RZ, 0x3c, !PT ;  /* 0x0000004031057812 */ /* 0x001fc600078e3cff */
[----:B------:R-:W-:Y:S04]  /*cfe0*/  STS.U16 [R4+UR7+0x42c00], R15 ;  /* 0x042c000f04007988 */ /* 0x000fe80008000407 */
[----:B------:R-:W-:Y:S01]  /*cff0*/  STS.U16 [R4+UR7+0x44c00], R24 ;  /* 0x044c001804007988 */ /* 0x000fe20008000407 */
[----:B-1----:R-:W-:-:S03]  /*d000*/  LOP3.LUT R7, R49, 0x70, RZ, 0x3c, !PT ;  /* 0x0000007031077812 */ /* 0x002fc600078e3cff */
[----:B------:R-:W-:Y:S04]  /*d010*/  STS.U16 [R4+UR7+0x46c00], R32 ;  /* 0x046c002004007988 */ /* 0x000fe80008000407 */
[----:B------:R-:W-:Y:S04]  /*d020*/  STS.U16 [R4+UR7+0x48c00], R39 ;  /* 0x048c002704007988 */ /* 0x000fe80008000407 */
[----:B------:R-:W-:Y:S04]  /*d030*/  STS.U16 [R4+UR7+0x4ac00], R59 ;  /* 0x04ac003b04007988 */ /* 0x000fe80008000407 */
[----:B------:R-:W-:Y:S04]  /*d040*/  STS.U16 [R4+UR7+0x4cc00], R61 ;  /* 0x04cc003d04007988 */ /* 0x000fe80008000407 */
        /* <DEDUP_REMOVED lines=31> */
[----:B--2---:R-:W-:Y:S04]  /*d240*/  STS.U16 [R7+UR7+0x49c00], R46 ;  /* 0x049c002e07007988 */ /* 0x004fe80008000407 */
[----:B------:R-:W-:Y:S04]  /*d250*/  STS.U16 [R7+UR7+0x4bc00], R45 ;  /* 0x04bc002d07007988 */ /* 0x000fe80008000407 */
[----:B------:R-:W-:Y:S04]  /*d260*/  STS.U16 [R7+UR7+0x4dc00], R47 ;  /* 0x04dc002f07007988 */ /* 0x000fe80008000407 */
[----:B------:R-:W-:Y:S01]  /*d270*/  STS.U16 [R7+UR7+0x4fc00], R48 ;  /* 0x04fc003007007988 */ /* 0x000fe20008000407 */
[----:B------:R-:W-:Y:S06]  /*d280*/  BAR.SYNC.DEFER_BLOCKING 0x0 ;  /* 0x0000000000007b1d */ /* 0x000fec0000010000 */
[----:B-----5:R-:W-:Y:S04]  /*d290*/  LDSM.16.MT88.4 R40, [R2+UR7] ;  /* 0x000000070228783b */ /* 0x020fe80008004200 */
[----:B------:R-:W0:Y:S04]  /*d2a0*/  LDSM.16.M88.4 R60, [R16+UR7+0x40000] ;  /* 0x04000007103c783b */ /* 0x000e280008000200 */
[----:B------:R-:W1:Y:S04]  /*d2b0*/  LDSM.16.MT88.4 R44, [R2+UR7+0x80] ;  /* 0x00008007022c783b */ /* 0x000e680008004200 */
[----:B------:R-:W-:Y:S04]  /*d2c0*/  LDSM.16.MT88.4 R88, [R2+UR7+0x2000] ;  /* 0x002000070258783b */ /* 0x000fe80008004200 */
[----:B------:R-:W-:Y:S01]  /*d2d0*/  LDSM.16.MT88.4 R36, [R2+UR7+0x2080] ;  /* 0x002080070224783b */ /* 0x000fe20008004200 */
[----:B------:R-:W-:-:S03]  /*d2e0*/  LOP3.LUT R100, R2, 0x20, RZ, 0x3c, !PT ;  /* 0x0000002002647812 */ /* 0x000fc600078e3cff */
[----:B------:R-:W2:Y:S04]  /*d2f0*/  LDSM.16.MT88.4 R52, [R2+UR7+0x100] ;  /* 0x000100070234783b */ /* 0x000ea80008004200 */
[----:B------:R-:W3:Y:S04]  /*d300*/  LDSM.16.MT88.4 R56, [R2+UR7+0x180] ;  /* 0x000180070238783b */ /* 0x000ee80008004200 */
[----:B------:R-:W4:Y:S04]  /*d310*/  LDSM.16.MT88.4 R68, [R100+UR7] ;  /* 0x000000076444783b */ /* 0x000f280008004200 */
[----:B------:R-:W3:Y:S04]  /*d320*/  LDSM.16.MT88.4 R76, [R100+UR7+0x80] ;  /* 0x00008007644c783b */ /* 0x000ee80008004200 */
[----:B------:R-:W3:Y:S04]  /*d330*/  LDSM.16.MT88.4 R84, [R100+UR7+0x100] ;  /* 0x000100076454783b */ /* 0x000ee80008004200 */
[----:B------:R-:W3:Y:S01]  /*d340*/  LDSM.16.MT88.4 R104, [R100+UR7+0x180] ;  /* 0x000180076468783b */ /* 0x000ee20008004200 */
[-C--:B0-----:R-:W-:Y:S03]  /*d350*/  HMMA.16816.F32.BF16 R40, R40, R60.reuse, RZ ;  /* 0x0000003c2828723c */ /* 0x081fe600000418ff */
[----:B------:R-:W0:Y:S04]  /*d360*/  LDSM.16.MT88.4 R72, [R2+UR7+0x2100] ;  /* 0x002100070248783b */ /* 0x000e280008004200 */
[----:B------:R-:W0:Y:S01]  /*d370*/  LDSM.16.MT88.4 R80, [R2+UR7+0x2180] ;  /* 0x002180070250783b */ /* 0x000e220008004200 */
[-C--:B-1----:R-:W-:Y:S03]  /*d380*/  HMMA.16816.F32.BF16 R44, R44, R60.reuse, RZ ;  /* 0x0000003c2c2c723c */ /* 0x082fe600000418ff */
[----:B------:R-:W1:Y:S04]  /*d390*/  LDSM.16.MT88.4 R64, [R100+UR7+0x2000] ;  /* 0x002000076440783b */ /* 0x000e680008004200 */
[----:B------:R-:W0:Y:S01]  /*d3a0*/  LDSM.16.MT88.4 R92, [R100+UR7+0x2080] ;  /* 0x00208007645c783b */ /* 0x000e220008004200 */
[C---:B------:R-:W-:Y:S01]  /*d3b0*/  LOP3.LUT R3, R2.reuse, 0x40, RZ, 0x3c, !PT ;  /* 0x0000004002037812 */ /* 0x040fe200078e3cff */
[----:B--2---:R-:W-:Y:S01]  /*d3c0*/  HMMA.16816.F32.BF16 R52, R52, R60, RZ ;  /* 0x0000003c3434723c */ /* 0x004fe200000418ff */
[----:B------:R-:W-:Y:S01]  /*d3d0*/  LOP3.LUT R0, R2, 0x60, RZ, 0x3c, !PT ;  /* 0x0000006002007812 */ /* 0x000fe200078e3cff */
[----:B------:R-:W-:Y:S04]  /*d3e0*/  LDSM.16.MT88.4 R116, [R2+UR7+0x3e080] ;  /* 0x03e080070274783b */ /* 0x000fe80008004200 */
[----:B------:R-:W-:Y:S02]  /*d3f0*/  LDSM.16.MT88.4 R4, [R3+UR7] ;  /* 0x000000070304783b */ /* 0x000fe40008004200 */
[-C--:B------:R-:W-:Y:S02]  /*d400*/  HMMA.16816.F32.BF16 R40, R88, R62.reuse, R40 ;  /* 0x0000003e5828723c */ /* 0x080fe40000041828 */
[----:B------:R-:W2:Y:S04]  /*d410*/  LDSM.16.MT88.4 R88, [R100+UR7+0x2100] ;  /* 0x002100076458783b */ /* 0x000ea80008004200 */
[----:B------:R-:W-:Y:S02]  /*d420*/  LDSM.16.MT88.4 R8, [R3+UR7+0x80] ;  /* 0x000080070308783b */ /* 0x000fe40008004200 */
[----:B------:R-:W-:Y:S02]  /*d430*/  HMMA.16816.F32.BF16 R44, R36, R62, R44 ;  /* 0x0000003e242c723c */ /* 0x000fe4000004182c */
[----:B------:R-:W0:Y:S04]  /*d440*/  LDSM.16.MT88.4 R36, [R100+UR7+0x2180] ;  /* 0x002180076424783b */ /* 0x000e280008004200 */
[----:B------:R-:W0:Y:S02]  /*d450*/  LDSM.16.MT88.4 R12, [R3+UR7+0x100] ;  /* 0x00010007030c783b */ /* 0x000e240008004200 */
[-C--:B---3--:R-:W-:Y:S02]  /*d460*/  HMMA.16816.F32.BF16 R56, R56, R60.reuse, RZ ;  /* 0x0000003c3838723c */ /* 0x088fe400000418ff */
[----:B------:R-:W3:Y:S04]  /*d470*/  LDSM.16.MT88.4 R20, [R3+UR7+0x180] ;  /* 0x000180070314783b */ /* 0x000ee80008004200 */
[----:B------:R-:W1:Y:S02]  /*d480*/  LDSM.16.MT88.4 R24, [R0+UR7] ;  /* 0x000000070018783b */ /* 0x000e640008004200 */
[-C--:B----4-:R-:W-:Y:S02]  /*d490*/  HMMA.16816.F32.BF16 R68, R68, R60.reuse, RZ ;  /* 0x0000003c4444723c */ /* 0x090fe400000418ff */
[----:B------:R-:W4:Y:S04]  /*d4a0*/  LDSM.16.MT88.4 R28, [R0+UR7+0x80] ;  /* 0x00008007001c783b */ /* 0x000f280008004200 */
[----:B------:R-:W-:Y:S02]  /*d4b0*/  LDSM.16.MT88.4 R32, [R0+UR7+0x100] ;  /* 0x000100070020783b */ /* 0x000fe40008004200 */
[-C--:B------:R-:W-:Y:S02]  /*d4c0*/  HMMA.16816.F32.BF16 R76, R76, R60.reuse, RZ ;  /* 0x0000003c4c4c723c */ /* 0x080fe400000418ff */
[----:B------:R-:W-:Y:S04]  /*d4d0*/  LDSM.16.MT88.4 R48, [R0+UR7+0x180] ;  /* 0x000180070030783b */ /* 0x000fe80008004200 */
[----:B------:R-:W-:Y:S02]  /*d4e0*/  LDSM.16.MT88.4 R96, [R0+UR7+0x2180] ;  /* 0x002180070060783b */ /* 0x000fe40008004200 */
[-C--:B------:R-:W-:Y:S02]  /*d4f0*/  HMMA.16816.F32.BF16 R84, R84, R60.reuse, RZ ;  /* 0x0000003c5454723c */ /* 0x080fe400000418ff */
[----:B------:R-:W-:Y:S04]  /*d500*/  LDSM.16.MT88.4 R120, [R2+UR7+0x3e000] ;  /* 0x03e000070278783b */ /* 0x000fe80008004200 */
[----:B------:R-:W-:Y:S02]  /*d510*/  LDSM.16.MT88.4 R108, [R100+UR7+0x3c180] ;  /* 0x03c18007646c783b */ /* 0x000fe40008004200 */
[----:B------:R-:W-:Y:S02]  /*d520*/  HMMA.16816.F32.BF16 R104, R104, R60, RZ ;  /* 0x0000003c6868723c */ /* 0x000fe400000418ff */
[----:B------:R-:W-:Y:S06]  /*d530*/  LDSM.16.MT88.4 R112, [R100+UR7+0x3e000] ;  /* 0x03e000076470783b */ /* 0x000fec0008004200 */
[-C--:B0-----:R-:W-:Y:S01]  /*d540*/  HMMA.16816.F32.BF16 R52, R72, R62.reuse, R52 ;  /* 0x0000003e4834723c */ /* 0x081fe20000041834 */
[----:B------:R-:W0:Y:S07]  /*d550*/  LDSM.16.MT88.4 R72, [R3+UR7+0x2000] ;  /* 0x002000070348783b */ /* 0x000e2e0008004200 */
[-C--:B------:R-:W-:Y:S01]  /*d560*/  HMMA.16816.F32.BF16 R56, R80, R62.reuse, R56 ;  /* 0x0000003e5038723c */ /* 0x080fe20000041838 */
[----:B------:R-:W0:Y:S07]  /*d570*/  LDSM.16.MT88.4 R80, [R3+UR7+0x2080] ;  /* 0x002080070350783b */ /* 0x000e2e0008004200 */
[-C--:B-1----:R-:W-:Y:S01]  /*d580*/  HMMA.16816.F32.BF16 R68, R64, R62.reuse, R68 ;  /* 0x0000003e4044723c */ /* 0x082fe20000041844 */
[----:B------:R-:W1:Y:S07]  /*d590*/  LDSM.16.MT88.4 R64, [R3+UR7+0x2100] ;  /* 0x002100070340783b */ /* 0x000e6e0008004200 */
[-C--:B------:R-:W-:Y:S01]  /*d5a0*/  HMMA.16816.F32.BF16 R76, R92, R62.reuse, R76 ;  /* 0x0000003e5c4c723c */ /* 0x080fe2000004184c */
[----:B------:R-:W0:Y:S07]  /*d5b0*/  LDSM.16.MT88.4 R92, [R3+UR7+0x2180] ;  /* 0x00218007035c783b */ /* 0x000e2e0008004200 */
[-C--:B--2---:R-:W-:Y:S01]  /*d5c0*/  HMMA.16816.F32.BF16 R84, R88, R62.reuse, R84 ;  /* 0x0000003e5854723c */ /* 0x084fe20000041854 */
[----:B------:R-:W2:Y:S07]  /*d5d0*/  LDSM.16.MT88.4 R88, [R0+UR7+0x2000] ;  /* 0x002000070058783b */ /* 0x000eae0008004200 */
[----:B------:R-:W-:Y:S01]  /*d5e0*/  HMMA.16816.F32.BF16 R104, R36, R62, R104 ;  /* 0x0000003e2468723c */ /* 0x000fe20000041868 */
[----:B------:R-:W0:Y:S07]  /*d5f0*/  LDSM.16.MT88.4 R36, [R0+UR7+0x2080] ;  /* 0x002080070024783b */ /* 0x000e2e0008004200 */
[-C--:B------:R-:W-:Y:S08]  /*d600*/  HMMA.16816.F32.BF16 R4, R4, R60.reuse, RZ ;  /* 0x0000003c0404723c */ /* 0x080ff000000418ff */
[-C--:B------:R-:W-:Y:S08]  /*d610*/  HMMA.16816.F32.BF16 R8, R8, R60.reuse, RZ ;  /* 0x0000003c0808723c */ /* 0x080ff000000418ff */
[-C--:B------:R-:W-:Y:S08]  /*d620*/  HMMA.16816.F32.BF16 R12, R12, R60.reuse, RZ ;  /* 0x0000003c0c0c723c */ /* 0x080ff000000418ff */
[-C--:B---3--:R-:W-:Y:S08]  /*d630*/  HMMA.16816.F32.BF16 R20, R20, R60.reuse, RZ ;  /* 0x0000003c1414723c */ /* 0x088ff000000418ff */
[-C--:B------:R-:W-:Y:S08]  /*d640*/  HMMA.16816.F32.BF16 R24, R24, R60.reuse, RZ ;  /* 0x0000003c1818723c */ /* 0x080ff000000418ff */
[----:B----4-:R-:W-:Y:S08]  /*d650*/  HMMA.16816.F32.BF16 R28, R28, R60, RZ ;  /* 0x0000003c1c1c723c */ /* 0x010ff000000418ff */
[-C--:B0-----:R-:W-:Y:S01]  /*d660*/  HMMA.16816.F32.BF16 R4, R72, R62.reuse, R4 ;  /* 0x0000003e4804723c */ /* 0x081fe20000041804 */
[----:B------:R-:W0:Y:S07]  /*d670*/  LDSM.16.MT88.4 R72, [R0+UR7+0x2100] ;  /* 0x002100070048783b */ /* 0x000e2e0008004200 */
[-C--:B------:R-:W-:Y:S01]  /*d680*/  HMMA.16816.F32.BF16 R8, R80, R62.reuse, R8 ;  /* 0x0000003e5008723c */ /* 0x080fe20000041808 */
[----:B------:R-:W-:Y:S07]  /*d690*/  LDSM.16.MT88.4 R80, [R2+UR7+0x4000] ;  /* 0x004000070250783b */ /* 0x000fee0008004200 */
[-C--:B-1----:R-:W-:Y:S01]  /*d6a0*/  HMMA.16816.F32.BF16 R12, R64, R62.reuse, R12 ;  /* 0x0000003e400c723c */ /* 0x082fe2000004180c */
[----:B------:R-:W1:Y:S07]  /*d6b0*/  LDSM.16.M88.4 R64, [R101+UR7+0x40000] ;  /* 0x040000076540783b */ /* 0x000e6e0008000200 */
[-C--:B------:R-:W-:Y:S01]  /*d6c0*/  HMMA.16816.F32.BF16 R20, R92, R62.reuse, R20 ;  /* 0x0000003e5c14723c */ /* 0x080fe20000041814 */
[----:B------:R-:W3:Y:S07]  /*d6d0*/  LDSM.16.MT88.4 R92, [R2+UR7+0x4080] ;  /* 0x00408007025c783b */ /* 0x000eee0008004200 */
[-C--:B--2---:R-:W-:Y:S01]  /*d6e0*/  HMMA.16816.F32.BF16 R24, R88, R62.reuse, R24 ;  /* 0x0000003e5818723c */ /* 0x084fe20000041818 */
[----:B------:R-:W2:Y:S07]  /*d6f0*/  LDSM.16.MT88.4 R88, [R2+UR7+0x4100] ;  /* 0x004100070258783b */ /* 0x000eae0008004200 */
[----:B------:R-:W-:Y:S01]  /*d700*/  HMMA.16816.F32.BF16 R28, R36, R62, R28 ;  /* 0x0000003e241c723c */ /* 0x000fe2000004181c */
[----:B------:R-:W4:Y:S07]  /*d710*/  LDSM.16.MT88.4 R36, [R2+UR7+0x4180] ;  /* 0x004180070224783b */ /* 0x000f2e0008004200 */
[-C--:B------:R-:W-:Y:S08]  /*d720*/  HMMA.16816.F32.BF16 R32, R32, R60.reuse, RZ ;  /* 0x0000003c2020723c */ /* 0x080ff000000418ff */
[----:B------:R-:W-:-:S12]  /*d730*/  HMMA.16816.F32.BF16 R48, R48, R60, RZ ;  /* 0x0000003c3030723c */ /* 0x000fd800000418ff */
[-C--:B0-----:R-:W-:Y:S01]  /*d740*/  HMMA.16816.F32.BF16 R32, R72, R62.reuse, R32 ;  /* 0x0000003e4820723c */ /* 0x081fe20000041820 */
[----:B------:R-:W0:Y:S07]  /*d750*/  LDSM.16.MT88.4 R72, [R100+UR7+0x4000] ;  /* 0x004000076448783b */ /* 0x000e2e0008004200 */
[----:B------:R-:W-:Y:S01]  /*d760*/  HMMA.16816.F32.BF16 R60, R96, R62, R48 ;  /* 0x0000003e603c723c */ /* 0x000fe20000041830 */
[----:B------:R-:W0:Y:S04]  /*d770*/  LDSM.16.MT88.4 R48, [R100+UR7+0x4080] ;  /* 0x004080076430783b */ /* 0x000e280008004200 */
[----:B------:R-:W-:Y:S03]  /*d780*/  LDSM.16.MT88.4 R96, [R0+UR7+0x6180] ;  /* 0x006180070060783b */ /* 0x000fe60008004200 */
[-C--:B-1----:R-:W-:Y:S01]  /*d790*/  HMMA.16816.F32.BF16 R40, R80, R64.reuse, R40 ;  /* 0x000000405028723c */ /* 0x082fe20000041828 */
[----:B------:R-:W1:Y:S07]  /*d7a0*/  LDSM.16.MT88.4 R80, [R100+UR7+0x4100] ;  /* 0x004100076450783b */ /* 0x000e6e0008004200 */
[-C--:B---3--:R-:W-:Y:S01]  /*d7b0*/  HMMA.16816.F32.BF16 R44, R92, R64.reuse, R44 ;  /* 0x000000405c2c723c */ /* 0x088fe2000004182c */
[----:B------:R-:W3:Y:S07]  /*d7c0*/  LDSM.16.MT88.4 R92, [R100+UR7+0x4180] ;  /* 0x00418007645c783b */ /* 0x000eee0008004200 */
[-C--:B--2---:R-:W-:Y:S01]  /*d7d0*/  HMMA.16816.F32.BF16 R52, R88, R64.reuse, R52 ;  /* 0x000000405834723c */ /* 0x084fe20000041834 */
[----:B------:R-:W2:Y:S07]  /*d7e0*/  LDSM.16.MT88.4 R88, [R3+UR7+0x4000] ;  /* 0x004000070358783b */ /* 0x000eae0008004200 */
[-C--:B----4-:R-:W-:Y:S01]  /*d7f0*/  HMMA.16816.F32.BF16 R56, R36, R64.reuse, R56 ;  /* 0x000000402438723c */ /* 0x090fe20000041838 */
[----:B------:R-:W4:Y:S07]  /*d800*/  LDSM.16.MT88.4 R36, [R3+UR7+0x4080] ;  /* 0x004080070324783b */ /* 0x000f2e0008004200 */
[-C--:B0-----:R-:W-:Y:S01]  /*d810*/  HMMA.16816.F32.BF16 R68, R72, R64.reuse, R68 ;  /* 0x000000404844723c */ /* 0x081fe20000041844 */
[----:B------:R-:W0:Y:S07]  /*d820*/  LDSM.16.MT88.4 R72, [R3+UR7+0x4100] ;  /* 0x004100070348783b */ /* 0x000e2e0008004200 */
[-C--:B------:R-:W-:Y:S01]  /*d830*/  HMMA.16816.F32.BF16 R76, R48, R64.reuse, R76 ;  /* 0x00000040304c723c */ /* 0x080fe2000004184c */
[----:B------:R-:W0:Y:S07]  /*d840*/  LDSM.16.MT88.4 R48, [R3+UR7+0x4180] ;  /* 0x004180070330783b */ /* 0x000e2e0008004200 */
        /* <DEDUP_REMOVED lines=18> */
[----:B----4-:R-:W-:Y:S01]  /*d970*/  HMMA.16816.F32.BF16 R60, R36, R64, R60 ;  /* 0x00000040243c723c */ /* 0x010fe2000004183c */
        /* <DEDUP_REMOVED lines=20> */
[----:B------:R-:W-:Y:S07]  /*dac0*/  LDSM.16.M88.4 R92, [R16+UR7+0x40080] ;  /* 0x04008007105c783b */ /* 0x000fee0008000200 */
[-C--:B--2---:R-:W-:Y:S01]  /*dad0*/  HMMA.16816.F32.BF16 R12, R88, R66.reuse, R12 ;  /* 0x00000042580c723c */ /* 0x084fe2000004180c */
[----:B------:R-:W2:Y:S07]  /*dae0*/  LDSM.16.MT88.4 R88, [R2+UR7+0x8000] ;  /* 0x008000070258783b */ /* 0x000eae0008004200 */
[-C--:B----4-:R-:W-:Y:S01]  /*daf0*/  HMMA.16816.F32.BF16 R20, R36, R66.reuse, R20 ;  /* 0x000000422414723c */ /* 0x090fe20000041814 */
[----:B------:R-:W3:Y:S07]  /*db00*/  LDSM.16.MT88.4 R36, [R2+UR7+0x8080] ;  /* 0x008080070224783b */ /* 0x000eee0008004200 */
[-C--:B0-----:R-:W-:Y:S01]  /*db10*/  HMMA.16816.F32.BF16 R24, R72, R66.reuse, R24 ;  /* 0x000000424818723c */ /* 0x081fe20000041818 */
[----:B------:R-:W0:Y:S07]  /*db20*/  LDSM.16.MT88.4 R72, [R2+UR7+0x8100] ;  /* 0x008100070248783b */ /* 0x000e2e0008004200 */
[-C--:B------:R-:W-:Y:S01]  /*db30*/  HMMA.16816.F32.BF16 R28, R48, R66.reuse, R28 ;  /* 0x00000042301c723c */ /* 0x080fe2000004181c */
[----:B------:R-:W4:Y:S07]  /*db40*/  LDSM.16.MT88.4 R48, [R2+UR7+0x8180] ;  /* 0x008180070230783b */ /* 0x000f2e0008004200 */
[-C--:B-1----:R-:W-:Y:S01]  /*db50*/  HMMA.16816.F32.BF16 R32, R80, R66.reuse, R32 ;  /* 0x000000425020723c */ /* 0x082fe20000041820 */
[----:B------:R-:W1:Y:S07]  /*db60*/  LDSM.16.MT88.4 R80, [R100+UR7+0x8000] ;  /* 0x008000076450783b */ /* 0x000e6e0008004200 */
[----:B------:R-:W-:Y:S01]  /*db70*/  HMMA.16816.F32.BF16 R64, R96, R66, R60 ;  /* 0x000000426040723c */ /* 0x000fe2000004183c */
[----:B------:R-:W1:Y:S04]  /*db80*/  LDSM.16.MT88.4 R60, [R100+UR7+0x8080] ;  /* 0x00808007643c783b */ /* 0x000e680008004200 */
[----:B------:R-:W-:Y:S03]  /*db90*/  LDSM.16.MT88.4 R96, [R100+UR7+0xa000] ;  /* 0x00a000076460783b */ /* 0x000fe60008004200 */
[-C--:B--2---:R-:W-:Y:S01]  /*dba0*/  HMMA.16816.F32.BF16 R40, R88, R92.reuse, R40 ;  /* 0x0000005c5828723c */ /* 0x084fe20000041828 */
[----:B------:R-:W2:Y:S07]  /*dbb0*/  LDSM.16.MT88.4 R88, [R100+UR7+0x8100] ;  /* 0x008100076458783b */ /* 0x000eae0008004200 */
[-C--:B---3--:R-:W-:Y:S01]  /*dbc0*/  HMMA.16816.F32.BF16 R44, R36, R92.reuse, R44 ;  /* 0x0000005c242c723c */ /* 0x088fe2000004182c */
[----:B------:R-:W3:Y:S07]  /*dbd0*/  LDSM.16.MT88.4 R36, [R100+UR7+0x8180] ;  /* 0x008180076424783b */ /* 0x000eee0008004200 */
[-C--:B0-----:R-:W-:Y:S01]  /*dbe0*/  HMMA.16816.F32.BF16 R52, R72, R92.reuse, R52 ;  /* 0x0000005c4834723c */ /* 0x081fe20000041834 */
[----:B------:R-:W0:Y:S07]  /*dbf0*/  LDSM.16.MT88.4 R72, [R3+UR7+0x8000] ;  /* 0x008000070348783b */ /* 0x000e2e0008004200 */
[-C--:B----4-:R-:W-:Y:S01]  /*dc00*/  HMMA.16816.F32.BF16 R56, R48, R92.reuse, R56 ;  /* 0x0000005c3038723c */ /* 0x090fe20000041838 */
[----:B------:R-:W4:Y:S07]  /*dc10*/  LDSM.16.MT88.4 R48, [R3+UR7+0x8080] ;  /* 0x008080070330783b */ /* 0x000f2e0008004200 */
[-C--:B-1----:R-:W-:Y:S01]  /*dc20*/  HMMA.16816.F32.BF16 R68, R80, R92.reuse, R68 ;  /* 0x0000005c5044723c */ /* 0x082fe20000041844 */
[----:B------:R-:W1:Y:S07]  /*dc30*/  LDSM.16.MT88.4 R80, [R3+UR7+0x8100] ;  /* 0x008100070350783b */ /* 0x000e6e0008004200 */
[-C--:B------:R-:W-:Y:S01]  /*dc40*/  HMMA.16816.F32.BF16 R76, R60, R92.reuse, R76 ;  /* 0x0000005c3c4c723c */ /* 0x080fe2000004184c */
[----:B------:R-:W1:Y:S07]  /*dc50*/  LDSM.16.MT88.4 R60, [R3+UR7+0x8180] ;  /* 0x00818007033c783b */ /* 0x000e6e0008004200 */
        /* <DEDUP_REMOVED lines=18> */
[----:B----4-:R-:W-:Y:S01]  /*dd80*/  HMMA.16816.F32.BF16 R64, R48, R92, R64 ;  /* 0x0000005c3040723c */ /* 0x010fe20000041840 */
        /* <DEDUP_REMOVED lines=17> */
[-C--:B------:R-:W-:Y:S01]  /*dea0*/  HMMA.16816.F32.BF16 R68, R96, R94.reuse, R68 ;  /* 0x0000005e6044723c */ /* 0x080fe20000041844 */
[----:B------:R-:W1:Y:S07]  /*deb0*/  LDSM.16.MT88.4 R96, [R0+UR7+0xa180] ;  /* 0x00a180070060783b */ /* 0x000e6e0008004200 */
[-C--:B--2---:R-:W-:Y:S01]  /*dec0*/  HMMA.16816.F32.BF16 R8, R88, R94.reuse, R8 ;  /* 0x0000005e5808723c */ /* 0x084fe20000041808 */
[----:B------:R-:W-:Y:S07]  /*ded0*/  LDSM.16.M88.4 R88, [R101+UR7+0x40080] ;  /* 0x040080076558783b */ /* 0x000fee0008000200 */
[-C--:B---3--:R-:W-:Y:S01]  /*dee0*/  HMMA.16816.F32.BF16 R12, R36, R94.reuse, R12 ;  /* 0x0000005e240c723c */ /* 0x088fe2000004180c */
[----:B------:R-:W2:Y:S07]  /*def0*/  LDSM.16.MT88.4 R36, [R2+UR7+0xc000] ;  /* 0x00c000070224783b */ /* 0x000eae0008004200 */
[-C--:B0-----:R-:W-:Y:S01]  /*df00*/  HMMA.16816.F32.BF16 R20, R72, R94.reuse, R20 ;  /* 0x0000005e4814723c */ /* 0x081fe20000041814 */
[----:B------:R-:W0:Y:S07]  /*df10*/  LDSM.16.MT88.4 R72, [R2+UR7+0xc080] ;  /* 0x00c080070248783b */ /* 0x000e2e0008004200 */
[-C--:B----4-:R-:W-:Y:S01]  /*df20*/  HMMA.16816.F32.BF16 R24, R48, R94.reuse, R24 ;  /* 0x0000005e3018723c */ /* 0x090fe20000041818 */
[----:B------:R-:W3:Y:S07]  /*df30*/  LDSM.16.MT88.4 R48, [R2+UR7+0xc100] ;  /* 0x00c100070230783b */ /* 0x000eee0008004200 */
[-C--:B-1----:R-:W-:Y:S01]  /*df40*/  HMMA.16816.F32.BF16 R28, R80, R94.reuse, R28 ;  /* 0x0000005e501c723c */ /* 0x082fe2000004181c */
[----:B------:R-:W1:Y:S07]  /*df50*/  LDSM.16.MT88.4 R80, [R2+UR7+0xc180] ;  /* 0x00c180070250783b */ /* 0x000e6e0008004200 */
[-C--:B------:R-:W-:Y:S01]  /*df60*/  HMMA.16816.F32.BF16 R32, R60, R94.reuse, R32 ;  /* 0x0000005e3c20723c */ /* 0x080fe20000041820 */
[----:B------:R-:W4:Y:S07]  /*df70*/  LDSM.16.MT88.4 R60, [R100+UR7+0xc000] ;  /* 0x00c00007643c783b */ /* 0x000f2e0008004200 */
[----:B------:R-:W-:Y:S01]  /*df80*/  HMMA.16816.F32.BF16 R92, R96, R94, R64 ;  /* 0x0000005e605c723c */ /* 0x000fe20000041840 */
[----:B------:R-:W4:Y:S04]  /*df90*/  LDSM.16.MT88.4 R64, [R100+UR7+0xc080] ;  /* 0x00c080076440783b */ /* 0x000f280008004200 */
[----:B------:R-:W-:Y:S03]  /*dfa0*/  LDSM.16.MT88.4 R96, [R0+UR7+0xe180] ;  /* 0x00e180070060783b */ /* 0x000fe60008004200 */
[-C--:B--2---:R-:W-:Y:S01]  /*dfb0*/  HMMA.16816.F32.BF16 R40, R36, R88.reuse, R40 ;  /* 0x000000582428723c */ /* 0x084fe20000041828 */
[----:B------:R-:W2:Y:S07]  /*dfc0*/  LDSM.16.MT88.4 R36, [R100+UR7+0xc100] ;  /* 0x00c100076424783b */ /* 0x000eae0008004200 */
[-C--:B0-----:R-:W-:Y:S01]  /*dfd0*/  HMMA.16816.F32.BF16 R44, R72, R88.reuse, R44 ;  /* 0x00000058482c723c */ /* 0x081fe2000004182c */
[----:B------:R-:W0:Y:S07]  /*dfe0*/  LDSM.16.MT88.4 R72, [R100+UR7+0xc180] ;  /* 0x00c180076448783b */ /* 0x000e2e0008004200 */
[-C--:B---3--:R-:W-:Y:S01]  /*dff0*/  HMMA.16816.F32.BF16 R52, R48, R88.reuse, R52 ;  /* 0x000000583034723c */ /* 0x088fe20000041834 */
[----:B------:R-:W3:Y:S07]  /*e000*/  LDSM.16.MT88.4 R48, [R3+UR7+0xc000] ;  /* 0x00c000070330783b */ /* 0x000eee0008004200 */
[-C--:B-1----:R-:W-:Y:S01]  /*e010*/  HMMA.16816.F32.BF16 R56, R80, R88.reuse, R56 ;  /* 0x000000585038723c */ /* 0x082fe20000041838 */
[----:B------:R-:W1:Y:S07]  /*e020*/  LDSM.16.MT88.4 R80, [R3+UR7+0xc080] ;  /* 0x00c080070350783b */ /* 0x000e6e0008004200 */
[-C--:B----4-:R-:W-:Y:S01]  /*e030*/  HMMA.16816.F32.BF16 R68, R60, R88.reuse, R68 ;  /* 0x000000583c44723c */ /* 0x090fe20000041844 */
[----:B------:R-:W4:Y:S07]  /*e040*/  LDSM.16.MT88.4 R60, [R3+UR7+0xc100] ;  /* 0x00c10007033c783b */ /* 0x000f2e0008004200 */
[-C--:B------:R-:W-:Y:S01]  /*e050*/  HMMA.16816.F32.BF16 R76, R64, R88.reuse, R76 ;  /* 0x00000058404c723c */ /* 0x080fe2000004184c */
[----:B------:R-:W4:Y:S07]  /*e060*/  LDSM.16.MT88.4 R64, [R3+UR7+0xc180] ;  /* 0x00c180070340783b */ /* 0x000f2e0008004200 */
        /* <DEDUP_REMOVED lines=18> */
[----:B-1----:R-:W-:Y:S01]  /*e190*/  HMMA.16816.F32.BF16 R92, R80, R88, R92 ;  /* 0x00000058505c723c */ /* 0x002fe2000004185c */
        /* <DEDUP_REMOVED lines=20> */
[----:B------:R-:W-:Y:S07]  /*e2e0*/  LDSM.16.M88.4 R72, [R16+UR7+0x40100] ;  /* 0x040100071048783b */ /* 0x000fee0008000200 */
[-C--:B---3--:R-:W-:Y:S01]  /*e2f0*/  HMMA.16816.F32.BF16 R12, R48, R90.reuse, R12 ;  /* 0x0000005a300c723c */ /* 0x088fe2000004180c */
[----:B------:R-:W0:Y:S07]  /*e300*/  LDSM.16.MT88.4 R48, [R2+UR7+0x10000] ;  /* 0x010000070230783b */ /* 0x000e2e0008004200 */
[-C--:B-1----:R-:W-:Y:S01]  /*e310*/  HMMA.16816.F32.BF16 R20, R80, R90.reuse, R20 ;  /* 0x0000005a5014723c */ /* 0x082fe20000041814 */
[----:B------:R-:W1:Y:S07]  /*e320*/  LDSM.16.MT88.4 R80, [R2+UR7+0x10080] ;  /* 0x010080070250783b */ /* 0x000e6e0008004200 */
[-C--:B----4-:R-:W-:Y:S01]  /*e330*/  HMMA.16816.F32.BF16 R24, R60, R90.reuse, R24 ;  /* 0x0000005a3c18723c */ /* 0x090fe20000041818 */
[----:B------:R-:W3:Y:S07]  /*e340*/  LDSM.16.MT88.4 R60, [R2+UR7+0x10100] ;  /* 0x01010007023c783b */ /* 0x000eee0008004200 */
[-C--:B------:R-:W-:Y:S01]  /*e350*/  HMMA.16816.F32.BF16 R28, R64, R90.reuse, R28 ;  /* 0x0000005a401c723c */ /* 0x080fe2000004181c */
[----:B------:R-:W4:Y:S07]  /*e360*/  LDSM.16.MT88.4 R64, [R2+UR7+0x10180] ;  /* 0x010180070240783b */ /* 0x000f2e0008004200 */
[-C--:B--2---:R-:W-:Y:S01]  /*e370*/  HMMA.16816.F32.BF16 R32, R36, R90.reuse, R32 ;  /* 0x0000005a2420723c */ /* 0x084fe20000041820 */
[----:B------:R-:W2:Y:S07]  /*e380*/  LDSM.16.MT88.4 R36, [R100+UR7+0x10000] ;  /* 0x010000076424783b */ /* 0x000eae0008004200 */
[----:B------:R-:W-:Y:S01]  /*e390*/  HMMA.16816.F32.BF16 R88, R96, R90, R92 ;  /* 0x0000005a6058723c */ /* 0x000fe2000004185c */
[----:B------:R-:W2:Y:S04]  /*e3a0*/  LDSM.16.MT88.4 R92, [R100+UR7+0x10080] ;  /* 0x01008007645c783b */ /* 0x000ea80008004200 */
[----:B------:R-:W-:Y:S03]  /*e3b0*/  LDSM.16.MT88.4 R96, [R0+UR7+0x12180] ;  /* 0x012180070060783b */ /* 0x000fe60008004200 */
[-C--:B0-----:R-:W-:Y:S01]  /*e3c0*/  HMMA.16816.F32.BF16 R40, R48, R72.reuse, R40 ;  /* 0x000000483028723c */ /* 0x081fe20000041828 */
[----:B------:R-:W0:Y:S07]  /*e3d0*/  LDSM.16.MT88.4 R48, [R100+UR7+0x10100] ;  /* 0x010100076430783b */ /* 0x000e2e0008004200 */
[-C--:B-1----:R-:W-:Y:S01]  /*e3e0*/  HMMA.16816.F32.BF16 R44, R80, R72.reuse, R44 ;  /* 0x00000048502c723c */ /* 0x082fe2000004182c */
[----:B------:R-:W1:Y:S07]  /*e3f0*/  LDSM.16.MT88.4 R80, [R100+UR7+0x10180] ;  /* 0x010180076450783b */ /* 0x000e6e0008004200 */
[-C--:B---3--:R-:W-:Y:S01]  /*e400*/  HMMA.16816.F32.BF16 R52, R60, R72.reuse, R52 ;  /* 0x000000483c34723c */ /* 0x088fe20000041834 */
[----:B------:R-:W3:Y:S07]  /*e410*/  LDSM.16.MT88.4 R60, [R3+UR7+0x10000] ;  /* 0x01000007033c783b */ /* 0x000eee0008004200 */
[-C--:B----4-:R-:W-:Y:S01]  /*e420*/  HMMA.16816.F32.BF16 R56, R64, R72.reuse, R56 ;  /* 0x000000484038723c */ /* 0x090fe20000041838 */
[----:B------:R-:W4:Y:S07]  /*e430*/  LDSM.16.MT88.4 R64, [R3+UR7+0x10080] ;  /* 0x010080070340783b */ /* 0x000f2e0008004200 */
[-C--:B--2---:R-:W-:Y:S01]  /*e440*/  HMMA.16816.F32.BF16 R68, R36, R72.reuse, R68 ;  /* 0x000000482444723c */ /* 0x084fe20000041844 */
[----:B------:R-:W2:Y:S07]  /*e450*/  LDSM.16.MT88.4 R36, [R3+UR7+0x10100] ;  /* 0x010100070324783b */ /* 0x000eae0008004200 */
[-C--:B------:R-:W-:Y:S01]  /*e460*/  HMMA.16816.F32.BF16 R76, R92, R72.reuse, R76 ;  /* 0x000000485c4c723c */ /* 0x080fe2000004184c */
[----:B------:R-:W2:Y:S07]  /*e470*/  LDSM.16.MT88.4 R92, [R3+UR7+0x10180] ;  /* 0x01018007035c783b */ /* 0x000eae0008004200 */
        /* <DEDUP_REMOVED lines=18> */
[----:B----4-:R-:W-:Y:S01]  /*e5a0*/  HMMA.16816.F32.BF16 R88, R64, R72, R88 ;  /* 0x000000484058723c */ /* 0x010fe20000041858 */
        /* <DEDUP_REMOVED lines=20> */
[----:B------:R-:W-:Y:S07]  /*e6f0*/  LDSM.16.MT88.4 R80, [R2+UR7+0x14000] ;  /* 0x014000070250783b */ /* 0x000fee0008004200 */
[-C--:B---3--:R-:W-:Y:S01]  /*e700*/  HMMA.16816.F32.BF16 R12, R60, R74.reuse, R12 ;  /* 0x0000004a3c0c723c */ /* 0x088fe2000004180c */
[----:B------:R-:W1:Y:S07]  /*e710*/  LDSM.16.M88.4 R60, [R101+UR7+0x40100] ;  /* 0x04010007653c783b */ /* 0x000e6e0008000200 */
[-C--:B----4-:R-:W-:Y:S01]  /*e720*/  HMMA.16816.F32.BF16 R20, R64, R74.reuse, R20 ;  /* 0x0000004a4014723c */ /* 0x090fe20000041814 */
[----:B------:R-:W3:Y:S07]  /*e730*/  LDSM.16.MT88.4 R64, [R2+UR7+0x14080] ;  /* 0x014080070240783b */ /* 0x000eee0008004200 */
[-C--:B--2---:R-:W-:Y:S01]  /*e740*/  HMMA.16816.F32.BF16 R24, R36, R74.reuse, R24 ;  /* 0x0000004a2418723c */ /* 0x084fe20000041818 */
[----:B------:R-:W2:Y:S07]  /*e750*/  LDSM.16.MT88.4 R36, [R2+UR7+0x14100] ;  /* 0x014100070224783b */ /* 0x000eae0008004200 */
[-C--:B------:R-:W-:Y:S01]  /*e760*/  HMMA.16816.F32.BF16 R28, R92, R74.reuse, R28 ;  /* 0x0000004a5c1c723c */ /* 0x080fe2000004181c */
[----:B------:R-:W4:Y:S07]  /*e770*/  LDSM.16.MT88.4 R92, [R2+UR7+0x14180] ;  /* 0x01418007025c783b */ /* 0x000f2e0008004200 */
        /* <DEDUP_REMOVED lines=56> */
[----:B------:R-:W-:Y:S07]  /*eb00*/  LDSM.16.MT88.4 R64, [R2+UR7+0x18000] ;  /* 0x018000070240783b */ /* 0x000fee0008004200 */
[-C--:B--2---:R-:W-:Y:S01]  /*eb10*/  HMMA.16816.F32.BF16 R12, R36, R62.reuse, R12 ;  /* 0x0000003e240c723c */ /* 0x084fe2000004180c */
[----:B------:R-:W2:Y:S07]  /*eb20*/  LDSM.16.M88.4 R36, [R16+UR7+0x40180] ;  /* 0x040180071024783b */ /* 0x000eae0008000200 */
        /* <DEDUP_REMOVED lines=62> */
[----:B------:R-:W-:Y:S07]  /*ef10*/  LDSM.16.M88.4 R92, [R101+UR7+0x40180] ;  /* 0x04018007655c783b */ /* 0x000fee0008000200 */
        /* <DEDUP_REMOVED lines=64> */
[----:B------:R-:W-:Y:S07]  /*f320*/  LDSM.16.M88.4 R88, [R16+UR7+0x40200] ;  /* 0x040200071058783b */ /* 0x000fee0008000200 */
[-C--:B-1----:R-:W-:Y:S01]  /*f330*/  HMMA.16816.F32.BF16 R12, R80, R94.reuse, R12 ;  /* 0x0000005e500c723c */ /* 0x082fe2000004180c */
[----:B------:R-:W1:Y:S07]  /*f340*/  LDSM.16.MT88.4 R80, [R2+UR7+0x20000] ;  /* 0x020000070250783b */ /* 0x000e6e0008004200 */
        /* <DEDUP_REMOVED lines=59> */
[-C--:B------:R-:W-:Y:S01]  /*f700*/  HMMA.16816.F32.BF16 R68, R96, R90.reuse, R68 ;  /* 0x0000005a6044723c */ /* 0x080fe20000041844 */
[----:B------:R-:W0:Y:S07]  /*f710*/  LDSM.16.MT88.4 R96, [R0+UR7+0x22180] ;  /* 0x022180070060783b */ /* 0x000e2e0008004200 */
[-C--:B-1----:R-:W-:Y:S01]  /*f720*/  HMMA.16816.F32.BF16 R8, R80, R90.reuse, R8 ;  /* 0x0000005a5008723c */ /* 0x082fe20000041808 */
[----:B------:R-:W-:Y:S07]  /*f730*/  LDSM.16.M88.4 R80, [R101+UR7+0x40200] ;  /* 0x040200076550783b */ /* 0x000fee0008000200 */
[-C--:B---3--:R-:W-:Y:S01]  /*f740*/  HMMA.16816.F32.BF16 R12, R72, R90.reuse, R12 ;  /* 0x0000005a480c723c */ /* 0x088fe2000004180c */
[----:B------:R-:W1:Y:S07]  /*f750*/  LDSM.16.MT88.4 R72, [R2+UR7+0x24000] ;  /* 0x024000070248783b */ /* 0x000e6e0008004200 */
        /* <DEDUP_REMOVED lines=8> */
[----:B------:R-:W-:Y:S01]  /*f7e0*/  HMMA.16816.F32.BF16 R88, R96, R90, R92 ;  /* 0x0000005a6058723c */ /* 0x000fe2000004185c */
[----:B------:R-:W4:Y:S04]  /*f7f0*/  LDSM.16.MT88.4 R92, [R100+UR7+0x24080] ;  /* 0x02408007645c783b */ /* 0x000f280008004200 */
[----:B------:R-:W-:Y:S03]  /*f800*/  LDSM.16.MT88.4 R96, [R0+UR7+0x26180] ;  /* 0x026180070060783b */ /* 0x000fe60008004200 */
[-C--:B-1----:R-:W-:Y:S01]  /*f810*/  HMMA.16816.F32.BF16 R40, R72, R80.reuse, R40 ;  /* 0x000000504828723c */ /* 0x082fe20000041828 */
        /* <DEDUP_REMOVED lines=9> */
[-C--:B------:R-:W-:Y:S01]  /*f8b0*/  HMMA.16816.F32.BF16 R76, R92, R80.reuse, R76 ;  /* 0x000000505c4c723c */ /* 0x080fe2000004184c */
[----:B------:R-:W4:Y:S07]  /*f8c0*/  LDSM.16.MT88.4 R92, [R3+UR7+0x24180] ;  /* 0x02418007035c783b */ /* 0x000f2e0008004200 */
        /* <DEDUP_REMOVED lines=18> */
[----:B0-----:R-:W-:Y:S01]  /*f9f0*/  HMMA.16816.F32.BF16 R88, R48, R80, R88 ;  /* 0x000000503058723c */ /* 0x001fe20000041858 */
        /* <DEDUP_REMOVED lines=36> */
[-C--:B0-----:R-:W-:Y:S01]  /*fc40*/  HMMA.16816.F32.BF16 R44, R48, R64.reuse, R44 ;  /* 0x00000040302c723c */ /* 0x081fe2000004182c */
[----:B------:R-:W0:Y:S07]  /*fc50*/  LDSM.16.MT88.4 R48, [R100+UR7+0x28180] ;  /* 0x028180076430783b */ /* 0x000e2e0008004200 */
[-C--:B---3--:R-:W-:Y:S01]  /*fc60*/  HMMA.16816.F32.BF16 R52, R36, R64.reuse, R52 ;  /* 0x000000402434723c */ /* 0x088fe20000041834 */
[----:B------:R-:W3:Y:S07]  /*fc70*/  LDSM.16.MT88.4 R36, [R3+UR7+0x28000] ;  /* 0x028000070324783b */ /* 0x000eee0008004200 */
        /* <DEDUP_REMOVED lines=45> */
[----:B------:R-:W-:Y:S07]  /*ff50*/  LDSM.16.M88.4 R48, [R101+UR7+0x40280] ;  /* 0x040280076530783b */ /* 0x000fee0008000200 */
[-C--:B---3--:R-:W-:Y:S01]  /*ff60*/  HMMA.16816.F32.BF16 R12, R36, R66.reuse, R12 ;  /* 0x00000042240c723c */ /* 0x088fe2000004180c */
        /* <DEDUP_REMOVED lines=63> */
[----:B------:R-:W-:Y:S07]  /*10360*/  LDSM.16.MT88.4 R92, [R2+UR7+0x30000] ;  /* 0x03000007025c783b */ /* 0x000fee0008004200 */
[-C--:B-1----:R-:W-:Y:S01]  /*10370*/  HMMA.16816.F32.BF16 R12, R72, R50.reuse, R12 ;  /* 0x00000032480c723c */ /* 0x082fe2000004180c */
[----:B------:R-:W1:Y:S07]  /*10380*/  LDSM.16.M88.4 R72, [R16+UR7+0x40300] ;  /* 0x040300071048783b */ /* 0x000e6e0008000200 */
[-C--:B----4-:R-:W-:Y:S01]  /*10390*/  HMMA.16816.F32.BF16 R20, R88, R50.reuse, R20 ;  /* 0x000000325814723c */ /* 0x090fe20000041814 */
[----:B------:R-:W3:Y:S07]  /*103a0*/  LDSM.16.MT88.4 R88, [R2+UR7+0x30080] ;  /* 0x030080070258783b */ /* 0x000eee0008004200 */
[-C--:B--2---:R-:W-:Y:S01]  /*103b0*/  HMMA.16816.F32.BF16 R24, R60, R50.reuse, R24 ;  /* 0x000000323c18723c */ /* 0x084fe20000041818 */
[----:B------:R-:W2:Y:S07]  /*103c0*/  LDSM.16.MT88.4 R60, [R2+UR7+0x30100] ;  /* 0x03010007023c783b */ /* 0x000eae0008004200 */
[-C--:B------:R-:W-:Y:S01]  /*103d0*/  HMMA.16816.F32.BF16 R28, R80, R50.reuse, R28 ;  /* 0x00000032501c723c */ /* 0x080fe2000004181c */
[----:B------:R-:W-:Y:S07]  /*103e0*/  LDSM.16.MT88.4 R80, [R2+UR7+0x30180] ;  /* 0x030180070250783b */ /* 0x000fee0008004200 */
[-C--:B0-----:R-:W-:Y:S01]  /*103f0*/  HMMA.16816.F32.BF16 R32, R36, R50.reuse, R32 ;  /* 0x000000322420723c */ /* 0x081fe20000041820 */
[----:B------:R-:W0:Y:S07]  /*10400*/  LDSM.16.MT88.4 R36, [R100+UR7+0x30000] ;  /* 0x030000076424783b */ /* 0x000e2e0008004200 */
[----:B------:R-:W-:Y:S01]  /*10410*/  HMMA.16816.F32.BF16 R48, R96, R50, R64 ;  /* 0x000000326030723c */ /* 0x000fe20000041840 */
[----:B------:R-:W4:Y:S04]  /*10420*/  LDSM.16.MT88.4 R64, [R100+UR7+0x30080] ;  /* 0x030080076440783b */ /* 0x000f280008004200 */
[----:B------:R-:W-:Y:S03]  /*10430*/  LDSM.16.MT88.4 R96, [R0+UR7+0x32180] ;  /* 0x032180070060783b */ /* 0x000fe60008004200 */
[-C--:B-1----:R-:W-:Y:S01]  /*10440*/  HMMA.16816.F32.BF16 R40, R92, R72.reuse, R40 ;  /* 0x000000485c28723c */ /* 0x082fe20000041828 */
[----:B------:R-:W1:Y:S07]  /*10450*/  LDSM.16.MT88.4 R92, [R100+UR7+0x30100] ;  /* 0x03010007645c783b */ /* 0x000e6e0008004200 */
[-C--:B---3--:R-:W-:Y:S01]  /*10460*/  HMMA.16816.F32.BF16 R44, R88, R72.reuse, R44 ;  /* 0x00000048582c723c */ /* 0x088fe2000004182c */
[----:B------:R-:W3:Y:S07]  /*10470*/  LDSM.16.MT88.4 R88, [R100+UR7+0x30180] ;  /* 0x030180076458783b */ /* 0x000eee0008004200 */
[-C--:B--2---:R-:W-:Y:S01]  /*10480*/  HMMA.16816.F32.BF16 R52, R60, R72.reuse, R52 ;  /* 0x000000483c34723c */ /* 0x084fe20000041834 */
[----:B------:R-:W2:Y:S07]  /*10490*/  LDSM.16.MT88.4 R60, [R3+UR7+0x30000] ;  /* 0x03000007033c783b */ /* 0x000eae0008004200 */
        /* <DEDUP_REMOVED lines=22> */
[----:B--2---:R-:W-:Y:S01]  /*10600*/  HMMA.16816.F32.BF16 R32, R60, R72, R32 ;  /* 0x000000483c20723c */ /* 0x004fe20000041820 */
[----:B------:R-:W2:Y:S07]  /*10610*/  LDSM.16.MT88.4 R60, [R100+UR7+0x32000] ;  /* 0x03200007643c783b */ /* 0x000eae0008004200 */
[-C--:B0-----:R-:W-:Y:S01]  /*10620*/  HMMA.16816.F32.BF16 R40, R36, R74.reuse, R40 ;  /* 0x0000004a2428723c */ /* 0x081fe20000041828 */
[----:B------:R-:W0:Y:S07]  /*10630*/  LDSM.16.MT88.4 R36, [R100+UR7+0x32100] ;  /* 0x032100076424783b */ /* 0x000e2e0008004200 */
[----:B----4-:R-:W-:Y:S01]  /*10640*/  HMMA.16816.F32.BF16 R44, R64, R74, R44 ;  /* 0x0000004a402c723c */ /* 0x010fe2000004182c */
[----:B------:R-:W4:Y:S07]  /*10650*/  LDSM.16.MT88.4 R64, [R100+UR7+0x32180] ;  /* 0x032180076440783b */ /* 0x000f2e0008004200 */
[----:B------:R-:W-:Y:S01]  /*10660*/  HMMA.16816.F32.BF16 R48, R80, R72, R48 ;  /* 0x000000485030723c */ /* 0x000fe20000041830 */
        /* <DEDUP_REMOVED lines=16> */
[----:B------:R-:W-:Y:S07]  /*10770*/  LDSM.16.M88.4 R88, [R101+UR7+0x40300] ;  /* 0x040300076558783b */ /* 0x000fee0008000200 */
[-C--:B--2---:R-:W-:Y:S01]  /*10780*/  HMMA.16816.F32.BF16 R12, R60, R74.reuse, R12 ;  /* 0x0000004a3c0c723c */ /* 0x084fe2000004180c */
        /* <DEDUP_REMOVED lines=57> */
[----:B------:R-:W-:Y:S07]  /*10b20*/  LDSM.16.MT88.4 R92, [R0+UR7+0x36180] ;  /* 0x03618007005c783b */ /* 0x000fee0008004200 */
[-C--:B------:R-:W-:Y:S01]  /*10b30*/  HMMA.16816.F32.BF16 R104, R48, R90.reuse, R104 ;  /* 0x0000005a3068723c */ /* 0x080fe20000041868 */
[----:B------:R-:W1:Y:S07]  /*10b40*/  LDSM.16.MT88.4 R48, [R0+UR7+0x36080] ;  /* 0x036080070030783b */ /* 0x000e6e0008004200 */
[-C--:B--2---:R-:W-:Y:S01]  /*10b50*/  HMMA.16816.F32.BF16 R4, R60, R90.reuse, R4 ;  /* 0x0000005a3c04723c */ /* 0x084fe20000041804 */
[----:B------:R-:W2:Y:S07]  /*10b60*/  LDSM.16.MT88.4 R60, [R0+UR7+0x36100] ;  /* 0x03610007003c783b */ /* 0x000eae0008004200 */
[-C--:B0-----:R-:W-:Y:S01]  /*10b70*/  HMMA.16816.F32.BF16 R12, R36, R90.reuse, R12 ;  /* 0x0000005a240c723c */ /* 0x081fe2000004180c */
[----:B------:R-:W-:Y:S04]  /*10b80*/  LDSM.16.M88.4 R36, [R16+UR7+0x40380] ;  /* 0x040380071024783b */ /* 0x000fe80008000200 */
[----:B------:R-:W-:Y:S03]  /*10b90*/  LDSM.16.MT88.4 R16, [R2+UR7+0x38100] ;  /* 0x038100070210783b */ /* 0x000fe60008004200 */
[-C--:B---3--:R-:W-:Y:S01]  /*10ba0*/  HMMA.16816.F32.BF16 R20, R64, R90.reuse, R20 ;  /* 0x0000005a4014723c */ /* 0x088fe20000041814 */
[----:B------:R-:W0:Y:S07]  /*10bb0*/  LDSM.16.MT88.4 R64, [R2+UR7+0x38080] ;  /* 0x038080070240783b */ /* 0x000e2e0008004200 */
[-C--:B----4-:R-:W-:Y:S01]  /*10bc0*/  HMMA.16816.F32.BF16 R8, R80, R90.reuse, R8 ;  /* 0x0000005a5008723c */ /* 0x090fe20000041808 */
[----:B------:R-:W-:Y:S07]  /*10bd0*/  LDSM.16.MT88.4 R80, [R2+UR7+0x38000] ;  /* 0x038000070250783b */ /* 0x000fee0008004200 */
[-C--:B------:R-:W-:Y:S01]  /*10be0*/  HMMA.16816.F32.BF16 R24, R96, R90.reuse, R24 ;  /* 0x0000005a6018723c */ /* 0x080fe20000041818 */
[----:B------:R-:W-:Y:S07]  /*10bf0*/  LDSM.16.MT88.4 R96, [R0+UR7+0x3a180] ;  /* 0x03a180070060783b */ /* 0x000fee0008004200 */
[-C--:B-1----:R-:W-:Y:S01]  /*10c00*/  HMMA.16816.F32.BF16 R28, R48, R90.reuse, R28 ;  /* 0x0000005a301c723c */ /* 0x082fe2000004181c */
[----:B------:R-:W1:Y:S07]  /*10c10*/  LDSM.16.MT88.4 R48, [R2+UR7+0x38180] ;  /* 0x038180070230783b */ /* 0x000e6e0008004200 */
[-C--:B--2---:R-:W-:Y:S01]  /*10c20*/  HMMA.16816.F32.BF16 R32, R60, R90.reuse, R32 ;  /* 0x0000005a3c20723c */ /* 0x084fe20000041820 */
[----:B------:R-:W-:Y:S07]  /*10c30*/  LDSM.16.MT88.4 R60, [R100+UR7+0x38000] ;  /* 0x03800007643c783b */ /* 0x000fee0008004200 */
[----:B------:R-:W-:Y:S01]  /*10c40*/  HMMA.16816.F32.BF16 R88, R92, R90, R72 ;  /* 0x0000005a5c58723c */ /* 0x000fe20000041848 */
[----:B------:R-:W2:Y:S04]  /*10c50*/  LDSM.16.MT88.4 R72, [R100+UR7+0x38080] ;  /* 0x038080076448783b */ /* 0x000ea80008004200 */
[----:B------:R-:W-:Y:S03]  /*10c60*/  LDSM.16.MT88.4 R92, [R2+UR7+0x3c000] ;  /* 0x03c00007025c783b */ /* 0x000fe60008004200 */
[-C--:B0-----:R-:W-:Y:S01]  /*10c70*/  HMMA.16816.F32.BF16 R44, R64, R36.reuse, R44 ;  /* 0x00000024402c723c */ /* 0x081fe2000004182c */
[----:B------:R-:W0:Y:S07]  /*10c80*/  LDSM.16.MT88.4 R64, [R100+UR7+0x38180] ;  /* 0x038180076440783b */ /* 0x000e2e0008004200 */
[-C--:B------:R-:W-:Y:S01]  /*10c90*/  HMMA.16816.F32.BF16 R52, R16, R36.reuse, R52 ;  /* 0x000000241034723c */ /* 0x080fe20000041834 */
[----:B------:R-:W3:Y:S07]  /*10ca0*/  LDSM.16.MT88.4 R16, [R3+UR7+0x38000] ;  /* 0x038000070310783b */ /* 0x000eee0008004200 */
[-C--:B-1----:R-:W-:Y:S01]  /*10cb0*/  HMMA.16816.F32.BF16 R56, R48, R36.reuse, R56 ;  /* 0x000000243038723c */ /* 0x082fe20000041838 */
[----:B------:R-:W1:Y:S07]  /*10cc0*/  LDSM.16.MT88.4 R48, [R3+UR7+0x38080] ;  /* 0x038080070330783b */ /* 0x000e6e0008004200 */
[-C--:B--2---:R-:W-:Y:S01]  /*10cd0*/  HMMA.16816.F32.BF16 R76, R72, R36.reuse, R76 ;  /* 0x00000024484c723c */ /* 0x084fe2000004184c */
[----:B------:R-:W2:Y:S07]  /*10ce0*/  LDSM.16.MT88.4 R72, [R3+UR7+0x38180] ;  /* 0x038180070348783b */ /* 0x000eae0008004200 */
[-C--:B0-----:R-:W-:Y:S01]  /*10cf0*/  HMMA.16816.F32.BF16 R104, R64, R36.reuse, R104 ;  /* 0x000000244068723c */ /* 0x081fe20000041868 */
[----:B------:R-:W0:Y:S07]  /*10d00*/  LDSM.16.MT88.4 R64, [R0+UR7+0x38080] ;  /* 0x038080070040783b */ /* 0x000e2e0008004200 */
[-C--:B---3--:R-:W-:Y:S01]  /*10d10*/  HMMA.16816.F32.BF16 R4, R16, R36.reuse, R4 ;  /* 0x000000241004723c */ /* 0x088fe20000041804 */
[----:B------:R-:W3:Y:S07]  /*10d20*/  LDSM.16.MT88.4 R16, [R0+UR7+0x38100] ;  /* 0x038100070010783b */ /* 0x000eee0008004200 */
[-C--:B-1----:R-:W-:Y:S01]  /*10d30*/  HMMA.16816.F32.BF16 R8, R48, R36.reuse, R8 ;  /* 0x000000243008723c */ /* 0x082fe20000041808 */
[----:B------:R-:W-:Y:S07]  /*10d40*/  LDSM.16.MT88.4 R48, [R0+UR7+0x38180] ;  /* 0x038180070030783b */ /* 0x000fee0008004200 */
[-C--:B--2---:R-:W-:Y:S01]  /*10d50*/  HMMA.16816.F32.BF16 R20, R72, R36.reuse, R20 ;  /* 0x000000244814723c */ /* 0x084fe20000041814 */
[----:B------:R-:W1:Y:S07]  /*10d60*/  LDSM.16.MT88.4 R72, [R2+UR7+0x3a080] ;  /* 0x03a080070248783b */ /* 0x000e6e0008004200 */
[-C--:B------:R-:W-:Y:S01]  /*10d70*/  HMMA.16816.F32.BF16 R40, R80, R36.reuse, R40 ;  /* 0x000000245028723c */ /* 0x080fe20000041828 */
[----:B------:R-:W2:Y:S07]  /*10d80*/  LDSM.16.MT88.4 R80, [R100+UR7+0x38100] ;  /* 0x038100076450783b */ /* 0x000eae0008004200 */
[-C--:B------:R-:W-:Y:S01]  /*10d90*/  HMMA.16816.F32.BF16 R68, R60, R36.reuse, R68 ;  /* 0x000000243c44723c */ /* 0x080fe20000041844 */
[----:B------:R-:W4:Y:S07]  /*10da0*/  LDSM.16.MT88.4 R60, [R3+UR7+0x38100] ;  /* 0x03810007033c783b */ /* 0x000f2e0008004200 */
[-C--:B0-----:R-:W-:Y:S01]  /*10db0*/  HMMA.16816.F32.BF16 R28, R64, R36.reuse, R28 ;  /* 0x00000024401c723c */ /* 0x081fe2000004181c */
[----:B------:R-:W0:Y:S07]  /*10dc0*/  LDSM.16.MT88.4 R64, [R2+UR7+0x3a180] ;  /* 0x03a180070240783b */ /* 0x000e2e0008004200 */
[----:B---3--:R-:W-:Y:S01]  /*10dd0*/  HMMA.16816.F32.BF16 R32, R16, R36, R32 ;  /* 0x000000241020723c */ /* 0x008fe20000041820 */
[----:B------:R-:W3:Y:S07]  /*10de0*/  LDSM.16.MT88.4 R16, [R100+UR7+0x3a000] ;  /* 0x03a000076410783b */ /* 0x000eee0008004200 */
[----:B-1----:R-:W-:Y:S01]  /*10df0*/  HMMA.16816.F32.BF16 R44, R72, R38, R44 ;  /* 0x00000026482c723c */ /* 0x002fe2000004182c */
[----:B------:R-:W1:Y:S07]  /*10e00*/  LDSM.16.MT88.4 R72, [R100+UR7+0x3a180] ;  /* 0x03a180076448783b */ /* 0x000e6e0008004200 */
[-C--:B------:R-:W-:Y:S01]  /*10e10*/  HMMA.16816.F32.BF16 R88, R48, R36.reuse, R88 ;  /* 0x000000243058723c */ /* 0x080fe20000041858 */
[----:B------:R-:W1:Y:S07]  /*10e20*/  LDSM.16.MT88.4 R48, [R100+UR7+0x3a080] ;  /* 0x03a080076430783b */ /* 0x000e6e0008004200 */
[-C--:B--2---:R-:W-:Y:S01]  /*10e30*/  HMMA.16816.F32.BF16 R84, R80, R36.reuse, R84 ;  /* 0x000000245054723c */ /* 0x084fe20000041854 */
[----:B------:R-:W2:Y:S07]  /*10e40*/  LDSM.16.MT88.4 R80, [R0+UR7+0x38000] ;  /* 0x038000070050783b */ /* 0x000eae0008004200 */
[----:B----4-:R-:W-:Y:S01]  /*10e50*/  HMMA.16816.F32.BF16 R12, R60, R36, R12 ;  /* 0x000000243c0c723c */ /* 0x010fe2000004180c */
[----:B------:R-:W4:Y:S07]  /*10e60*/  LDSM.16.MT88.4 R60, [R2+UR7+0x3a000] ;  /* 0x03a00007023c783b */ /* 0x000f2e0008004200 */
[-C--:B0-----:R-:W-:Y:S01]  /*10e70*/  HMMA.16816.F32.BF16 R56, R64, R38.reuse, R56 ;  /* 0x000000264038723c */ /* 0x081fe20000041838 */
[----:B------:R-:W0:Y:S07]  /*10e80*/  LDSM.16.MT88.4 R64, [R3+UR7+0x3a080] ;  /* 0x03a080070340783b */ /* 0x000e2e0008004200 */
[-C--:B---3--:R-:W-:Y:S01]  /*10e90*/  HMMA.16816.F32.BF16 R68, R16, R38.reuse, R68 ;  /* 0x000000261044723c */ /* 0x088fe20000041844 */
[----:B------:R-:W3:Y:S07]  /*10ea0*/  LDSM.16.MT88.4 R16, [R3+UR7+0x3a100] ;  /* 0x03a100070310783b */ /* 0x000eee0008004200 */
[-C--:B-1----:R-:W-:Y:S01]  /*10eb0*/  HMMA.16816.F32.BF16 R104, R72, R38.reuse, R104 ;  /* 0x000000264868723c */ /* 0x082fe20000041868 */
[----:B------:R-:W1:Y:S07]  /*10ec0*/  LDSM.16.MT88.4 R72, [R0+UR7+0x3a080] ;  /* 0x03a080070048783b */ /* 0x000e6e0008004200 */
[----:B------:R-:W-:Y:S01]  /*10ed0*/  HMMA.16816.F32.BF16 R76, R48, R38, R76 ;  /* 0x00000026304c723c */ /* 0x000fe2000004184c */
[----:B------:R-:W1:Y:S07]  /*10ee0*/  LDSM.16.MT88.4 R48, [R3+UR7+0x3a180] ;  /* 0x03a180070330783b */ /* 0x000e6e0008004200 */
[----:B--2---:R-:W-:Y:S01]  /*10ef0*/  HMMA.16816.F32.BF16 R24, R80, R36, R24 ;  /* 0x000000245018723c */ /* 0x004fe20000041818 */
[----:B------:R-:W2:Y:S07]  /*10f00*/  LDSM.16.MT88.4 R80, [R2+UR7+0x3a100] ;  /* 0x03a100070250783b */ /* 0x000eae0008004200 */
[-C--:B----4-:R-:W-:Y:S01]  /*10f10*/  HMMA.16816.F32.BF16 R40, R60, R38.reuse, R40 ;  /* 0x000000263c28723c */ /* 0x090fe20000041828 */
[----:B------:R-:W4:Y:S07]  /*10f20*/  LDSM.16.MT88.4 R60, [R100+UR7+0x3a100] ;  /* 0x03a10007643c783b */ /* 0x000f2e0008004200 */
[-C--:B0-----:R-:W-:Y:S01]  /*10f30*/  HMMA.16816.F32.BF16 R8, R64, R38.reuse, R8 ;  /* 0x000000264008723c */ /* 0x081fe20000041808 */
[----:B------:R-:W-:Y:S07]  /*10f40*/  LDSM.16.MT88.4 R64, [R2+UR7+0x3c100] ;  /* 0x03c100070240783b */ /* 0x000fee0008004200 */
[-C--:B---3--:R-:W-:Y:S01]  /*10f50*/  HMMA.16816.F32.BF16 R12, R16, R38.reuse, R12 ;  /* 0x00000026100c723c */ /* 0x088fe2000004180c */
[----:B------:R-:W0:Y:S07]  /*10f60*/  LDSM.16.M88.4 R16, [R101+UR7+0x40380] ;  /* 0x040380076510783b */ /* 0x000e2e0008000200 */
[-C--:B-1----:R-:W-:Y:S01]  /*10f70*/  HMMA.16816.F32.BF16 R28, R72, R38.reuse, R28 ;  /* 0x00000026481c723c */ /* 0x082fe2000004181c */
[----:B------:R-:W1:Y:S07]  /*10f80*/  LDSM.16.MT88.4 R72, [R100+UR7+0x3c000] ;  /* 0x03c000076448783b */ /* 0x000e6e0008004200 */
[-C--:B------:R-:W-:Y:S01]  /*10f90*/  HMMA.16816.F32.BF16 R20, R48, R38.reuse, R20 ;  /* 0x000000263014723c */ /* 0x080fe20000041814 */
[----:B------:R-:W3:Y:S07]  /*10fa0*/  LDSM.16.MT88.4 R48, [R2+UR7+0x3c080] ;  /* 0x03c080070230783b */ /* 0x000eee0008004200 */
[-C--:B--2---:R-:W-:Y:S01]  /*10fb0*/  HMMA.16816.F32.BF16 R52, R80, R38.reuse, R52 ;  /* 0x000000265034723c */ /* 0x084fe20000041834 */
[----:B------:R-:W-:Y:S07]  /*10fc0*/  LDSM.16.MT88.4 R80, [R3+UR7+0x3a000] ;  /* 0x03a000070350783b */ /* 0x000fee0008004200 */
[----:B----4-:R-:W-:Y:S01]  /*10fd0*/  HMMA.16816.F32.BF16 R84, R60, R38, R84 ;  /* 0x000000263c54723c */ /* 0x010fe20000041854 */
[----:B------:R-:W2:Y:S11]  /*10fe0*/  LDSM.16.MT88.4 R60, [R0+UR7+0x3a000] ;  /* 0x03a00007003c783b */ /* 0x000eb60008004200 */
[-C--:B0-----:R-:W-:Y:S01]  /*10ff0*/  HMMA.16816.F32.BF16 R52, R64, R16.reuse, R52 ;  /* 0x000000104034723c */ /* 0x081fe20000041834 */
[----:B------:R-:W0:Y:S07]  /*11000*/  LDSM.16.MT88.4 R64, [R0+UR7+0x3c000] ;  /* 0x03c000070040783b */ /* 0x000e2e0008004200 */
[-C--:B-1----:R-:W-:Y:S01]  /*11010*/  HMMA.16816.F32.BF16 R68, R72, R16.reuse, R68 ;  /* 0x000000104844723c */ /* 0x082fe20000041844 */
[----:B------:R-:W1:Y:S07]  /*11020*/  LDSM.16.MT88.4 R72, [R0+UR7+0x3c080] ;  /* 0x03c080070048783b */ /* 0x000e6e0008004200 */
[----:B---3--:R-:W-:Y:S01]  /*11030*/  HMMA.16816.F32.BF16 R44, R48, R16, R44 ;  /* 0x00000010302c723c */ /* 0x008fe2000004182c */
[----:B------:R-:W-:Y:S07]  /*11040*/  LDSM.16.MT88.4 R48, [R3+UR7+0x3c000] ;  /* 0x03c000070330783b */ /* 0x000fee0008004200 */
[----:B--2---:R-:W-:Y:S01]  /*11050*/  HMMA.16816.F32.BF16 R24, R60, R38, R24 ;  /* 0x000000263c18723c */ /* 0x004fe20000041818 */
[----:B------:R-:W-:Y:S11]  /*11060*/  LDSM.16.MT88.4 R60, [R2+UR7+0x3c180] ;  /* 0x03c18007023c783b */ /* 0x000ff60008004200 */
[----:B------:R-:W-:Y:S01]  /*11070*/  HMMA.16816.F32.BF16 R44, R116, R18, R44 ;  /* 0x00000012742c723c */ /* 0x000fe2000004182c */
[----:B------:R-:W2:Y:S07]  /*11080*/  LDL R119, [R1+0x814] ;  /* 0x0008140001777983 */ /* 0x000eae0000100800 */
[-C--:B0-----:R-:W-:Y:S01]  /*11090*/  HMMA.16816.F32.BF16 R24, R64, R16.reuse, R24 ;  /* 0x000000104018723c */ /* 0x081fe20000041818 */
[----:B------:R-:W3:Y:S04]  /*110a0*/  LDL R66, [R1+0x804] ;  /* 0x0008040001427983 */ /* 0x000ee80000100800 */
[----:B------:R-:W4:Y:S03]  /*110b0*/  LDL R65, [R1+0x818] ;  /* 0x0008180001417983 */ /* 0x000f260000100800 */
[----:B-1----:R-:W-:Y:S01]  /*110c0*/  HMMA.16816.F32.BF16 R28, R72, R16, R28 ;  /* 0x00000010481c723c */ /* 0x002fe2000004181c */
[----:B------:R-:W4:Y:S04]  /*110d0*/  LDL R72, [R1+0x83c] ;  /* 0x00083c0001487983 */ /* 0x000f280000100800 */
[----:B------:R-:W4:Y:S03]  /*110e0*/  LDL R67, [R1+0x808] ;  /* 0x0008080001437983 */ /* 0x000f260000100800 */
[-C--:B------:R-:W-:Y:S01]  /*110f0*/  HMMA.16816.F32.BF16 R4, R80, R38.reuse, R4 ;  /* 0x000000265004723c */ /* 0x080fe20000041804 */
[----:B------:R-:W0:Y:S04]  /*11100*/  LDSM.16.MT88.4 R80, [R0+UR7+0x3a100] ;  /* 0x03a100070050783b */ /* 0x000e280008004200 */
[----:B------:R-:W4:Y:S03]  /*11110*/  LDL R64, [R1+0x82c] ;  /* 0x00082c0001407983 */ /* 0x000f260000100800 */
[-C--:B0-----:R-:W-:Y:S01]  /*11120*/  HMMA.16816.F32.BF16 R32, R80, R38.reuse, R32 ;  /* 0x000000265020723c */ /* 0x081fe20000041820 */
[----:B------:R-:W0:Y:S07]  /*11130*/  LDSM.16.MT88.4 R80, [R100+UR7+0x3c080] ;  /* 0x03c080076450783b */ /* 0x000e2e0008004200 */
[----:B------:R-:W-:Y:S01]  /*11140*/  HMMA.16816.F32.BF16 R36, R96, R38, R88 ;  /* 0x000000266024723c */ /* 0x000fe20000041858 */
[----:B------:R-:W-:Y:S04]  /*11150*/  LDSM.16.MT88.4 R88, [R100+UR7+0x3c100] ;  /* 0x03c100076458783b */ /* 0x000fe80008004200 */
[----:B------:R-:W-:Y:S03]  /*11160*/  LDSM.16.MT88.4 R96, [R3+UR7+0x3e080] ;  /* 0x03e080070360783b */ /* 0x000fe60008004200 */
[-C--:B------:R-:W-:Y:S01]  /*11170*/  HMMA.16816.F32.BF16 R40, R92, R16.reuse, R40 ;  /* 0x000000105c28723c */ /* 0x080fe20000041828 */
[----:B------:R-:W-:Y:S07]  /*11180*/  LDSM.16.MT88.4 R92, [R3+UR7+0x3e000] ;  /* 0x03e00007035c783b */ /* 0x000fee0008004200 */
[----:B0-----:R-:W-:Y:S01]  /*11190*/  HMMA.16816.F32.BF16 R76, R80, R16, R76 ;  /* 0x00000010504c723c */ /* 0x001fe2000004184c */
[----:B------:R-:W0:Y:S11]  /*111a0*/  LDSM.16.MT88.4 R80, [R0+UR7+0x3c180] ;  /* 0x03c180070050783b */ /* 0x000e360008004200 */
[----:B------:R-:W-:Y:S01]  /*111b0*/  HMMA.16816.F32.BF16 R40, R120, R18, R40 ;  /* 0x000000127828723c */ /* 0x000fe20000041828 */
[----:B------:R-:W4:Y:S04]  /*111c0*/  LDL R120, [R1+0x810] ;  /* 0x0008100001787983 */ /* 0x000f280000100800 */
[----:B------:R-:W4:Y:S03]  /*111d0*/  LDL R123, [R1+0x834] ;  /* 0x00083400017b7983 */ /* 0x000f260000100800 */
[-C--:B------:R-:W-:Y:S01]  /*111e0*/  HMMA.16816.F32.BF16 R56, R60, R16.reuse, R56 ;  /* 0x000000103c38723c */ /* 0x080fe20000041838 */
[----:B------:R1:W0:Y:S04]  /*111f0*/  LDSM.16.MT88.4 R60, [R3+UR7+0x3c080] ;  /* 0x03c08007033c783b */ /* 0x0002280008004200 */
[----:B------:R-:W4:Y:S03]  /*11200*/  LDL R121, [R1+0x81c] ;  /* 0x00081c0001797983 */ /* 0x000f260000100800 */
[-C--:B------:R-:W-:Y:S01]  /*11210*/  HMMA.16816.F32.BF16 R104, R108, R16.reuse, R104 ;  /* 0x000000106c68723c */ /* 0x080fe20000041868 */
[----:B------:R-:W0:Y:S04]  /*11220*/  LDSM.16.MT88.4 R108, [R0+UR7+0x3e080] ;  /* 0x03e08007006c783b */ /* 0x000e280008004200 */
[----:B-1----:R-:W4:Y:S03]  /*11230*/  LDL R3, [R1+0x828] ;  /* 0x0008280001037983 */ /* 0x002f260000100800 */
[-C--:B------:R-:W-:Y:S01]  /*11240*/  HMMA.16816.F32.BF16 R4, R48, R16.reuse, R4 ;  /* 0x000000103004723c */ /* 0x080fe20000041804 */
[----:B------:R-:W1:Y:S04]  /*11250*/  LDSM.16.MT88.4 R48, [R0+UR7+0x3e180] ;  /* 0x03e180070030783b */ /* 0x000e680008004200 */
[----:B------:R-:W4:Y:S03]  /*11260*/  LDL R122, [R1+0x80c] ;  /* 0x00080c00017a7983 */ /* 0x000f260000100800 */
[-C--:B0-----:R-:W-:Y:S01]  /*11270*/  HMMA.16816.F32.BF16 R36, R80, R16.reuse, R36 ;  /* 0x000000105024723c */ /* 0x081fe20000041824 */
[----:B------:R-:W4:Y:S04]  /*11280*/  LDL R83, [R1+0x800] ;  /* 0x0008000001537983 */ /* 0x000f280000100800 */
[----:B------:R-:W4:Y:S03]  /*11290*/  LDL R81, [R1+0x824] ;  /* 0x0008240001517983 */ /* 0x000f260000100800 */
[----:B------:R-:W-:Y:S01]  /*112a0*/  HMMA.16816.F32.BF16 R84, R88, R16, R84 ;  /* 0x000000105854723c */ /* 0x000fe20000041854 */
[----:B------:R-:W0:Y:S04]  /*112b0*/  LDSM.16.MT88.4 R88, [R100+UR7+0x3e080] ;  /* 0x03e080076458783b */ /* 0x000e280008004200 */
[----:B------:R1:W0:Y:S04]  /*112c0*/  LDSM.16.MT88.4 R100, [R0+UR7+0x3e000] ;  /* 0x03e000070064783b */ /* 0x0002280008004200 */
[----:B------:R-:W4:Y:S04]  /*112d0*/  LDL R82, [R1+0x820] ;  /* 0x0008200001527983 */ /* 0x000f280000100800 */
[----:B-1----:R-:W4:Y:S01]  /*112e0*/  LDL R0, [R1+0x838] ;  /* 0x0008380001007983 */ /* 0x002f220000100800 */
[----:B------:R-:W-:Y:S03]  /*112f0*/  HMMA.16816.F32.BF16 R4, R92, R18, R4 ;  /* 0x000000125c04723c */ /* 0x000fe60000041804 */
[----:B------:R-:W4:Y:S05]  /*11300*/  LDL R80, [R1+0x830] ;  /* 0x0008300001507983 */ /* 0x000f2a0000100800 */
[----:B------:R-:W-:Y:S01]  /*11310*/  HMMA.16816.F32.BF16 R8, R60, R16, R8 ;  /* 0x000000103c08723c */ /* 0x000fe20000041808 */
[----:B------:R-:W-:-:S05]  /*11320*/  IMAD.SHL.U32 R61, R124, 0x2, RZ ;  /* 0x000000027c3d7824 */ /* 0x000fca00078e00ff */
[----:B------:R-:W-:Y:S02]  /*11330*/  LOP3.LUT R61, R61, 0x6, RZ, 0xc0, !PT ;  /* 0x000000063d3d7812 */ /* 0x000fe400078ec0ff */
[----:B------:R-:W-:Y:S01]  /*11340*/  HMMA.16816.F32.BF16 R108, R108, R18, R28 ;  /* 0x000000126c6c723c */ /* 0x000fe2000004181c */
[----:B------:R-:W-:-:S05]  /*11350*/  IMAD.U32 R28, RZ, RZ, UR6 ;  /* 0x00000006ff1c7e24 */ /* 0x000fca000f8e00ff */
[----:B------:R-:W-:Y:S02]  /*11360*/  LEA.HI R61, R28, R61, RZ, 0x1e ;  /* 0x0000003d1c3d7211 */ /* 0x000fe400078ff0ff */
[----:B------:R-:W-:Y:S02]  /*11370*/  HMMA.16816.F32.BF16 R48, R48, R18, R36 ;  /* 0x000000123030723c */ /* 0x000fe40000041824 */
[----:B------:R-:W-:-:S06]  /*11380*/  IADD3 R36, P1, PT, R61, UR4, RZ ;  /* 0x000000043d247c10 */ /* 0x000fcc000ff3e0ff */
[----:B0-----:R-:W-:Y:S01]  /*11390*/  HMMA.16816.F32.BF16 R76, R88, R18, R76 ;  /* 0x00000012584c723c */ /* 0x001fe2000004184c */
[----:B------:R-:W-:Y:S01]  /*113a0*/  FMUL R89, R5, UR14 ;  /* 0x0000000e05597c20 */ /* 0x000fe20008400000 */
[----:B------:R-:W-:Y:S01]  /*113b0*/  FMUL R5, R6, UR14 ;  /* 0x0000000e06057c20 */ /* 0x000fe20008400000 */
[----:B------:R-:W-:Y:S01]  /*113c0*/  IADD3.X R6, PT, PT, RZ, UR5, RZ, P1, !PT ;  /* 0x00000005ff067c10 */ /* 0x000fe20008ffe4ff */
[----:B------:R-:W-:-:S07]  /*113d0*/  FMUL R90, R7, UR14 ;  /* 0x0000000e075a7c20 */ /* 0x000fce0008400000 */
[----:B------:R-:W-:Y:S01]  /*113e0*/  FMUL R7, R50, UR14 ;  /* 0x0000000e32077c20 */ /* 0x000fe20008400000 */
[----:B------:R-:W-:Y:S01]  /*113f0*/  HMMA.16816.F32.BF16 R24, R100, R18, R24 ;  /* 0x000000126418723c */ /* 0x000fe20000041818 */
[----:B--2---:R-:W-:-:S04]  /*11400*/  ISETP.GT.U32.AND P3, PT, R36, R119, PT ;  /* 0x000000772400720c */ /* 0x004fc80003f64070 */
[----:B------:R-:W-:-:S04]  /*11410*/  ISETP.GT.U32.AND.EX P3, PT, R6, RZ, PT, P3 ;  /* 0x000000ff0600720c */ /* 0x000fc80003f64130 */
[----:B------:R-:W-:Y:S02]  /*11420*/  SEL R73, RZ, 0x4, !P3 ;  /* 0x00000004ff497807 */ /* 0x000fe40005800000 */
[----:B---3--:R-:W-:-:S04]  /*11430*/  ISETP.GT.U32.AND P3, PT, R36, R66, PT ;  /* 0x000000422400720c */ /* 0x008fc80003f64070 */
[----:B------:R-:W-:-:S04]  /*11440*/  ISETP.GT.U32.AND.EX P3, PT, R6, RZ, PT, P3 ;  /* 0x000000ff0600720c */ /* 0x000fc80003f64130 */
[----:B------:R-:W-:Y:S02]  /*11450*/  SEL R75, RZ, 0x4, !P3 ;  /* 0x00000004ff4b7807 */ /* 0x000fe40005800000 */
[----:B----4-:R-:W-:-:S04]  /*11460*/  ISETP.GT.U32.AND P3, PT, R36, R72, PT ;  /* 0x000000482400720c */ /* 0x010fc80003f64070 */
[----:B------:R-:W-:-:S04]  /*11470*/  ISETP.GT.U32.AND.EX P3, PT, R6, RZ, PT, P3 ;  /* 0x000000ff0600720c */ /* 0x000fc80003f64130 */
[----:B------:R-:W-:-:S05]  /*11480*/  FSEL R125, R7, -INF , !P3 ;  /* 0xff800000077d7808 */ /* 0x000fca0005800000 */
[----:B------:R-:W-:Y:S04]  /*11490*/  STL [R1+0xac], R125 ;  /* 0x0000ac7d01007387 */ /* 0x000fe80000100800 */
[----:B------:R-:W2:Y:S01]  /*114a0*/  LDL R103, [R1+0x7fc] ;  /* 0x0007fc0001677983 */ /* 0x000ea20000100800 */
[----:B------:R-:W-:Y:S01]  /*114b0*/  ISETP.GT.U32.AND P2, PT, R36, R65, PT ;  /* 0x000000412400720c */ /* 0x000fe20003f44070 */
[----:B------:R-:W-:Y:S01]  /*114c0*/  HMMA.16816.F32.BF16 R8, R96, R18, R8 ;  /* 0x000000126008723c */ /* 0x000fe20000041808 */
[----:B------:R-:W-:Y:S01]  /*114d0*/  SEL R91, RZ, 0x1, !P3 ;  /* 0x00000001ff5b7807 */ /* 0x000fe20005800000 */
[----:B------:R-:W-:Y:S01]  /*114e0*/  FMUL R31, R44, UR14 ;  /* 0x0000000e2c1f7c20 */ /* 0x000fe20008400000 */
[----:B------:R-:W-:Y:S01]  /*114f0*/  ISETP.GT.U32.AND.EX P2, PT, R6, RZ, PT, P2 ;  /* 0x000000ff0600720c */ /* 0x000fe20003f44120 */
[----:B------:R-:W-:Y:S01]  /*11500*/  FMUL R63, R46, UR14 ;  /* 0x0000000e2e3f7c20 */ /* 0x000fe20008400000 */
[----:B------:R-:W-:Y:S01]  /*11510*/  FMUL R28, R47, UR14 ;  /* 0x0000000e2f1c7c20 */ /* 0x000fe20008400000 */
[----:B------:R-:W-:Y:S01]  /*11520*/  FMUL R7, R51, UR14 ;  /* 0x0000000e33077c20 */ /* 0x000fe20008400000 */
[----:B------:R-:W-:Y:S01]  /*11530*/  SEL R37, RZ, 0x1fffe, !P2 ;  /* 0x0001fffeff257807 */ /* 0x000fe20005000000 */
[----:B------:R-:W-:Y:S01]  /*11540*/  FMUL R30, R79, UR14 ;  /* 0x0000000e4f1e7c20 */ /* 0x000fe20008400000 */
[----:B------:R-:W-:Y:S01]  /*11550*/  ISETP.GT.U32.AND P2, PT, R36, R67, PT ;  /* 0x000000432400720c */ /* 0x000fe20003f44070 */
[----:B------:R-:W-:Y:S01]  /*11560*/  FMUL R96, R76, UR14 ;  /* 0x0000000e4c607c20 */ /* 0x000fe20008400000 */
[----:B------:R-:W-:-:S02]  /*11570*/  ISETP.GT.U32.AND P1, PT, R36, R120, PT ;  /* 0x000000782400720c */ /* 0x000fc40003f24070 */
[----:B------:R-:W-:Y:S01]  /*11580*/  ISETP.GT.U32.AND P4, PT, R36, R121, PT ;  /* 0x000000792400720c */ /* 0x000fe20003f84070 */
[----:B------:R-:W-:Y:S01]  /*11590*/  FMUL R60, R45, UR14 ;  /* 0x0000000e2d3c7c20 */ /* 0x000fe20008400000 */
[C---:B------:R-:W-:Y:S01]  /*115a0*/  ISETP.GT.U32.AND.EX P1, PT, R6.reuse, RZ, PT, P1 ;  /* 0x000000ff0600720c */ /* 0x040fe20003f24110 */
[----:B------:R-:W-:Y:S01]  /*115b0*/  FMUL R62, R27, UR14 ;  /* 0x0000000e1b3e7c20 */ /* 0x000fe20008400000 */
[----:B------:R-:W3:Y:S02]  /*115c0*/  LDL R102, [R1+0x7f8] ;  /* 0x0007f80001667983 */ /* 0x000ee40000100800 */
[----:B------:R-:W-:Y:S02]  /*115d0*/  SEL R74, RZ, 0x7fff8, !P1 ;  /* 0x0007fff8ff4a7807 */ /* 0x000fe40004800000 */
[----:B------:R-:W-:Y:S01]  /*115e0*/  ISETP.GT.U32.AND.EX P2, PT, R6, RZ, PT, P2 ;  /* 0x000000ff0600720c */ /* 0x000fe20003f44120 */
[----:B------:R-:W-:Y:S01]  /*115f0*/  FMUL R29, R77, UR14 ;  /* 0x0000000e4d1d7c20 */ /* 0x000fe20008400000 */
[----:B------:R-:W-:Y:S01]  /*11600*/  FMUL R61, R25, UR14 ;  /* 0x0000000e193d7c20 */ /* 0x000fe20008400000 */
[----:B------:R-:W4:Y:S04]  /*11610*/  LDL R116, [R1+0x7d0] ;  /* 0x0007d00001747983 */ /* 0x000f280000100800 */
[----:B------:R-:W4:Y:S01]  /*11620*/  LDL R118, [R1+0x7cc] ;  /* 0x0007cc0001767983 */ /* 0x000f220000100800 */
[----:B------:R-:W-:-:S04]  /*11630*/  ISETP.GT.U32.AND P1, PT, R36, R83, PT ;  /* 0x000000532400720c */ /* 0x000fc80003f24070 */
[----:B------:R-:W-:Y:S02]  /*11640*/  ISETP.GT.U32.AND.EX P1, PT, R6, RZ, PT, P1 ;  /* 0x000000ff0600720c */ /* 0x000fe40003f24110 */
[----:B------:R-:W-:Y:S02]  /*11650*/  SEL R93, RZ, 0x1fffe, !P2 ;  /* 0x0001fffeff5d7807 */ /* 0x000fe40005000000 */
[----:B------:R-:W-:Y:S02]  /*11660*/  SEL R76, RZ, 0x7fff8, !P1 ;  /* 0x0007fff8ff4c7807 */ /* 0x000fe40004800000 */
[C---:B------:R-:W-:Y:S02]  /*11670*/  ISETP.GT.U32.AND P1, PT, R36.reuse, R123, PT ;  /* 0x0000007b2400720c */ /* 0x040fe40003f24070 */
[----:B------:R-:W-:Y:S02]  /*11680*/  ISETP.GT.U32.AND P3, PT, R36, R81, PT ;  /* 0x000000512400720c */ /* 0x000fe40003f64070 */
[----:B------:R-:W-:-:S02]  /*11690*/  ISETP.GT.U32.AND.EX P1, PT, R6, RZ, PT, P1 ;  /* 0x000000ff0600720c */ /* 0x000fc40003f24110 */
[----:B------:R-:W-:Y:S02]  /*116a0*/  ISETP.GT.U32.AND P2, PT, R36, R0, PT ;  /* 0x000000002400720c */ /* 0x000fe40003f44070 */
[----:B------:R-:W-:Y:S02]  /*116b0*/  SEL R44, RZ, 0x4, !P1 ;  /* 0x00000004ff2c7807 */ /* 0x000fe40004800000 */
[C---:B------:R-:W-:Y:S02]  /*116c0*/  ISETP.GT.U32.AND.EX P2, PT, R6.reuse, RZ, PT, P2 ;  /* 0x000000ff0600720c */ /* 0x040fe40003f44120 */
[----:B------:R-:W-:Y:S02]  /*116d0*/  ISETP.GT.U32.AND.EX P3, PT, R6, RZ, PT, P3 ;  /* 0x000000ff0600720c */ /* 0x000fe40003f64130 */
[----:B------:R-:W-:Y:S02]  /*116e0*/  ISETP.GT.U32.AND P1, PT, R36, R82, PT ;  /* 0x000000522400720c */ /* 0x000fe40003f24070 */
[----:B------:R-:W-:-:S02]  /*116f0*/  SEL R95, RZ, 0x1fffe, !P2 ;  /* 0x0001fffeff5f7807 */ /* 0x000fc40005000000 */
[----:B------:R-:W-:Y:S02]  /*11700*/  ISETP.GT.U32.AND P2, PT, R36, R3, PT ;  /* 0x000000032400720c */ /* 0x000fe40003f44070 */
[----:B------:R-:W-:Y:S02]  /*11710*/  SEL R46, RZ, 0x4, !P3 ;  /* 0x00000004ff2e7807 */ /* 0x000fe40005800000 */
[----:B------:R-:W-:Y:S02]  /*11720*/  ISETP.GT.U32.AND.EX P1, PT, R6, RZ, PT, P1 ;  /* 0x000000ff0600720c */ /* 0x000fe40003f24110 */
[----:B------:R-:W-:Y:S02]  /*11730*/  ISETP.GE.U32.AND P3, PT, R36, R119, PT ;  /* 0x000000772400720c */ /* 0x000fe40003f66070 */
[----:B------:R-:W-:Y:S02]  /*11740*/  ISETP.GT.U32.AND.EX P2, PT, R6, RZ, PT, P2 ;  /* 0x000000ff0600720c */ /* 0x000fe40003f44120 */
[----:B------:R-:W-:-:S02]  /*11750*/  SEL R47, RZ, 0x7fff8, !P1 ;  /* 0x0007fff8ff2f7807 */ /* 0x000fc40004800000 */
[----:B------:R-:W-:Y:S02]  /*11760*/  ISETP.GE.U32.AND.EX P3, PT, R6, RZ, PT, P3 ;  /* 0x000000ff0600720c */ /* 0x000fe40003f66130 */
[C---:B------:R-:W-:Y:S02]  /*11770*/  ISETP.GE.U32.AND P1, PT, R36.reuse, R120, PT ;  /* 0x000000782400720c */ /* 0x040fe40003f26070 */
[----:B------:R-:W-:Y:S02]  /*11780*/  SEL R92, RZ, 0x1fffe, !P2 ;  /* 0x0001fffeff5c7807 */ /* 0x000fe40005000000 */
[----:B------:R-:W-:Y:S02]  /*11790*/  ISETP.GE.U32.AND P2, PT, R36, R65, PT ;  /* 0x000000412400720c */ /* 0x000fe40003f46070 */
[----:B------:R-:W-:Y:S02]  /*117a0*/  SEL R65, RZ, 0x4, P3 ;  /* 0x00000004ff417807 */ /* 0x000fe40001800000 */
[----:B------:R-:W-:-:S02]  /*117b0*/  ISETP.GE.U32.AND.EX P1, PT, R6, RZ, PT, P1 ;  /* 0x000000ff0600720c */ /* 0x000fc40003f26110 */
[----:B------:R-:W-:Y:S02]  /*117c0*/  ISETP.GE.U32.AND P3, PT, R36, R66, PT ;  /* 0x000000422400720c */ /* 0x000fe40003f66070 */
[C---:B------:R-:W-:Y:S02]  /*117d0*/  ISETP.GE.U32.AND.EX P2, PT, R6.reuse, RZ, PT, P2 ;  /* 0x000000ff0600720c */ /* 0x040fe40003f46120 */
[----:B------:R-:W-:Y:S02]  /*117e0*/  SEL R66, RZ, 0x7fff8, P1 ;  /* 0x0007fff8ff427807 */ /* 0x000fe40000800000 */
[----:B------:R-:W-:Y:S02]  /*117f0*/  ISETP.GE.U32.AND.EX P3, PT, R6, RZ, PT, P3 ;  /* 0x000000ff0600720c */ /* 0x000fe40003f66130 */
[----:B------:R-:W-:Y:S02]  /*11800*/  ISETP.GE.U32.AND P1, PT, R36, R83, PT ;  /* 0x000000532400720c */ /* 0x000fe40003f26070 */
[----:B------:R-:W-:-:S02]  /*11810*/  SEL R88, RZ, 0x1fffe, P2 ;  /* 0x0001fffeff587807 */ /* 0x000fc40001000000 */
[----:B------:R-:W-:Y:S02]  /*11820*/  ISETP.GE.U32.AND P2, PT, R36, R67, PT ;  /* 0x000000432400720c */ /* 0x000fe40003f46070 */
[----:B------:R-:W-:Y:S02]  /*11830*/  SEL R67, RZ, 0x4, P3 ;  /* 0x00000004ff437807 */ /* 0x000fe40001800000 */
[----:B------:R-:W-:Y:S02]  /*11840*/  ISETP.GE.U32.AND.EX P1, PT, R6, RZ, PT, P1 ;  /* 0x000000ff0600720c */ /* 0x000fe40003f26110 */
[----:B------:R-:W-:Y:S02]  /*11850*/  ISETP.GE.U32.AND P3, PT, R36, R72, PT ;  /* 0x000000482400720c */ /* 0x000fe40003f66070 */
[----:B------:R-:W-:Y:S01]  /*11860*/  ISETP.GE.U32.AND.EX P2, PT, R6, RZ, PT, P2 ;  /* 0x000000ff0600720c */ /* 0x000fe20003f46120 */
[----:B------:R-:W-:Y:S01]  /*11870*/  FMUL R97, R78, UR14 ;  /* 0x0000000e4e617c20 */ /* 0x000fe20008400000 */
[----:B------:R-:W-:-:S02]  /*11880*/  SEL R72, RZ, 0x7fff8, P1 ;  /* 0x0007fff8ff487807 */ /* 0x000fc40000800000 */
[----:B------:R-:W-:Y:S02]  /*11890*/  ISETP.GE.U32.AND.EX P3, PT, R6, RZ, PT, P3 ;  /* 0x000000ff0600720c */ /* 0x000fe40003f66130 */
[----:B------:R-:W-:Y:S02]  /*118a0*/  ISETP.GE.U32.AND P1, PT, R36, R123, PT ;  /* 0x0000007b2400720c */ /* 0x000fe40003f26070 */
[----:B------:R-:W-:Y:S02]  /*118b0*/  SEL R78, RZ, 0x1fffe, P2 ;  /* 0x0001fffeff4e7807 */ /* 0x000fe40001000000 */
[----:B------:R-:W-:Y:S01]  /*118c0*/  ISETP.GT.U32.AND.EX P4, PT, R6, RZ, PT, P4 ;  /* 0x000000ff0600720c */ /* 0x000fe20003f84140 */
[----:B------:R-:W-:Y:S01]  /*118d0*/  FMUL R27, R110, UR14 ;  /* 0x0000000e6e1b7c20 */ /* 0x000fe20008400000 */
[----:B------:R-:W-:Y:S01]  /*118e0*/  ISETP.GE.U32.AND P2, PT, R36, R0, PT ;  /* 0x000000002400720c */ /* 0x000fe20003f46070 */
[----:B------:R-:W4:Y:S01]  /*118f0*/  LDL R123, [R1+0x7f0] ;  /* 0x0007f000017b7983 */ /* 0x000f220000100800 */
[----:B------:R-:W-:-:S02]  /*11900*/  SEL R79, RZ, 0x1, P3 ;  /* 0x00000001ff4f7807 */ /* 0x000fc40001800000 */
[----:B------:R-:W-:Y:S02]  /*11910*/  FSEL R0, R7, -INF , !P3 ;  /* 0xff80000007007808 */ /* 0x000fe40005800000 */
[----:B------:R-:W-:Y:S02]  /*11920*/  ISETP.GE.U32.AND.EX P1, PT, R6, RZ, PT, P1 ;  /* 0x000000ff0600720c */ /* 0x000fe40003f26110 */
[C---:B------:R-:W-:Y:S02]  /*11930*/  ISETP.GE.U32.AND P3, PT, R36.reuse, R81, PT ;  /* 0x000000512400720c */ /* 0x040fe40003f66070 */
[----:B------:R-:W0:Y:S01]  /*11940*/  S2R R81, SR_TID.X ;  /* 0x0000000000517919 */ /* 0x000e220000002100 */
[----:B------:R-:W-:Y:S02]  /*11950*/  SEL R38, RZ, 0x1, !P4 ;  /* 0x00000001ff267807 */ /* 0x000fe40006000000 */
[----:B------:R-:W-:Y:S02]  /*11960*/  ISETP.GT.U32.AND P4, PT, R36, R122, PT ;  /* 0x0000007a2400720c */ /* 0x000fe40003f84070 */
[----:B------:R-:W-:-:S02]  /*11970*/  SEL R7, RZ, 0x4, P1 ;  /* 0x00000004ff077807 */ /* 0x000fc40000800000 */
[----:B------:R-:W-:Y:S02]  /*11980*/  ISETP.GE.U32.AND P1, PT, R36, R82, PT ;  /* 0x000000522400720c */ /* 0x000fe40003f26070 */
[----:B------:R-:W1:Y:S01]  /*11990*/  S2R R82, SR_CTAID.X ;  /* 0x0000000000527919 */ /* 0x000e620000002500 */
[----:B------:R-:W-:-:S04]  /*119a0*/  ISETP.GT.U32.AND.EX P4, PT, R6, RZ, PT, P4 ;  /* 0x000000ff0600720c */ /* 0x000fc80003f84140 */
[----:B------:R-:W-:Y:S02]  /*119b0*/  SEL R39, RZ, 0x1, !P4 ;  /* 0x00000001ff277807 */ /* 0x000fe40006000000 */
[----:B------:R-:W-:-:S04]  /*119c0*/  ISETP.GT.U32.AND P4, PT, R36, R80, PT ;  /* 0x000000502400720c */ /* 0x000fc80003f84070 */
[----:B------:R-:W-:-:S04]  /*119d0*/  ISETP.GT.U32.AND.EX P4, PT, R6, RZ, PT, P4 ;  /* 0x000000ff0600720c */ /* 0x000fc80003f84140 */
[----:B------:R-:W-:Y:S02]  /*119e0*/  SEL R45, RZ, 0x7fff8, !P4 ;  /* 0x0007fff8ff2d7807 */ /* 0x000fe40006000000 */
[----:B------:R-:W-:-:S04]  /*119f0*/  ISETP.GT.U32.AND P4, PT, R36, R64, PT ;  /* 0x000000402400720c */ /* 0x000fc80003f84070 */
[C---:B------:R-:W-:Y:S02]  /*11a00*/  ISETP.GT.U32.AND.EX P4, PT, R6.reuse, RZ, PT, P4 ;  /* 0x000000ff0600720c */ /* 0x040fe40003f84140 */
[----:B------:R-:W-:Y:S02]  /*11a10*/  ISETP.GE.U32.AND.EX P3, PT, R6, RZ, PT, P3 ;  /* 0x000000ff0600720c */ /* 0x000fe40003f66130 */
[----:B------:R-:W-:Y:S02]  /*11a20*/  SEL R94, RZ, 0x1, !P4 ;  /* 0x00000001ff5e7807 */ /* 0x000fe40006000000 */
[----:B------:R-:W-:Y:S02]  /*11a30*/  ISETP.GE.U32.AND P4, PT, R36, R121, PT ;  /* 0x000000792400720c */ /* 0x000fe40003f86070 */
[----:B0-----:R-:W-:Y:S02]  /*11a40*/  LOP3.LUT R100, R81, 0x1c, RZ, 0xc0, !PT ;  /* 0x0000001c51647812 */ /* 0x001fe400078ec0ff */
[----:B------:R-:W-:-:S02]  /*11a50*/  ISETP.GE.U32.AND.EX P4, PT, R6, RZ, PT, P4 ;  /* 0x000000ff0600720c */ /* 0x000fc40003f86140 */
[----:B------:R-:W-:Y:S01]  /*11a60*/  SEL R51, RZ, 0x4, P3 ;  /* 0x00000004ff337807 */ /* 0x000fe20001800000 */
[----:B-1----:R-:W-:Y:S01]  /*11a70*/  IMAD.SHL.U32 R82, R82, 0x100, RZ ;  /* 0x0000010052527824 */ /* 0x002fe200078e00ff */
[----:B------:R-:W-:Y:S02]  /*11a80*/  LEA.HI R100, R100, 0x68, RZ, 0x1e ;  /* 0x0000006864647811 */ /* 0x000fe400078ff0ff */
[----:B------:R-:W-:Y:S02]  /*11a90*/  SEL R83, RZ, 0x1, P4 ;  /* 0x00000001ff537807 */ /* 0x000fe40002000000 */
[----:B------:R-:W-:Y:S01]  /*11aa0*/  ISETP.GE.U32.AND P4, PT, R36, R122, PT ;  /* 0x0000007a2400720c */ /* 0x000fe20003f86070 */
[----:B------:R-:W-:Y:S01]  /*11ab0*/  IMAD.IADD R82, R82, 0x1, R100 ;  /* 0x0000000152527824 */ /* 0x000fe200078e0264 */
[C---:B------:R-:W-:Y:S01]  /*11ac0*/  ISETP.GE.U32.AND.EX P2, PT, R6.reuse, RZ, PT, P2 ;  /* 0x000000ff0600720c */ /* 0x040fe20003f46120 */
[----:B------:R-:W0:Y:S01]  /*11ad0*/  S2R R121, SR_CTAID.X ;  /* 0x0000000000797919 */ /* 0x000e220000002500 */
[----:B------:R-:W-:Y:S01]  /*11ae0*/  ISETP.GE.U32.AND.EX P4, PT, R6, RZ, PT, P4 ;  /* 0x000000ff0600720c */ /* 0x000fe20003f86140 */
[----:B------:R-:W1:Y:S03]  /*11af0*/  S2R R120, SR_TID.X ;  /* 0x0000000000787919 */ /* 0x000e660000002100 */
[----:B------:R-:W-:-:S02]  /*11b00*/  SEL R77, RZ, 0x1, P4 ;  /* 0x00000001ff4d7807 */ /* 0x000fc40002000000 */
[----:B------:R-:W-:Y:S01]  /*11b10*/  ISETP.GE.U32.AND P4, PT, R36, R80, PT ;  /* 0x000000502400720c */ /* 0x000fe20003f86070 */
[----:B------:R-:W-:Y:S01]  /*11b20*/  FMUL R25, R108, UR14 ;  /* 0x0000000e6c197c20 */ /* 0x000fe20008400000 */
[----:B------:R-:W-:Y:S01]  /*11b30*/  SEL R80, RZ, 0x1fffe, P2 ;  /* 0x0001fffeff507807 */ /* 0x000fe20001000000 */
[----:B------:R-:W-:Y:S01]  /*11b40*/  FMUL R98, R8, UR14 ;  /* 0x0000000e08627c20 */ /* 0x000fe20008400000 */
[----:B------:R-:W-:Y:S01]  /*11b50*/  ISETP.GE.U32.AND P2, PT, R36, R3, PT ;  /* 0x000000032400720c */ /* 0x000fe20003f46070 */
[----:B------:R-:W-:Y:S01]  /*11b60*/  FMUL R99, R10, UR14 ;  /* 0x0000000e0a637c20 */ /* 0x000fe20008400000 */
[----:B------:R-:W4:Y:S01]  /*11b70*/  LDL R3, [R1+0x7e4] ;  /* 0x0007e40001037983 */ /* 0x000f220000100800 */
[----:B--2---:R-:W-:-:S03]  /*11b80*/  ISETP.GT.U32.AND P3, PT, R36, R103, PT ;  /* 0x000000672400720c */ /* 0x004fc60003f64070 */
[----:B------:R-:W2:Y:S01]  /*11b90*/  LDL R122, [R1+0x7c4] ;  /* 0x0007c400017a7983 */ /* 0x000ea20000100800 */
[----:B------:R-:W-:-:S04]  /*11ba0*/  ISETP.GT.U32.AND.EX P3, PT, R6, RZ, PT, P3 ;  /* 0x000000ff0600720c */ /* 0x000fc80003f64130 */
[----:B------:R-:W-:Y:S02]  /*11bb0*/  FSEL R100, R27, -INF , !P3 ;  /* 0xff8000001b647808 */ /* 0x000fe40005800000 */
[----:B------:R-:W2:Y:S01]  /*11bc0*/  LDL R27, [R1+0x7ec] ;  /* 0x0007ec00011b7983 */ /* 0x000ea20000100800 */
[----:B0-----:R-:W-:Y:S02]  /*11bd0*/  SHF.L.U32 R108, R121, 0x8, RZ ;  /* 0x00000008796c7819 */ /* 0x001fe400000006ff */
[----:B------:R-:W0:Y:S01]  /*11be0*/  S2R R121, SR_CTAID.X ;  /* 0x0000000000797919 */ /* 0x000e220000002500 */
[----:B------:R-:W-:Y:S02]  /*11bf0*/  FMUL R8, R109, UR14 ;  /* 0x0000000e6d087c20 */ /* 0x000fe40008400000 */
[----:B------:R-:W2:Y:S01]  /*11c00*/  LDL R109, [R1+0x7e0] ;  /* 0x0007e000016d7983 */ /* 0x000ea20000100800 */
[C---:B------:R-:W-:Y:S02]  /*11c10*/  ISETP.GE.U32.AND.EX P4, PT, R6.reuse, RZ, PT, P4 ;  /* 0x000000ff0600720c */ /* 0x040fe40003f86140 */
[----:B------:R-:W-:-:S02]  /*11c20*/  ISETP.GE.U32.AND.EX P1, PT, R6, RZ, PT, P1 ;  /* 0x000000ff0600720c */ /* 0x000fc40003f26110 */
[----:B------:R-:W-:Y:S02]  /*11c30*/  SEL R50, RZ, 0x7fff8, P4 ;  /* 0x0007fff8ff327807 */ /* 0x000fe40002000000 */
[----:B-1----:R-:W-:Y:S02]  /*11c40*/  LOP3.LUT R110, R120, 0x1c, RZ, 0xc0, !PT ;  /* 0x0000001c786e7812 */ /* 0x002fe400078ec0ff */
[----:B------:R-:W-:Y:S02]  /*11c50*/  ISETP.GE.U32.AND P4, PT, R36, R64, PT ;  /* 0x000000402400720c */ /* 0x000fe40003f86070 */
[----:B------:R-:W-:Y:S02]  /*11c60*/  SEL R64, RZ, 0x7fff8, P1 ;  /* 0x0007fff8ff407807 */ /* 0x000fe40000800000 */
[----:B------:R-:W-:Y:S02]  /*11c70*/  LEA.HI R110, R110, 0x50, RZ, 0x1e ;  /* 0x000000506e6e7811 */ /* 0x000fe400078ff0ff */
[----:B------:R-:W-:Y:S01]  /*11c80*/  ISETP.GE.U32.AND.EX P4, PT, R6, RZ, PT, P4 ;  /* 0x000000ff0600720c */ /* 0x000fe20003f86140 */
[----:B------:R-:W-:Y:S01]  /*11c90*/  FMUL R10, R24, UR14 ;  /* 0x0000000e180a7c20 */ /* 0x000fe20008400000 */
[----:B------:R-:W-:Y:S01]  /*11ca0*/  ISETP.GE.U32.AND.EX P2, PT, R6, RZ, PT, P2 ;  /* 0x000000ff0600720c */ /* 0x000fe20003f46120 */
[----:B------:R-:W-:Y:S01]  /*11cb0*/  FMUL R24, R111, UR14 ;  /* 0x0000000e6f187c20 */ /* 0x000fe20008400000 */
[----:B------:R-:W-:Y:S01]  /*11cc0*/  SEL R81, RZ, 0x1, P4 ;  /* 0x00000001ff517807 */ /* 0x000fe20002000000 */
[----:B------:R-:W-:Y:S01]  /*11cd0*/  IMAD.IADD R108, R108, 0x1, R110 ;  /* 0x000000016c6c7824 */ /* 0x000fe200078e026e */
[----:B------:R-:W-:-:S02]  /*11ce0*/  LOP3.LUT R111, R120, 0x1c, RZ, 0xc0, !PT ;  /* 0x0000001c786f7812 */ /* 0x000fc400078ec0ff */
[----:B------:R-:W-:Y:S02]  /*11cf0*/  ISETP.GT.U32.AND P4, PT, R36, R82, PT ;  /* 0x000000522400720c */ /* 0x000fe40003f84070 */
[----:B------:R-:W-:Y:S02]  /*11d00*/  SEL R82, RZ, 0x1fffe, P2 ;  /* 0x0001fffeff527807 */ /* 0x000fe40001000000 */
[----:B------:R-:W-:Y:S01]  /*11d10*/  LEA.HI R111, R111, 0x38, RZ, 0x1e ;  /* 0x000000386f6f7811 */ /* 0x000fe200078ff0ff */
[----:B0-----:R-:W-:Y:S01]  /*11d20*/  IMAD.SHL.U32 R110, R121, 0x100, RZ ;  /* 0x00000100796e7824 */ /* 0x001fe200078e00ff */
[----:B------:R-:W-:-:S04]  /*11d30*/  ISETP.GT.U32.AND.EX P4, PT, R6, RZ, PT, P4 ;  /* 0x000000ff0600720c */ /* 0x000fc80003f84140 */
[----:B------:R-:W-:Y:S02]  /*11d40*/  IADD3 R110, PT, PT, R110, R111, RZ ;  /* 0x0000006f6e6e7210 */ /* 0x000fe40007ffe0ff */
[----:B------:R-:W-:Y:S01]  /*11d50*/  FSEL R99, R99, -INF , !P4 ;  /* 0xff80000063637808 */ /* 0x000fe20006000000 */
[----:B------:R-:W-:Y:S01]  /*11d60*/  STL [R1+0x50], R100 ;  /* 0x0000506401007387 */ /* 0x000fe20000100800 */
[----:B---3--:R-:W-:-:S04]  /*11d70*/  ISETP.GT.U32.AND P1, PT, R36, R102, PT ;  /* 0x000000662400720c */ /* 0x008fc80003f24070 */
[----:B------:R-:W-:-:S04]  /*11d80*/  ISETP.GT.U32.AND.EX P1, PT, R6, RZ, PT, P1 ;  /* 0x000000ff0600720c */ /* 0x000fc80003f24110 */
[----:B------:R-:W-:Y:S02]  /*11d90*/  FSEL R101, R25, -INF , !P1 ;  /* 0xff80000019657808 */ /* 0x000fe40004800000 */
[----:B------:R-:W-:-:S04]  /*11da0*/  ISETP.GT.U32.AND P1, PT, R36, R108, PT ;  /* 0x0000006c2400720c */ /* 0x000fc80003f24070 */
[----:B------:R-:W-:Y:S01]  /*11db0*/  ISETP.GT.U32.AND.EX P1, PT, R6, RZ, PT, P1 ;  /* 0x000000ff0600720c */ /* 0x000fe20003f24110 */
[----:B------:R-:W-:Y:S04]  /*11dc0*/  STL [R1+0x54], R101 ;  /* 0x0000546501007387 */ /* 0x000fe80000100800 */
[----:B------:R-:W-:Y:S01]  /*11dd0*/  STL [R1+0x58], R99 ;  /* 0x0000586301007387 */ /* 0x000fe20000100800 */
[----:B----4-:R-:W-:-:S04]  /*11de0*/  ISETP.GT.U32.AND P2, PT, R36, R123, PT ;  /* 0x0000007b2400720c */ /* 0x010fc80003f44070 */
[----:B------:R-:W-:-:S04]  /*11df0*/  ISETP.GT.U32.AND.EX P2, PT, R6, RZ, PT, P2 ;  /* 0x000000ff0600720c */ /* 0x000fc80003f44120 */
[----:B------:R-:W-:-:S05]  /*11e00*/  FSEL R98, R98, -INF , !P2 ;  /* 0xff80000062627808 */ /* 0x000fca0005000000 */
[----:B------:R-:W-:Y:S01]  /*11e10*/  STL [R1+0x5c], R98 ;  /* 0x00005c6201007387 */ /* 0x000fe20000100800 */
[----:B------:R-:W-:-:S04]  /*11e20*/  ISETP.GT.U32.AND P4, PT, R36, R3, PT ;  /* 0x000000032400720c */ /* 0x000fc80003f84070 */
[----:B------:R-:W-:-:S04]  /*11e30*/  ISETP.GT.U32.AND.EX P4, PT, R6, RZ, PT, P4 ;  /* 0x000000ff0600720c */ /* 0x000fc80003f84140 */
[----:B------:R-:W-:Y:S02]  /*11e40*/  FSEL R111, R63, -INF , !P4 ;  /* 0xff8000003f6f7808 */ /* 0x000fe40006000000 */
[----:B--2---:R-:W-:-:S04]  /*11e50*/  ISETP.GT.U32.AND P3, PT, R36, R27, PT ;  /* 0x0000001b2400720c */ /* 0x004fc80003f64070 */
[----:B------:R-:W-:-:S04]  /*11e60*/  ISETP.GT.U32.AND.EX P3, PT, R6, RZ, PT, P3 ;  /* 0x000000ff0600720c */ /* 0x000fc80003f64130 */
[----:B------:R-:W-:Y:S02]  /*11e70*/  FSEL R108, R97, -INF , !P3 ;  /* 0xff800000616c7808 */ /* 0x000fe40005800000 */
[----:B------:R-:W-:Y:S02]  /*11e80*/  ISETP.GT.U32.AND P3, PT, R36, R110, PT ;  /* 0x0000006e2400720c */ /* 0x000fe40003f64070 */
[----:B------:R-:W-:Y:S01]  /*11e90*/  FSEL R110, R96, -INF , !P1 ;  /* 0xff800000606e7808 */ /* 0x000fe20004800000 */
[----:B------:R-:W-:Y:S04]  /*11ea0*/  STL [R1+0x60], R108 ;  /* 0x0000606c01007387 */ /* 0x000fe80000100800 */
[----:B------:R-:W-:Y:S04]  /*11eb0*/  STL [R1+0x64], R110 ;  /* 0x0000646e01007387 */ /* 0x000fe80000100800 */
[----:B------:R-:W2:Y:S01]  /*11ec0*/  LDL R63, [R1+0x7c8] ;  /* 0x0007c800013f7983 */ /* 0x000ea20000100800 */
[----:B------:R-:W0:Y:S01]  /*11ed0*/  S2R R117, SR_TID.X ;  /* 0x0000000000757919 */ /* 0x000e220000002100 */
[----:B------:R-:W1:Y:S01]  /*11ee0*/  S2R R121, SR_CTAID.X ;  /* 0x0000000000797919 */ /* 0x000e620000002500 */
[----:B------:R-:W3:Y:S01]  /*11ef0*/  S2R R119, SR_CTAID.X ;  /* 0x0000000000777919 */ /* 0x000ee20000002500 */
[----:B------:R-:W-:Y:S01]  /*11f00*/  HMMA.16816.F32.BF16 R68, R112, R18, R68 ;  /* 0x000000127044723c */ /* 0x000fe20000041844 */
[----:B------:R-:W-:-:S02]  /*11f10*/  LOP3.LUT R114, R120, 0x1c, RZ, 0xc0, !PT ;  /* 0x0000001c78727812 */ /* 0x000fc400078ec0ff */
[----:B------:R-:W-:Y:S01]  /*11f20*/  ISETP.GT.U32.AND P2, PT, R36, R109, PT ;  /* 0x0000006d2400720c */ /* 0x000fe20003f44070 */
[----:B------:R-:W-:Y:S01]  /*11f30*/  FMUL R26, R26, UR14 ;  /* 0x0000000e1a1a7c20 */ /* 0x000fe20008400000 */
[----:B------:R-:W-:Y:S01]  /*11f40*/  LEA.HI R114, R114, 0x30, RZ, 0x1e ;  /* 0x0000003072727811 */ /* 0x000fe200078ff0ff */
[----:B------:R-:W4:Y:S01]  /*11f50*/  LDL R25, [R1+0x7f4] ;  /* 0x0007f40001197983 */ /* 0x000f220000100800 */
[----:B------:R-:W-:Y:S02]  /*11f60*/  LOP3.LUT R120, R120, 0x1c, RZ, 0xc0, !PT ;  /* 0x0000001c78787812 */ /* 0x000fe400078ec0ff */
[----:B------:R-:W-:Y:S02]  /*11f70*/  ISETP.GT.U32.AND.EX P2, PT, R6, RZ, PT, P2 ;  /* 0x000000ff0600720c */ /* 0x000fe40003f44120 */
[----:B0-----:R-:W-:Y:S01]  /*11f80*/  LOP3.LUT R115, R117, 0x1c, RZ, 0xc0, !PT ;  /* 0x0000001c75737812 */ /* 0x001fe200078ec0ff */
[----:B-1----:R-:W-:-:S03]  /*11f90*/  IMAD.SHL.U32 R112, R121, 0x100, RZ ;  /* 0x0000010079707824 */ /* 0x002fc600078e00ff */
[----:B------:R-:W-:Y:S02]  /*11fa0*/  LEA.HI R115, R115, 0x28, RZ, 0x1e ;  /* 0x0000002873737811 */ /* 0x000fe400078ff0ff */
[----:B---3--:R-:W-:Y:S01]  /*11fb0*/  SHF.L.U32 R113, R119, 0x8, RZ ;  /* 0x0000000877717819 */ /* 0x008fe200000006ff */
[----:B------:R-:W-:-:S04]  /*11fc0*/  IMAD.IADD R112, R112, 0x1, R114 ;  /* 0x0000000170707824 */ /* 0x000fc800078e0272 */
[----:B------:R-:W-:Y:S01]  /*11fd0*/  IMAD.IADD R113, R113, 0x1, R115 ;  /* 0x0000000171717824 */ /* 0x000fe200078e0273 */
[----:B------:R-:W-:Y:S01]  /*11fe0*/  ISETP.GT.U32.AND P1, PT, R36, R112, PT ;  /* 0x000000702400720c */ /* 0x000fe20003f24070 */
[----:B------:R-:W-:Y:S01]  /*11ff0*/  IMAD.SHL.U32 R97, R121, 0x100, RZ ;  /* 0x0000010079617824 */ /* 0x000fe200078e00ff */
[----:B------:R-:W-:Y:S02]  /*12000*/  ISETP.GT.U32.AND.EX P3, PT, R6, RZ, PT, P3 ;  /* 0x000000ff0600720c */ /* 0x000fe40003f64130 */
[----:B------:R-:W-:Y:S02]  /*12010*/  ISETP.GT.U32.AND P4, PT, R36, R113, PT ;  /* 0x000000712400720c */ /* 0x000fe40003f84070 */
[----:B------:R-:W-:Y:S02]  /*12020*/  ISETP.GT.U32.AND.EX P1, PT, R6, RZ, PT, P1 ;  /* 0x000000ff0600720c */ /* 0x000fe40003f24110 */
[----:B------:R-:W-:Y:S02]  /*12030*/  LEA.HI R120, R120, 0x8, RZ, 0x1e ;  /* 0x0000000878787811 */ /* 0x000fe400078ff0ff */
[----:B------:R-:W-:-:S02]  /*12040*/  FSEL R113, R31, -INF , !P2 ;  /* 0xff8000001f717808 */ /* 0x000fc40005000000 */
[----:B------:R-:W-:Y:S02]  /*12050*/  FSEL R115, R26, -INF , !P3 ;  /* 0xff8000001a737808 */ /* 0x000fe40005800000 */
[----:B------:R-:W-:Y:S02]  /*12060*/  ISETP.GT.U32.AND P2, PT, R36, R116, PT ;  /* 0x000000742400720c */ /* 0x000fe40003f44070 */
[----:B------:R-:W-:Y:S02]  /*12070*/  ISETP.GT.U32.AND.EX P4, PT, R6, RZ, PT, P4 ;  /* 0x000000ff0600720c */ /* 0x000fe40003f84140 */
[----:B------:R-:W-:Y:S02]  /*12080*/  FSEL R117, R10, -INF , !P1 ;  /* 0xff8000000a757808 */ /* 0x000fe40004800000 */
[----:B------:R-:W-:Y:S01]  /*12090*/  IADD3 R97, PT, PT, R97, R120, RZ ;  /* 0x0000007861617210 */ /* 0x000fe20007ffe0ff */
[----:B------:R-:W-:Y:S01]  /*120a0*/  STL [R1+0x4c], R111 ;  /* 0x00004c6f01007387 */ /* 0x000fe20000100800 */
[----:B------:R-:W-:Y:S01]  /*120b0*/  FMUL R4, R4, UR14 ;  /* 0x0000000e04047c20 */ /* 0x000fe20008400000 */
[----:B------:R-:W-:-:S02]  /*120c0*/  ISETP.GT.U32.AND.EX P2, PT, R6, RZ, PT, P2 ;  /* 0x000000ff0600720c */ /* 0x000fc40003f44120 */
[----:B------:R-:W-:Y:S01]  /*120d0*/  STL [R1+0x48], R113 ;  /* 0x0000487101007387 */ /* 0x000fe20000100800 */
[----:B------:R-:W-:Y:S02]  /*120e0*/  FSEL R119, R5, -INF , !P4 ;  /* 0xff80000005777808 */ /* 0x000fe40006000000 */
[C---:B------:R-:W-:Y:S01]  /*120f0*/  ISETP.GT.U32.AND P3, PT, R36.reuse, R118, PT ;  /* 0x000000762400720c */ /* 0x040fe20003f64070 */
[----:B------:R-:W-:Y:S01]  /*12100*/  STL [R1+0x40], R115 ;  /* 0x0000407301007387 */ /* 0x000fe20000100800 */
[----:B------:R-:W-:-:S03]  /*12110*/  ISETP.GT.U32.AND P4, PT, R36, R97, PT ;  /* 0x000000612400720c */ /* 0x000fc60003f84070 */
[----:B------:R-:W-:Y:S01]  /*12120*/  STL [R1+0x2c], R117 ;  /* 0x00002c7501007387 */ /* 0x000fe20000100800 */
[----:B------:R-:W-:Y:S01]  /*12130*/  FMUL R5, R70, UR14 ;  /* 0x0000000e46057c20 */ /* 0x000fe20008400000 */
[----:B------:R-:W-:Y:S02]  /*12140*/  FSEL R120, R4, -INF , !P2 ;  /* 0xff80000004787808 */ /* 0x000fe40005000000 */
[----:B------:R-:W3:Y:S01]  /*12150*/  LDL R97, [R1+0x7e8] ;  /* 0x0007e80001617983 */ /* 0x000ee20000100800 */
[----:B------:R-:W-:-:S03]  /*12160*/  ISETP.GT.U32.AND.EX P3, PT, R6, RZ, PT, P3 ;  /* 0x000000ff0600720c */ /* 0x000fc60003f64130 */
[----:B------:R-:W-:Y:S01]  /*12170*/  STL [R1+0x30], R119 ;  /* 0x0000307701007387 */ /* 0x000fe20000100800 */
[----:B------:R-:W-:-:S03]  /*12180*/  FSEL R121, R5, -INF , !P3 ;  /* 0xff80000005797808 */ /* 0x000fc60005800000 */
[----:B------:R-:W-:Y:S04]  /*12190*/  STL [R1+0x28], R120 ;  /* 0x0000287801007387 */ /* 0x000fe80000100800 */
[----:B------:R-:W3:Y:S04]  /*121a0*/  LDL R114, [R1+0x7dc] ;  /* 0x0007dc0001727983 */ /* 0x000ee80000100800 */
[----:B------:R-:W-:Y:S04]  /*121b0*/  STL [R1+0x20], R121 ;  /* 0x0000207901007387 */ /* 0x000fe80000100800 */
[----:B------:R-:W3:Y:S01]  /*121c0*/  LDL R31, [R1+0x7d4] ;  /* 0x0007d400011f7983 */ /* 0x000ee20000100800 */
[----:B------:R-:W-:Y:S01]  /*121d0*/  FMUL R4, R68, UR14 ;  /* 0x0000000e44047c20 */ /* 0x000fe20008400000 */
[----:B------:R-:W-:-:S02]  /*121e0*/  ISETP.GE.U32.AND P3, PT, R36, R103, PT ;  /* 0x000000672400720c */ /* 0x000fc40003f66070 */
[----:B--2---:R-:W-:-:S04]  /*121f0*/  ISETP.GT.U32.AND P1, PT, R36, R63, PT ;  /* 0x0000003f2400720c */ /* 0x004fc80003f24070 */
[----:B------:R-:W-:-:S04]  /*12200*/  ISETP.GT.U32.AND.EX P1, PT, R6, RZ, PT, P1 ;  /* 0x000000ff0600720c */ /* 0x000fc80003f24110 */
[----:B------:R-:W-:Y:S02]  /*12210*/  FSEL R103, R4, -INF , !P1 ;  /* 0xff80000004677808 */ /* 0x000fe40004800000 */
[----:B------:R-:W-:-:S04]  /*12220*/  ISETP.GE.U32.AND P1, PT, R36, R102, PT ;  /* 0x000000662400720c */ /* 0x000fc80003f26070 */
[----:B------:R-:W-:-:S04]  /*12230*/  ISETP.GE.U32.AND.EX P1, PT, R6, RZ, PT, P1 ;  /* 0x000000ff0600720c */ /* 0x000fc80003f26110 */
[----:B------:R-:W-:-:S05]  /*12240*/  FSEL R96, R8, -INF , !P1 ;  /* 0xff80000008607808 */ /* 0x000fca0004800000 */
[----:B------:R-:W-:Y:S04]  /*12250*/  STL [R1], R96 ;  /* 0x0000006001007387 */ /* 0x000fe80000100800 */
[----:B------:R-:W2:Y:S01]  /*12260*/  LDL R70, [R1+0x7c0] ;  /* 0x0007c00001467983 */ /* 0x000ea20000100800 */
[----:B------:R-:W-:Y:S01]  /*12270*/  ISETP.GT.U32.AND P2, PT, R36, R122, PT ;  /* 0x0000007a2400720c */ /* 0x000fe20003f44070 */
[----:B------:R-:W-:Y:S01]  /*12280*/  FMUL R5, R42, UR14 ;  /* 0x0000000e2a057c20 */ /* 0x000fe20008400000 */
[----:B------:R-:W-:Y:S01]  /*12290*/  FMUL R4, R40, UR14 ;  /* 0x0000000e28047c20 */ /* 0x000fe20008400000 */
[C---:B------:R-:W-:Y:S02]  /*122a0*/  ISETP.GT.U32.AND.EX P4, PT, R6.reuse, RZ, PT, P4 ;  /* 0x000000ff0600720c */ /* 0x040fe40003f84140 */
[----:B------:R-:W-:-:S02]  /*122b0*/  ISETP.GT.U32.AND.EX P2, PT, R6, RZ, PT, P2 ;  /* 0x000000ff0600720c */ /* 0x000fc40003f44120 */
[----:B------:R-:W-:Y:S02]  /*122c0*/  FSEL R102, R5, -INF , !P4 ;  /* 0xff80000005667808 */ /* 0x000fe40006000000 */
[----:B------:R-:W-:Y:S02]  /*122d0*/  ISETP.GE.U32.AND.EX P3, PT, R6, RZ, PT, P3 ;  /* 0x000000ff0600720c */ /* 0x000fe40003f66130 */
[----:B------:R-:W-:Y:S02]  /*122e0*/  FSEL R4, R4, -INF , !P2 ;  /* 0xff80000004047808 */ /* 0x000fe40005000000 */
[C---:B----4-:R-:W-:Y:S02]  /*122f0*/  ISETP.GE.U32.AND P4, PT, R36.reuse, R25, PT ;  /* 0x000000192400720c */ /* 0x050fe40003f86070 */
[----:B------:R-:W-:Y:S02]  /*12300*/  ISETP.GE.U32.AND P2, PT, R36, R123, PT ;  /* 0x0000007b2400720c */ /* 0x000fe40003f46070 */
[----:B------:R-:W-:Y:S01]  /*12310*/  LOP3.LUT R123, R2, 0x40, RZ, 0x3c, !PT ;  /* 0x00000040027b7812 */ /* 0x000fe200078e3cff */
[----:B------:R-:W-:Y:S01]  /*12320*/  FMUL R11, R11, UR14 ;  /* 0x0000000e0b0b7c20 */ /* 0x000fe20008400000 */
[----:B------:R-:W-:Y:S01]  /*12330*/  FSEL R5, R24, -INF , !P3 ;  /* 0xff80000018057808 */ /* 0x000fe20005800000 */
[----:B------:R-:W-:Y:S01]  /*12340*/  FMUL R9, R9, UR14 ;  /* 0x0000000e09097c20 */ /* 0x000fe20008400000 */
[----:B------:R-:W-:-:S02]  /*12350*/  ISETP.GE.U32.AND P3, PT, R36, R27, PT ;  /* 0x0000001b2400720c */ /* 0x000fc40003f66070 */
[C---:B------:R-:W-:Y:S01]  /*12360*/  ISETP.GE.U32.AND.EX P4, PT, R6.reuse, RZ, PT, P4 ;  /* 0x000000ff0600720c */ /* 0x040fe20003f86140 */
[----:B------:R-:W0:Y:S01]  /*12370*/  LDSM.16.MT88.4 R24, [R123+UR7+0x3c100] ;  /* 0x03c100077b18783b */ /* 0x000e220008004200 */
[C---:B------:R-:W-:Y:S02]  /*12380*/  ISETP.GE.U32.AND.EX P2, PT, R6.reuse, RZ, PT, P2 ;  /* 0x000000ff0600720c */ /* 0x040fe40003f46120 */
[----:B------:R-:W-:Y:S02]  /*12390*/  ISETP.GE.U32.AND.EX P3, PT, R6, RZ, PT, P3 ;  /* 0x000000ff0600720c */ /* 0x000fe40003f66130 */
[C---:B---3--:R-:W-:Y:S02]  /*123a0*/  ISETP.GE.U32.AND P1, PT, R36.reuse, R97, PT ;  /* 0x000000612400720c */ /* 0x048fe40003f26070 */
[----:B------:R-:W-:Y:S02]  /*123b0*/  FSEL R97, R11, -INF , !P4 ;  /* 0xff8000000b617808 */ /* 0x000fe40006000000 */
[----:B------:R-:W-:-:S02]  /*123c0*/  ISETP.GE.U32.AND P4, PT, R36, R3, PT ;  /* 0x000000032400720c */ /* 0x000fc40003f86070 */
[----:B------:R-:W-:Y:S02]  /*123d0*/  ISETP.GE.U32.AND.EX P1, PT, R6, RZ, PT, P1 ;  /* 0x000000ff0600720c */ /* 0x000fe40003f26110 */
[----:B------:R-:W-:Y:S02]  /*123e0*/  FSEL R3, R9, -INF , !P2 ;  /* 0xff80000009037808 */ /* 0x000fe40005000000 */
[----:B------:R-:W-:Y:S01]  /*123f0*/  ISETP.GE.U32.AND P2, PT, R36, R109, PT ;  /* 0x0000006d2400720c */ /* 0x000fe20003f46070 */
[----:B------:R-:W-:Y:S01]  /*12400*/  STL [R1+0x4], R97 ;  /* 0x0000046101007387 */ /* 0x000fe20000100800 */
[----:B------:R-:W-:Y:S02]  /*12410*/  FSEL R109, R30, -INF , !P3 ;  /* 0xff8000001e6d7808 */ /* 0x000fe40005800000 */
[----:B------:R-:W-:Y:S01]  /*12420*/  ISETP.GE.U32.AND P3, PT, R36, R114, PT ;  /* 0x000000722400720c */ /* 0x000fe20003f66070 */
[----:B------:R-:W1:Y:S01]  /*12430*/  LDSM.16.MT88.4 R8, [R123+UR7+0x3c180] ;  /* 0x03c180077b08783b */ /* 0x000e620008004200 */
[----:B------:R-:W-:-:S02]  /*12440*/  ISETP.GE.U32.AND.EX P4, PT, R6, RZ, PT, P4 ;  /* 0x000000ff0600720c */ /* 0x000fc40003f86140 */
[----:B------:R-:W-:Y:S02]  /*12450*/  FSEL R29, R29, -INF , !P1 ;  /* 0xff8000001d1d7808 */ /* 0x000fe40004800000 */
[----:B------:R-:W-:Y:S01]  /*12460*/  LOP3.LUT R114, R2, 0x60, RZ, 0x3c, !PT ;  /* 0x0000006002727812 */ /* 0x000fe200078e3cff */
[----:B------:R-:W-:Y:S01]  /*12470*/  STL [R1+0x10], R109 ;  /* 0x0000106d01007387 */ /* 0x000fe20000100800 */
[----:B------:R-:W-:Y:S02]  /*12480*/  ISETP.GE.U32.AND P1, PT, R36, R112, PT ;  /* 0x000000702400720c */ /* 0x000fe40003f26070 */
[----:B------:R-:W-:Y:S01]  /*12490*/  FSEL R112, R28, -INF , !P4 ;  /* 0xff8000001c707808 */ /* 0x000fe20006000000 */
[----:B------:R-:W-:Y:S01]  /*124a0*/  STL [R1+0x38], R29 ;  /* 0x0000381d01007387 */ /* 0x000fe20000100800 */
[----:B------:R-:W-:-:S03]  /*124b0*/  ISETP.GE.U32.AND P4, PT, R36, R31, PT ;  /* 0x0000001f2400720c */ /* 0x000fc60003f86070 */
[----:B------:R3:W4:Y:S01]  /*124c0*/  LDSM.16.MT88.4 R28, [R114+UR7+0x3c100] ;  /* 0x03c10007721c783b */ /* 0x0007220008004200 */
[----:B------:R-:W-:Y:S01]  /*124d0*/  ISETP.GE.U32.AND.EX P4, PT, R6, RZ, PT, P4 ;  /* 0x000000ff0600720c */ /* 0x000fe20003f86140 */
[----:B------:R-:W-:Y:S02]  /*124e0*/  IMAD.IADD R40, R38, 0x1, R37 ;  /* 0x0000000126287824 */ /* 0x000fe400078e0225 */
[----:B------:R-:W-:Y:S01]  /*124f0*/  IMAD.IADD R68, R39, 0x1, R93 ;  /* 0x0000000127447824 */ /* 0x000fe200078e025d */
[----:B------:R-:W-:Y:S01]  /*12500*/  FSEL R90, R90, -INF , !P4 ;  /* 0xff8000005a5a7808 */ /* 0x000fe20006000000 */
[----:B0-----:R-:W-:Y:S01]  /*12510*/  HMMA.16816.F32.BF16 R24, R24, R16, R12 ;  /* 0x000000101818723c */ /* 0x001fe2000004180c */
[----:B------:R-:W-:Y:S02]  /*12520*/  IADD3 R42, PT, PT, R91, R95, RZ ;  /* 0x0000005f5b2a7210 */ /* 0x000fe40007ffe0ff */
[----:B------:R-:W-:Y:S01]  /*12530*/  LOP3.LUT R15, R40, 0x3, RZ, 0xc0, !PT ;  /* 0x00000003280f7812 */ /* 0x000fe200078ec0ff */
[----:B------:R-:W-:Y:S01]  /*12540*/  IMAD.IADD R83, R83, 0x1, R88 ;  /* 0x0000000153537824 */ /* 0x000fe200078e0258 */
[----:B------:R-:W-:-:S02]  /*12550*/  LOP3.LUT R68, R68, 0x3, RZ, 0xc0, !PT ;  /* 0x0000000344447812 */ /* 0x000fc400078ec0ff */
[----:B------:R-:W-:Y:S02]  /*12560*/  IADD3 R13, PT, PT, R77, R78, RZ ;  /* 0x0000004e4d0d7210 */ /* 0x000fe40007ffe0ff */
[----:B------:R-:W-:Y:S02]  /*12570*/  ISETP.GE.U32.AND.EX P2, PT, R6, RZ, PT, P2 ;  /* 0x000000ff0600720c */ /* 0x000fe40003f46120 */
[----:B------:R-:W-:Y:S01]  /*12580*/  LOP3.LUT R42, R42, 0x3, RZ, 0xc0, !PT ;  /* 0x000000032a2a7812 */ /* 0x000fe200078ec0ff */
[----:B------:R-:W-:Y:S01]  /*12590*/  IMAD.IADD R14, R79, 0x1, R80 ;  /* 0x000000014f0e7824 */ /* 0x000fe200078e0250 */
[----:B------:R-:W-:Y:S01]  /*125a0*/  IADD3 R40, PT, PT, R15, R74, R73 ;  /* 0x0000004a0f287210 */ /* 0x000fe20007ffe049 */
[----:B------:R-:W-:Y:S01]  /*125b0*/  IMAD.IADD R12, R81, 0x1, R82 ;  /* 0x00000001510c7824 */ /* 0x000fe200078e0252 */
[----:B------:R-:W-:Y:S02]  /*125c0*/  IADD3 R15, PT, PT, R68, R76, R75 ;  /* 0x0000004c440f7210 */ /* 0x000fe40007ffe04b */
[----:B------:R-:W-:-:S02]  /*125d0*/  LOP3.LUT R73, R13, 0x3, RZ, 0xc0, !PT ;  /* 0x000000030d497812 */ /* 0x000fc400078ec0ff */
[----:B---3--:R-:W-:Y:S02]  /*125e0*/  FSEL R114, R60, -INF , !P2 ;  /* 0xff8000003c727808 */ /* 0x008fe40005000000 */
[----:B------:R-:W-:Y:S02]  /*125f0*/  IADD3 R13, PT, PT, R42, R45, R44 ;  /* 0x0000002d2a0d7210 */ /* 0x000fe40007ffe02c */
[----:B------:R-:W-:Y:S02]  /*12600*/  ISETP.GE.U32.AND.EX P3, PT, R6, RZ, PT, P3 ;  /* 0x000000ff0600720c */ /* 0x000fe40003f66130 */
[----:B------:R-:W-:Y:S02]  /*12610*/  ISETP.GE.U32.AND P2, PT, R36, R116, PT ;  /* 0x000000742400720c */ /* 0x000fe40003f46070 */
[----:B------:R-:W-:Y:S02]  /*12620*/  ISETP.GE.U32.AND.EX P1, PT, R6, RZ, PT, P1 ;  /* 0x000000ff0600720c */ /* 0x000fe40003f26110 */
[----:B------:R-:W-:Y:S01]  /*12630*/  LOP3.LUT R14, R14, 0x3, RZ, 0xc0, !PT ;  /* 0x000000030e0e7812 */ /* 0x000fe200078ec0ff */
[----:B-1----:R-:W-:Y:S01]  /*12640*/  HMMA.16816.F32.BF16 R20, R8, R16, R20 ;  /* 0x000000100814723c */ /* 0x002fe20000041814 */
[----:B------:R-:W-:Y:S01]  /*12650*/  LOP3.LUT R12, R12, 0x3, RZ, 0xc0, !PT ;  /* 0x000000030c0c7812 */ /* 0x000fe200078ec0ff */
[----:B------:R-:W-:Y:S01]  /*12660*/  STL [R1+0x3c], R112 ;  /* 0x00003c7001007387 */ /* 0x000fe20000100800 */
[----:B------:R-:W-:-:S02]  /*12670*/  LOP3.LUT R13, R13, 0xf, RZ, 0xc0, !PT ;  /* 0x0000000f0d0d7812 */ /* 0x000fc400078ec0ff */
[----:B------:R-:W-:Y:S01]  /*12680*/  FSEL R116, R62, -INF , !P3 ;  /* 0xff8000003e747808 */ /* 0x000fe20005800000 */
[----:B------:R-:W-:Y:S01]  /*12690*/  LDSM.16.MT88.4 R8, [R123+UR7+0x3e100] ;  /* 0x03e100077b08783b */ /* 0x000fe20008004200 */
[----:B------:R-:W-:Y:S01]  /*126a0*/  ISETP.GE.U32.AND.EX P2, PT, R6, RZ, PT, P2 ;  /* 0x000000ff0600720c */ /* 0x000fe20003f46120 */
[----:B----4-:R-:W-:Y:S01]  /*126b0*/  HMMA.16816.F32.BF16 R28, R28, R16, R32 ;  /* 0x000000101c1c723c */ /* 0x010fe20000041820 */
[----:B------:R-:W-:Y:S02]  /*126c0*/  ISETP.GE.U32.AND P3, PT, R36, R118, PT ;  /* 0x000000762400720c */ /* 0x000fe40003f66070 */
[----:B------:R-:W-:Y:S02]  /*126d0*/  SHF.L.U32 R16, R40, 0x8, RZ ;  /* 0x0000000828107819 */ /* 0x000fe400000006ff */
[----:B------:R-:W-:Y:S02]  /*126e0*/  FSEL R118, R61, -INF , !P1 ;  /* 0xff8000003d767808 */ /* 0x000fe40004800000 */
[----:B------:R-:W-:-:S02]  /*126f0*/  IADD3 R14, PT, PT, R14, R50, R7 ;  /* 0x000000320e0e7210 */ /* 0x000fc40007ffe007 */
[----:B------:R-:W-:Y:S01]  /*12700*/  IADD3 R7, PT, PT, R12, R64, R51 ;  /* 0x000000400c077210 */ /* 0x000fe20007ffe033 */
[----:B------:R-:W-:Y:S01]  /*12710*/  STL [R1+0x44], R114 ;  /* 0x0000447201007387 */ /* 0x000fe20000100800 */
[----:B------:R-:W-:Y:S02]  /*12720*/  FSEL R89, R89, -INF , !P2 ;  /* 0xff80000059597808 */ /* 0x000fe40005000000 */
[----:B------:R-:W-:Y:S01]  /*12730*/  LOP3.LUT R16, R16, 0xf00, RZ, 0xe2, !PT ;  /* 0x00000f0010107812 */ /* 0x000fe200078ee2ff */
[----:B------:R-:W-:Y:S01]  /*12740*/  STL [R1+0x34], R116 ;  /* 0x0000347401007387 */ /* 0x000fe20000100800 */
[----:B------:R-:W-:-:S03]  /*12750*/  ISETP.GE.U32.AND P1, PT, R36, R63, PT ;  /* 0x0000003f2400720c */ /* 0x000fc60003f26070 */
[----:B------:R-:W-:Y:S01]  /*12760*/  STL [R1+0x14], R118 ;  /* 0x0000147601007387 */ /* 0x000fe20000100800 */
[----:B------:R-:W-:Y:S02]  /*12770*/  ISETP.GE.U32.AND P2, PT, R36, R122, PT ;  /* 0x0000007a2400720c */ /* 0x000fe40003f46070 */
[----:B------:R-:W-:Y:S01]  /*12780*/  LEA R16, R15, R16, 0xc ;  /* 0x000000100f107211 */ /* 0x000fe200078e60ff */
[----:B------:R-:W-:Y:S01]  /*12790*/  STL [R1+0x1c], R90 ;  /* 0x00001c5a01007387 */ /* 0x000fe20000100800 */
[----:B------:R-:W-:Y:S02]  /*127a0*/  LOP3.LUT R17, R14, 0xf, RZ, 0xc0, !PT ;  /* 0x0000000f0e117812 */ /* 0x000fe400078ec0ff */
[C---:B------:R-:W-:Y:S01]  /*127b0*/  LOP3.LUT R122, R2.reuse, 0x20, RZ, 0x3c, !PT ;  /* 0x00000020027a7812 */ /* 0x040fe200078e3cff */
[----:B------:R-:W-:Y:S01]  /*127c0*/  STL [R1+0x24], R89 ;  /* 0x0000245901007387 */ /* 0x000fe20000100800 */
[----:B------:R-:W-:-:S03]  /*127d0*/  LOP3.LUT R93, R2, 0x60, RZ, 0x3c, !PT ;  /* 0x00000060025d7812 */ /* 0x000fc600078e3cff */
[----:B------:R-:W-:Y:S04]  /*127e0*/  LDSM.16.MT88.4 R60, [R2+UR7+0x3e100] ;  /* 0x03e10007023c783b */ /* 0x000fe80008004200 */
[----:B------:R-:W-:Y:S01]  /*127f0*/  STL [R1+0xc4c], R2 ;  /* 0x000c4c0201007387 */ /* 0x000fe20000100800 */
[----:B--2---:R-:W-:Y:S01]  /*12800*/  ISETP.GE.U32.AND P4, PT, R36, R70, PT ;  /* 0x000000462400720c */ /* 0x004fe20003f86070 */
[----:B------:R-:W-:Y:S02]  /*12810*/  IMAD.IADD R70, R94, 0x1, R92 ;  /* 0x000000015e467824 */ /* 0x000fe400078e025c */
[----:B------:R-:W0:Y:S03]  /*12820*/  LDSM.16.MT88.4 R36, [R122+UR7+0x3e100] ;  /* 0x03e100077a24783b */ /* 0x000e260008004200 */
[----:B------:R-:W-:-:S02]  /*12830*/  LOP3.LUT R68, R70, 0x3, RZ, 0xc0, !PT ;  /* 0x0000000346447812 */ /* 0x000fc400078ec0ff */
[----:B------:R-:W-:Y:S02]  /*12840*/  LOP3.LUT R70, R83, 0x3, RZ, 0xc0, !PT ;  /* 0x0000000353467812 */ /* 0x000fe400078ec0ff */
[----:B------:R-:W-:Y:S02]  /*12850*/  IADD3 R68, PT, PT, R68, R47, R46 ;  /* 0x0000002f44447210 */ /* 0x000fe40007ffe02e */
[----:B------:R-:W-:Y:S01]  /*12860*/  IADD3 R65, PT, PT, R70, R66, R65 ;  /* 0x0000004246417210 */ /* 0x000fe20007ffe041 */
[----:B------:R-:W1:Y:S02]  /*12870*/  LDSM.16.MT88.4 R44, [R93+UR7+0x3e100] ;  /* 0x03e100075d2c783b */ /* 0x000e640008004200 */
[----:B------:R-:W-:Y:S02]  /*12880*/  IMAD R13, R68, 0x10, R13 ;  /* 0x00000010440d7824 */ /* 0x000fe400078e020d */
[----:B------:R-:W-:-:S03]  /*12890*/  IMAD.SHL.U32 R12, R65, 0x100, RZ ;  /* 0x00000100410c7824 */ /* 0x000fc600078e00ff */
[----:B------:R-:W-:Y:S02]  /*128a0*/  LOP3.LUT R33, R13, 0xff, RZ, 0xc0, !PT ;  /* 0x000000ff0d217812 */ /* 0x000fe400078ec0ff */
[----:B------:R-:W-:Y:S02]  /*128b0*/  LOP3.LUT R32, R12, 0xf00, RZ, 0xe2, !PT ;  /* 0x00000f000c207812 */ /* 0x000fe400078ee2ff */
[----:B------:R2:W3:Y:S04]  /*128c0*/  LDSM.16.MT88.4 R12, [R2+UR7+0x3e180] ;  /* 0x03e18007020c783b */ /* 0x0004e80008004200 */
[----:B--2---:R-:W2:Y:S01]  /*128d0*/  LDL.LU R2, [R1+0x38] ;  /* 0x0000380001027983 */ /* 0x004ea20000300800 */
[----:B------:R-:W-:Y:S01]  /*128e0*/  IADD3 R42, PT, PT, R73, R72, R67 ;  /* 0x00000048492a7210 */ /* 0x000fe20007ffe043 */
[----:B------:R-:W-:Y:S01]  /*128f0*/  IMAD R7, R7, 0x10, R17 ;  /* 0x0000001007077824 */ /* 0x000fe200078e0211 */
[----:B------:R-:W-:-:S03]  /*12900*/  ISETP.GE.U32.AND.EX P3, PT, R6, RZ, PT, P3 ;  /* 0x000000ff0600720c */ /* 0x000fc60003f66130 */
[----:B------:R-:W-:Y:S02]  /*12910*/  IMAD R17, R42, 0x1000, R32 ;  /* 0x000010002a117824 */ /* 0x000fe400078e0220 */
[----:B------:R-:W-:Y:S01]  /*12920*/  FMUL R32, R71, UR14 ;  /* 0x0000000e47207c20 */ /* 0x000fe20008400000 */
[----:B0-----:R-:W-:Y:S01]  /*12930*/  HMMA.16816.F32.BF16 R84, R36, R18, R84 ;  /* 0x000000122454723c */ /* 0x001fe20000041854 */
[----:B------:R-:W0:Y:S01]  /*12940*/  LDSM.16.MT88.4 R36, [R122+UR7+0x3e180] ;  /* 0x03e180077a24783b */ /* 0x000e220008004200 */
[C---:B------:R-:W-:Y:S02]  /*12950*/  ISETP.GE.U32.AND.EX P1, PT, R6.reuse, RZ, PT, P1 ;  /* 0x000000ff0600720c */ /* 0x040fe40003f26110 */
[C---:B------:R-:W-:Y:S02]  /*12960*/  ISETP.GE.U32.AND.EX P4, PT, R6.reuse, RZ, PT, P4 ;  /* 0x000000ff0600720c */ /* 0x040fe40003f86140 */
[----:B------:R-:W-:Y:S02]  /*12970*/  ISETP.GE.U32.AND.EX P2, PT, R6, RZ, PT, P2 ;  /* 0x000000ff0600720c */ /* 0x000fe40003f46120 */
[----:B------:R-:W-:-:S02]  /*12980*/  IADD3 R16, PT, PT, R16, R33, RZ ;  /* 0x0000002110107210 */ /* 0x000fc40007ffe0ff */
[----:B------:R-:W-:Y:S02]  /*12990*/  FSEL R6, R32, -INF , !P3 ;  /* 0xff80000020067808 */ /* 0x000fe40005800000 */
[----:B------:R-:W4:Y:S01]  /*129a0*/  LDSM.16.MT88.4 R32, [R123+UR7+0x3e180] ;  /* 0x03e180077b20783b */ /* 0x000f220008004200 */
[----:B------:R-:W-:Y:S01]  /*129b0*/  HMMA.16816.F32.BF16 R52, R60, R18, R52 ;  /* 0x000000123c34723c */ /* 0x000fe20000041834 */
[----:B------:R-:W-:Y:S02]  /*129c0*/  LOP3.LUT R40, R16, 0xffff, RZ, 0xc0, !PT ;  /* 0x0000ffff10287812 */ /* 0x000fe400078ec0ff */
[----:B------:R-:W-:Y:S02]  /*129d0*/  LOP3.LUT R16, R7, 0xff, RZ, 0xc0, !PT ;  /* 0x000000ff07107812 */ /* 0x000fe400078ec0ff */
[----:B------:R-:W-:-:S03]  /*129e0*/  SHF.R.U32.HI R7, RZ, 0xf, R40 ;  /* 0x0000000fff077819 */ /* 0x000fc60000011628 */
[-C--:B------:R-:W-:Y:S01]  /*129f0*/  HMMA.16816.F32.BF16 R24, R8, R18.reuse, R24 ;  /* 0x000000120818723c */ /* 0x080fe20000041818 */
[----:B------:R-:W-:Y:S01]  /*12a00*/  FMUL R8, R41, UR14 ;  /* 0x0000000e29087c20 */ /* 0x000fe20008400000 */
[----:B------:R-:W-:Y:S01]  /*12a10*/  LOP3.LUT P3, RZ, R7, 0x1, RZ, 0xc0, !PT ;  /* 0x0000000107ff7812 */ /* 0x000fe2000786c0ff */
[----:B------:R-:W-:Y:S01]  /*12a20*/  FMUL R7, R69, UR14 ;  /* 0x0000000e45077c20 */ /* 0x000fe20008400000 */
[--C-:B------:R-:W-:Y:S02]  /*12a30*/  SHF.R.U32.HI R9, RZ, 0xd, R40.reuse ;  /* 0x0000000dff097819 */ /* 0x100fe40000011628 */
[----:B------:R-:W-:Y:S02]  /*12a40*/  SHF.R.U32.HI R10, RZ, 0xe, R40 ;  /* 0x0000000eff0a7819 */ /* 0x000fe40000011628 */
[-C--:B-1----:R-:W-:Y:S01]  /*12a50*/  HMMA.16816.F32.BF16 R28, R44, R18.reuse, R28 ;  /* 0x000000122c1c723c */ /* 0x082fe2000004181c */
[----:B------:R-:W-:Y:S02]  /*12a60*/  FSEL R8, R8, -INF , !P2 ;  /* 0xff80000008087808 */ /* 0x000fe40005000000 */
[----:B------:R-:W-:Y:S01]  /*12a70*/  LOP3.LUT P2, RZ, R9, 0x1, RZ, 0xc0, !PT ;  /* 0x0000000109ff7812 */ /* 0x000fe2000784c0ff */
[----:B------:R-:W-:Y:S01]  /*12a80*/  FMUL R9, R43, UR14 ;  /* 0x0000000e2b097c20 */ /* 0x000fe20008400000 */
[----:B------:R-:W-:Y:S01]  /*12a90*/  FSEL R7, R7, -INF , !P1 ;  /* 0xff80000007077808 */ /* 0x000fe20004800000 */
[----:B------:R-:W-:Y:S01]  /*12aa0*/  IMAD.IADD R42, R17, 0x1, R16 ;  /* 0x00000001112a7824 */ /* 0x000fe200078e0210 */
[----:B------:R-:W-:Y:S01]  /*12ab0*/  LOP3.LUT P1, RZ, R10, 0x1, RZ, 0xc0, !PT ;  /* 0x000000010aff7812 */ /* 0x000fe2000782c0ff */
[----:B------:R-:W-:Y:S01]  /*12ac0*/  FMUL R16, R52, UR14 ;  /* 0x0000000e34107c20 */ /* 0x000fe20008400000 */
[--C-:B------:R-:W-:Y:S01]  /*12ad0*/  SHF.R.U32.HI R10, RZ, 0xc, R40.reuse ;  /* 0x0000000cff0a7819 */ /* 0x100fe20000011628 */
[----:B---3--:R-:W-:Y:S01]  /*12ae0*/  HMMA.16816.F32.BF16 R56, R12, R18, R56 ;  /* 0x000000120c38723c */ /* 0x008fe20000041838 */
[----:B------:R-:W-:Y:S01]  /*12af0*/  FMUL R14, R84, UR14 ;  /* 0x0000000e540e7c20 */ /* 0x000fe20008400000 */
[----:B------:R-:W-:Y:S01]  /*12b00*/  SHF.R.U32.HI R11, RZ, 0xb, R40 ;  /* 0x0000000bff0b7819 */ /* 0x000fe20000011628 */
[----:B------:R-:W-:Y:S01]  /*12b10*/  FMUL R17, R54, UR14 ;  /* 0x0000000e36117c20 */ /* 0x000fe20008400000 */
[----:B------:R-:W-:Y:S01]  /*12b20*/  FSEL R9, R9, -INF , !P4 ;  /* 0xff80000009097808 */ /* 0x000fe20006000000 */
[----:B------:R-:W-:Y:S01]  /*12b30*/  FMUL R15, R86, UR14 ;  /* 0x0000000e560f7c20 */ /* 0x000fe20008400000 */
[----:B------:R-:W-:-:S02]  /*12b40*/  LOP3.LUT P4, RZ, R10, 0x1, RZ, 0xc0, !PT ;  /* 0x000000010aff7812 */ /* 0x000fc4000788c0ff */
[--C-:B------:R-:W-:Y:S02]  /*12b50*/  SHF.R.U32.HI R13, RZ, 0x9, R40.reuse ;  /* 0x00000009ff0d7819 */ /* 0x100fe40000011628 */
[----:B------:R-:W-:Y:S01]  /*12b60*/  FSEL R10, R16, -INF , !P3 ;  /* 0xff800000100a7808 */ /* 0x000fe20005800000 */
[----:B------:R-:W-:Y:S01]  /*12b70*/  FMUL R16, R24, UR14 ;  /* 0x0000000e18107c20 */ /* 0x000fe20008400000 */
[----:B------:R-:W-:Y:S02]  /*12b80*/  SHF.R.U32.HI R12, RZ, 0x8, R40 ;  /* 0x00000008ff0c7819 */ /* 0x000fe40000011628 */
[----:B------:R-:W-:Y:S02]  /*12b90*/  LOP3.LUT P3, RZ, R11, 0x1, RZ, 0xc0, !PT ;  /* 0x000000010bff7812 */ /* 0x000fe4000786c0ff */
[----:B------:R-:W-:Y:S02]  /*12ba0*/  FSEL R14, R14, -INF , !P2 ;  /* 0xff8000000e0e7808 */ /* 0x000fe40005000000 */
[----:B------:R-:W-:-:S02]  /*12bb0*/  FSEL R11, R17, -INF , !P1 ;  /* 0xff800000110b7808 */ /* 0x000fc40004800000 */
[----:B------:R-:W-:Y:S02]  /*12bc0*/  LOP3.LUT P2, RZ, R13, 0x1, RZ, 0xc0, !PT ;  /* 0x000000010dff7812 */ /* 0x000fe4000784c0ff */
[--C-:B------:R-:W-:Y:S02]  /*12bd0*/  SHF.R.U32.HI R41, RZ, 0xa, R40.reuse ;  /* 0x0000000aff297819 */ /* 0x100fe40000011628 */
[----:B------:R-:W-:Y:S02]  /*12be0*/  SHF.R.U32.HI R17, RZ, 0x7, R40 ;  /* 0x00000007ff117819 */ /* 0x000fe40000011628 */
[----:B------:R-:W-:Y:S01]  /*12bf0*/  FSEL R13, R15, -INF , !P4 ;  /* 0xff8000000f0d7808 */ /* 0x000fe20006000000 */
[----:B0-----:R-:W-:Y:S01]  /*12c00*/  HMMA.16816.F32.BF16 R104, R36, R18, R104 ;  /* 0x000000122468723c */ /* 0x001fe20000041868 */
[----:B------:R-:W-:Y:S02]  /*12c10*/  LOP3.LUT P4, RZ, R12, 0x1, RZ, 0xc0, !PT ;  /* 0x000000010cff7812 */ /* 0x000fe4000788c0ff */
[----:B------:R-:W-:Y:S01]  /*12c20*/  FSEL R12, R16, -INF , !P3 ;  /* 0xff800000100c7808 */ /* 0x000fe20005800000 */
[----:B------:R-:W-:Y:S01]  /*12c30*/  FMUL R16, R26, UR14 ;  /* 0x0000000e1a107c20 */ /* 0x000fe20008400000 */
[----:B------:R-:W-:-:S02]  /*12c40*/  LOP3.LUT P1, RZ, R41, 0x1, RZ, 0xc0, !PT ;  /* 0x0000000129ff7812 */ /* 0x000fc4000782c0ff */
[----:B------:R-:W-:Y:S01]  /*12c50*/  LOP3.LUT P3, RZ, R17, 0x1, RZ, 0xc0, !PT ;  /* 0x0000000111ff7812 */ /* 0x000fe2000786c0ff */
[----:B------:R-:W-:Y:S01]  /*12c60*/  FMUL R17, R28, UR14 ;  /* 0x0000000e1c117c20 */ /* 0x000fe20008400000 */
[--C-:B------:R-:W-:Y:S01]  /*12c70*/  SHF.R.U32.HI R15, RZ, 0x6, R40.reuse ;  /* 0x00000006ff0f7819 */ /* 0x100fe20000011628 */
[----:B----4-:R-:W-:Y:S01]  /*12c80*/  HMMA.16816.F32.BF16 R32, R32, R18, R20 ;  /* 0x000000122020723c */ /* 0x010fe20000041814 */
[----:B------:R-:W-:Y:S02]  /*12c90*/  SHF.R.U32.HI R24, RZ, 0x5, R40 ;  /* 0x00000005ff187819 */ /* 0x000fe40000011628 */
[----:B------:R-:W-:Y:S02]  /*12ca0*/  FSEL R16, R16, -INF , !P1 ;  /* 0xff80000010107808 */ /* 0x000fe40004800000 */
[----:B------:R-:W-:Y:S02]  /*12cb0*/  LOP3.LUT P1, RZ, R15, 0x1, RZ, 0xc0, !PT ;  /* 0x000000010fff7812 */ /* 0x000fe4000782c0ff */
[----:B------:R-:W-:-:S02]  /*12cc0*/  FSEL R15, R17, -INF , !P2 ;  /* 0xff800000110f7808 */ /* 0x000fc40005000000 */
[----:B------:R-:W-:Y:S01]  /*12cd0*/  LOP3.LUT P2, RZ, R24, 0x1, RZ, 0xc0, !PT ;  /* 0x0000000118ff7812 */ /* 0x000fe2000784c0ff */
[----:B------:R-:W-:Y:S01]  /*12ce0*/  FMUL R24, R30, UR14 ;  /* 0x0000000e1e187c20 */ /* 0x000fe20008400000 */
[--C-:B------:R-:W-:Y:S01]  /*12cf0*/  SHF.R.U32.HI R17, RZ, 0x4, R40.reuse ;  /* 0x00000004ff117819 */ /* 0x100fe20000011628 */
[----:B------:R-:W-:Y:S01]  /*12d00*/  FMUL R26, R56, UR14 ;  /* 0x0000000e381a7c20 */ /* 0x000fe20008400000 */
[----:B------:R-:W-:Y:S02]  /*12d10*/  SHF.R.U32.HI R19, RZ, 0x3, R40 ;  /* 0x00000003ff137819 */ /* 0x000fe40000011628 */
[----:B------:R-:W-:Y:S01]  /*12d20*/  FSEL R18, R24, -INF , !P4 ;  /* 0xff80000018127808 */ /* 0x000fe20006000000 */
[----:B------:R-:W-:Y:S01]  /*12d30*/  FMUL R21, R58, UR14 ;  /* 0x0000000e3a157c20 */ /* 0x000fe20008400000 */
[----:B------:R-:W-:Y:S02]  /*12d40*/  LOP3.LUT P4, RZ, R17, 0x1, RZ, 0xc0, !PT ;  /* 0x0000000111ff7812 */ /* 0x000fe4000788c0ff */
[----:B------:R-:W-:Y:S01]  /*12d50*/  FSEL R17, R26, -INF , !P3 ;  /* 0xff8000001a117808 */ /* 0x000fe20005800000 */
[----:B------:R-:W-:Y:S01]  /*12d60*/  FMUL R23, R104, UR14 ;  /* 0x0000000e68177c20 */ /* 0x000fe20008400000 */
[----:B------:R-:W-:-:S02]  /*12d70*/  LOP3.LUT P3, RZ, R19, 0x1, RZ, 0xc0, !PT ;  /* 0x0000000113ff7812 */ /* 0x000fc4000786c0ff */
[--C-:B------:R-:W-:Y:S01]  /*12d80*/  SHF.R.U32.HI R19, RZ, 0x2, R40.reuse ;  /* 0x00000002ff137819 */ /* 0x100fe20000011628 */
[----:B------:R-:W-:Y:S01]  /*12d90*/  FMUL R22, R106, UR14 ;  /* 0x0000000e6a167c20 */ /* 0x000fe20008400000 */
[----:B------:R-:W-:Y:S02]  /*12da0*/  LOP3.LUT R26, R42, 0xffff, RZ, 0xc0, !PT ;  /* 0x0000ffff2a1a7812 */ /* 0x000fe400078ec0ff */
[----:B------:R-:W-:Y:S02]  /*12db0*/  SHF.R.U32.HI R20, RZ, 0x1, R40 ;  /* 0x00000001ff147819 */ /* 0x000fe40000011628 */
[----:B------:R-:W-:Y:S02]  /*12dc0*/  FSEL R21, R21, -INF , !P1 ;  /* 0xff80000015157808 */ /* 0x000fe40004800000 */
[----:B------:R-:W-:Y:S02]  /*12dd0*/  LOP3.LUT P1, RZ, R19, 0x1, RZ, 0xc0, !PT ;  /* 0x0000000113ff7812 */ /* 0x000fe4000782c0ff */
[----:B------:R-:W-:-:S02]  /*12de0*/  SHF.R.U32.HI R24, RZ, 0xf, R26 ;  /* 0x0000000fff187819 */ /* 0x000fc4000001161a */
[----:B------:R-:W-:Y:S01]  /*12df0*/  FSEL R19, R23, -INF , !P2 ;  /* 0xff80000017137808 */ /* 0x000fe20005000000 */
[----:B------:R-:W-:Y:S01]  /*12e00*/  FMUL R23, R32, UR14 ;  /* 0x0000000e20177c20 */ /* 0x000fe20008400000 */
[----:B------:R-:W-:Y:S01]  /*12e10*/  LOP3.LUT P2, RZ, R20, 0x1, RZ, 0xc0, !PT ;  /* 0x0000000114ff7812 */ /* 0x000fe2000784c0ff */
[----:B------:R-:W-:Y:S01]  /*12e20*/  FMUL R30, R34, UR14 ;  /* 0x0000000e221e7c20 */ /* 0x000fe20008400000 */
[----:B------:R-:W-:Y:S02]  /*12e30*/  FSEL R20, R22, -INF , !P4 ;  /* 0xff80000016147808 */ /* 0x000fe40006000000 */
[--C-:B------:R-:W-:Y:S01]  /*12e40*/  SHF.R.U32.HI R22, RZ, 0xe, R26.reuse ;  /* 0x0000000eff167819 */ /* 0x100fe2000001161a */
[----:B------:R-:W-:Y:S01]  /*12e50*/  FMUL R28, R48, UR14 ;  /* 0x0000000e301c7c20 */ /* 0x000fe20008400000 */
[----:B------:R-:W-:Y:S02]  /*12e60*/  LOP3.LUT P4, RZ, R24, 0x1, RZ, 0xc0, !PT ;  /* 0x0000000118ff7812 */ /* 0x000fe4000788c0ff */
[----:B------:R-:W-:-:S02]  /*12e70*/  SHF.R.U32.HI R24, RZ, 0xd, R26 ;  /* 0x0000000dff187819 */ /* 0x000fc4000001161a */
[----:B------:R-:W-:Y:S02]  /*12e80*/  FSEL R23, R23, -INF , !P3 ;  /* 0xff80000017177808 */ /* 0x000fe40005800000 */
[----:B------:R-:W-:Y:S02]  /*12e90*/  LOP3.LUT P3, RZ, R22, 0x1, RZ, 0xc0, !PT ;  /* 0x0000000116ff7812 */ /* 0x000fe4000786c0ff */
[----:B------:R-:W-:Y:S02]  /*12ea0*/  FSEL R22, R30, -INF , !P1 ;  /* 0xff8000001e167808 */ /* 0x000fe40004800000 */
[----:B------:R-:W-:Y:S02]  /*12eb0*/  SHF.R.U32.HI R32, RZ, 0xc, R26 ;  /* 0x0000000cff207819 */ /* 0x000fe4000001161a */
[----:B------:R-:W-:Y:S02]  /*12ec0*/  LOP3.LUT P1, RZ, R24, 0x1, RZ, 0xc0, !PT ;  /* 0x0000000118ff7812 */ /* 0x000fe4000782c0ff */
[----:B------:R-:W-:Y:S01]  /*12ed0*/  FSEL R24, R28, -INF , !P2 ;  /* 0xff8000001c187808 */ /* 0x000fe20005000000 */
[----:B------:R-:W-:Y:S01]  /*12ee0*/  FMUL R28, R55, UR14 ;  /* 0x0000000e371c7c20 */ /* 0x000fe20008400000 */
[----:B------:R-:W-:-:S02]  /*12ef0*/  FMNMX R67, R103, R7, !PT ;  /* 0x0000000767437209 */ /* 0x000fc40007800000 */
[----:B------:R-:W-:Y:S02]  /*12f00*/  FMNMX R55, R113, R114, !PT ;  /* 0x0000007271377209 */ /* 0x000fe40007800000 */
[----:B------:R-:W-:Y:S01]  /*12f10*/  LOP3.LUT P2, RZ, R32, 0x1, RZ, 0xc0, !PT ;  /* 0x0000000120ff7812 */ /* 0x000fe2000784c0ff */
[----:B------:R-:W-:Y:S01]  /*12f20*/  FMUL R32, R53, UR14 ;  /* 0x0000000e35207c20 */ /* 0x000fe20008400000 */
[--C-:B------:R-:W-:Y:S01]  /*12f30*/  SHF.R.U32.HI R36, RZ, 0xb, R26.reuse ;  /* 0x0000000bff247819 */ /* 0x100fe2000001161a */
[----:B------:R-:W0:Y:S01]  /*12f40*/  SHFL.BFLY PT, R71, R67, 0x2, 0x1f ;  /* 0x0c401f0043477f89 */ /* 0x000e2200000e0000 */
[----:B------:R-:W-:Y:S02]  /*12f50*/  FMNMX R70, R102, R9, !PT ;  /* 0x0000000966467209 */ /* 0x000fe40007800000 */
[----:B------:R-:W-:Y:S01]  /*12f60*/  FMNMX R63, R120, R89, !PT ;  /* 0x00000059783f7209 */ /* 0x000fe20007800000 */
[----:B------:R-:W1:Y:S01]  /*12f70*/  SHFL.BFLY PT, R56, R55, 0x2, 0x1f ;  /* 0x0c401f0037387f89 */ /* 0x000e6200000e0000 */
[----:B------:R-:W-:Y:S01]  /*12f80*/  SHF.R.U32.HI R30, RZ, 0xa, R26 ;  /* 0x0000000aff1e7819 */ /* 0x000fe2000001161a */
[----:B------:R-:W-:Y:S01]  /*12f90*/  FMUL R34, R85, UR14 ;  /* 0x0000000e55227c20 */ /* 0x000fe20008400000 */
[----:B------:R-:W-:-:S02]  /*12fa0*/  FSEL R32, R32, -INF , P4 ;  /* 0xff80000020207808 */ /* 0x000fc40002000000 */
[----:B------:R-:W-:Y:S01]  /*12fb0*/  FMNMX R61, R119, R90, !PT ;  /* 0x0000005a773d7209 */ /* 0x000fe20007800000 */
[----:B------:R-:W3:Y:S01]  /*12fc0*/  SHFL.BFLY PT, R68, R70, 0x2, 0x1f ;  /* 0x0c401f0046447f89 */ /* 0x000ee200000e0000 */
[----:B------:R-:W-:Y:S02]  /*12fd0*/  LOP3.LUT P4, RZ, R36, 0x1, RZ, 0xc0, !PT ;  /* 0x0000000124ff7812 */ /* 0x000fe4000788c0ff */
[----:B------:R-:W-:Y:S01]  /*12fe0*/  SHF.R.U32.HI R36, RZ, 0x9, R26 ;  /* 0x00000009ff247819 */ /* 0x000fe2000001161a */
[----:B------:R-:W4:Y:S01]  /*12ff0*/  SHFL.BFLY PT, R64, R63, 0x2, 0x1f ;  /* 0x0c401f003f407f89 */ /* 0x000f2200000e0000 */
[----:B------:R-:W-:Y:S02]  /*13000*/  FMNMX R69, R4, R8, !PT ;  /* 0x0000000804457209 */ /* 0x000fe40007800000 */
[----:B------:R-:W-:Y:S01]  /*13010*/  FSEL R28, R28, -INF , P3 ;  /* 0xff8000001c1c7808 */ /* 0x000fe20001800000 */
[----:B------:R-:W0:Y:S01]  /*13020*/  SHFL.BFLY PT, R62, R61, 0x2, 0x1f ;  /* 0x0c401f003d3e7f89 */ /* 0x000e2200000e0000 */
[----:B------:R-:W-:-:S02]  /*13030*/  LOP3.LUT P3, RZ, R30, 0x1, RZ, 0xc0, !PT ;  /* 0x000000011eff7812 */ /* 0x000fc4000786c0ff */
[----:B------:R-:W-:Y:S01]  /*13040*/  FSEL R30, R34, -INF , P1 ;  /* 0xff800000221e7808 */ /* 0x000fe20000800000 */
[----:B------:R-:W0:Y:S01]  /*13050*/  SHFL.BFLY PT, R72, R69, 0x2, 0x1f ;  /* 0x0c401f0045487f89 */ /* 0x000e2200000e0000 */
[----:B------:R-:W-:Y:S01]  /*13060*/  LOP3.LUT P1, RZ, R36, 0x1, RZ, 0xc0, !PT ;  /* 0x0000000124ff7812 */ /* 0x000fe2000782c0ff */
[----:B------:R-:W-:Y:S01]  /*13070*/  FMUL R36, R87, UR14 ;  /* 0x0000000e57247c20 */ /* 0x000fe20008400000 */
[----:B------:R-:W-:Y:S01]  /*13080*/  FMUL R40, R59, UR14 ;  /* 0x0000000e3b287c20 */ /* 0x000fe20008400000 */
[----:B------:R-:W-:Y:S01]  /*13090*/  FMNMX R65, R121, R6, !PT ;  /* 0x0000000679417209 */ /* 0x000fe20007800000 */
[----:B------:R-:W-:Y:S01]  /*130a0*/  FMUL R37, R25, UR14 ;  /* 0x0000000e19257c20 */ /* 0x000fe20008400000 */
[----:B------:R-:W-:Y:S02]  /*130b0*/  SHF.R.U32.HI R34, RZ, 0x8, R26 ;  /* 0x00000008ff227819 */ /* 0x000fe4000001161a */
[----:B------:R-:W-:Y:S02]  /*130c0*/  FMNMX R59, R117, R118, !PT ;  /* 0x00000076753b7209 */ /* 0x000fe40007800000 */
[----:B------:R-:W-:Y:S01]  /*130d0*/  FMNMX R48, R108, R109, !PT ;  /* 0x0000006d6c307209 */ /* 0x000fe20007800000 */
[----:B------:R-:W3:Y:S01]  /*130e0*/  SHFL.BFLY PT, R66, R65, 0x2, 0x1f ;  /* 0x0c401f0041427f89 */ /* 0x000ee200000e0000 */
[----:B------:R-:W-:-:S02]  /*130f0*/  FSEL R36, R36, -INF , P2 ;  /* 0xff80000024247808 */ /* 0x000fc40001000000 */
[----:B------:R-:W-:Y:S01]  /*13100*/  LOP3.LUT P2, RZ, R34, 0x1, RZ, 0xc0, !PT ;  /* 0x0000000122ff7812 */ /* 0x000fe2000784c0ff */
[----:B------:R-:W3:Y:S01]  /*13110*/  SHFL.BFLY PT, R60, R59, 0x2, 0x1f ;  /* 0x0c401f003b3c7f89 */ /* 0x000ee200000e0000 */
[----:B------:R-:W-:Y:S01]  /*13120*/  FSEL R34, R37, -INF , P4 ;  /* 0xff80000025227808 */ /* 0x000fe20002000000 */
[----:B------:R-:W-:Y:S01]  /*13130*/  FMUL R37, R29, UR14 ;  /* 0x0000000e1d257c20 */ /* 0x000fe20008400000 */
[----:B------:R-:W-:Y:S01]  /*13140*/  FMNMX R44, R99, R97, !PT ;  /* 0x00000061632c7209 */ /* 0x000fe20007800000 */
[----:B------:R-:W3:Y:S01]  /*13150*/  SHFL.BFLY PT, R50, R48, 0x2, 0x1f ;  /* 0x0c401f0030327f89 */ /* 0x000ee200000e0000 */
[----:B------:R-:W-:Y:S01]  /*13160*/  FMUL R29, R31, UR14 ;  /* 0x0000000e1f1d7c20 */ /* 0x000fe20008400000 */
[----:B------:R-:W-:Y:S01]  /*13170*/  FMUL R31, R57, UR14 ;  /* 0x0000000e391f7c20 */ /* 0x000fe20008400000 */
[----:B------:R-:W-:Y:S01]  /*13180*/  FMNMX R57, R115, R116, !PT ;  /* 0x0000007473397209 */ /* 0x000fe20007800000 */
[----:B------:R-:W-:Y:S01]  /*13190*/  FMUL R27, R27, UR14 ;  /* 0x0000000e1b1b7c20 */ /* 0x000fe20008400000 */
[----:B------:R-:W4:Y:S01]  /*131a0*/  SHFL.BFLY PT, R45, R44, 0x2, 0x1f ;  /* 0x0c401f002c2d7f89 */ /* 0x000f2200000e0000 */
[----:B------:R-:W-:-:S02]  /*131b0*/  FMNMX R46, R98, R3, !PT ;  /* 0x00000003622e7209 */ /* 0x000fc40007800000 */
[--C-:B------:R-:W-:Y:S02]  /*131c0*/  SHF.R.U32.HI R38, RZ, 0x6, R26.reuse ;  /* 0x00000006ff267819 */ /* 0x100fe4000001161a */
[----:B0-----:R-:W-:Y:S01]  /*131d0*/  FMNMX R71, R67, R71, !PT ;  /* 0x0000004743477209 */ /* 0x001fe20007800000 */
[----:B------:R-:W0:Y:S01]  /*131e0*/  SHFL.BFLY PT, R58, R57, 0x2, 0x1f ;  /* 0x0c401f00393a7f89 */ /* 0x000e2200000e0000 */
[----:B-1----:R-:W-:Y:S02]  /*131f0*/  FMNMX R67, R55, R56, !PT ;  /* 0x0000003837437209 */ /* 0x002fe40007800000 */
[----:B------:R-:W-:Y:S01]  /*13200*/  FMNMX R55, R11, R28, !PT ;  /* 0x0000001c0b377209 */ /* 0x000fe20007800000 */
[----:B------:R-:W1:Y:S01]  /*13210*/  SHFL.BFLY PT, R47, R46, 0x2, 0x1f ;  /* 0x0c401f002e2f7f89 */ /* 0x000e6200000e0000 */
[----:B------:R-:W-:Y:S02]  /*13220*/  FSEL R27, R27, -INF , P3 ;  /* 0xff8000001b1b7808 */ /* 0x000fe40001800000 */
[----:B------:R-:W-:-:S02]  /*13230*/  SHF.R.U32.HI R25, RZ, 0x7, R26 ;  /* 0x00000007ff197819 */ /* 0x000fc4000001161a */
[----:B------:R-:W-:Y:S02]  /*13240*/  LOP3.LUT P3, RZ, R38, 0x1, RZ, 0xc0, !PT ;  /* 0x0000000126ff7812 */ /* 0x000fe4000786c0ff */
[----:B------:R-:W-:Y:S02]  /*13250*/  FMNMX R53, R111, R112, !PT ;  /* 0x000000706f357209 */ /* 0x000fe40007800000 */
[----:B------:R-:W-:Y:S02]  /*13260*/  SHF.R.U32.HI R38, RZ, 0x5, R26 ;  /* 0x00000005ff267819 */ /* 0x000fe4000001161a */
[----:B---3--:R-:W-:Y:S01]  /*13270*/  FMNMX R70, R70, R68, !PT ;  /* 0x0000004446467209 */ /* 0x008fe20007800000 */
[----:B------:R-:W3:Y:S01]  /*13280*/  SHFL.BFLY PT, R74, R55, 0x2, 0x1f ;  /* 0x0c401f00374a7f89 */ /* 0x000ee200000e0000 */
[----:B----4-:R-:W-:Y:S02]  /*13290*/  FMNMX R68, R63, R64, !PT ;  /* 0x000000403f447209 */ /* 0x010fe40007800000 */
[----:B------:R-:W-:Y:S01]  /*132a0*/  LOP3.LUT P4, RZ, R25, 0x1, RZ, 0xc0, !PT ;  /* 0x0000000119ff7812 */ /* 0x000fe2000788c0ff */
[----:B------:R-:W-:Y:S01]  /*132b0*/  SHFL.BFLY PT, R54, R53, 0x2, 0x1f ;  /* 0x0c401f0035367f89 */ /* 0x000fe200000e0000 */
[----:B------:R-:W-:-:S02]  /*132c0*/  FSEL R37, R37, -INF , P1 ;  /* 0xff80000025257808 */ /* 0x000fc40000800000 */
[----:B------:R-:W-:Y:S02]  /*132d0*/  FMNMX R61, R61, R62, !PT ;  /* 0x0000003e3d3d7209 */ /* 0x000fe40007800000 */
[--C-:B------:R-:W-:Y:S02]  /*132e0*/  SHF.R.U32.HI R25, RZ, 0x4, R26.reuse ;  /* 0x00000004ff197819 */ /* 0x100fe4000001161a */
[----:B------:R-:W-:Y:S02]  /*132f0*/  LOP3.LUT P1, RZ, R38, 0x1, RZ, 0xc0, !PT ;  /* 0x0000000126ff7812 */ /* 0x000fe4000782c0ff */
[----:B------:R-:W-:Y:S02]  /*13300*/  SHF.R.U32.HI R38, RZ, 0x3, R26 ;  /* 0x00000003ff267819 */ /* 0x000fe4000001161a */
[----:B------:R-:W-:Y:S02]  /*13310*/  FMNMX R42, R101, R96, !PT ;  /* 0x00000060652a7209 */ /* 0x000fe40007800000 */
[----:B------:R-:W-:-:S02]  /*13320*/  FMNMX R69, R69, R72, !PT ;  /* 0x0000004845457209 */ /* 0x000fc40007800000 */
[----:B------:R-:W-:Y:S01]  /*13330*/  SHF.R.U32.HI R39, RZ, 0x2, R26 ;  /* 0x00000002ff277819 */ /* 0x000fe2000001161a */
[----:B------:R-:W-:Y:S01]  /*13340*/  SHFL.BFLY PT, R72, R68, 0x1, 0x1f ;  /* 0x0c201f0044487f89 */ /* 0x000fe200000e0000 */
[----:B------:R-:W-:Y:S01]  /*13350*/  FSEL R29, R29, -INF , P2 ;  /* 0xff8000001d1d7808 */ /* 0x000fe20001000000 */
[----:B------:R-:W-:Y:S01]  /*13360*/  FMUL R41, R105, UR14 ;  /* 0x0000000e69297c20 */ /* 0x000fe20008400000 */
[----:B------:R-:W-:Y:S01]  /*13370*/  LOP3.LUT P2, RZ, R25, 0x1, RZ, 0xc0, !PT ;  /* 0x0000000119ff7812 */ /* 0x000fe2000784c0ff */
[----:B------:R-:W-:Y:S01]  /*13380*/  SHFL.BFLY PT, R64, R61, 0x1, 0x1f ;  /* 0x0c201f003d407f89 */ /* 0x000fe200000e0000 */
[----:B------:R-:W-:Y:S01]  /*13390*/  FSEL R31, R31, -INF , P4 ;  /* 0xff8000001f1f7808 */ /* 0x000fe20002000000 */
[----:B------:R-:W-:Y:S01]  /*133a0*/  FMUL R35, R35, UR14 ;  /* 0x0000000e23237c20 */ /* 0x000fe20008400000 */
[----:B------:R-:W-:Y:S01]  /*133b0*/  LOP3.LUT P4, RZ, R38, 0x1, RZ, 0xc0, !PT ;  /* 0x0000000126ff7812 */ /* 0x000fe2000788c0ff */
[----:B------:R-:W-:Y:S01]  /*133c0*/  SHFL.BFLY PT, R43, R42, 0x2, 0x1f ;  /* 0x0c401f002a2b7f89 */ /* 0x000fe200000e0000 */
[----:B------:R-:W-:-:S02]  /*133d0*/  FMNMX R25, R100, R5, !PT ;  /* 0x0000000564197209 */ /* 0x000fc40007800000 */
[----:B------:R-:W-:Y:S02]  /*133e0*/  FSEL R40, R40, -INF , P3 ;  /* 0xff80000028287808 */ /* 0x000fe40001800000 */
[----:B------:R-:W-:Y:S02]  /*133f0*/  SHF.R.U32.HI R38, RZ, 0x1, R26 ;  /* 0x00000001ff267819 */ /* 0x000fe4000001161a */
[----:B------:R-:W-:Y:S02]  /*13400*/  LOP3.LUT P3, RZ, R39, 0x1, RZ, 0xc0, !PT ;  /* 0x0000000127ff7812 */ /* 0x000fe4000786c0ff */
[----:B------:R-:W-:Y:S01]  /*13410*/  FMNMX R73, R65, R66, !PT ;  /* 0x0000004241497209 */ /* 0x000fe20007800000 */
[----:B------:R-:W-:Y:S01]  /*13420*/  FMUL R39, R49, UR14 ;  /* 0x0000000e31277c20 */ /* 0x000fe20008400000 */
[----:B------:R-:W-:Y:S01]  /*13430*/  FMNMX R65, R59, R60, !PT ;  /* 0x0000003c3b417209 */ /* 0x000fe20007800000 */
[----:B------:R-:W-:Y:S01]  /*13440*/  SHFL.BFLY PT, R26, R25, 0x2, 0x1f ;  /* 0x0c401f00191a7f89 */ /* 0x000fe200000e0000 */
[----:B------:R-:W-:-:S02]  /*13450*/  FSEL R41, R41, -INF , P1 ;  /* 0xff80000029297808 */ /* 0x000fc40000800000 */
[----:B------:R-:W-:Y:S02]  /*13460*/  FMNMX R60, R48, R50, !PT ;  /* 0x00000032303c7209 */ /* 0x000fe40007800000 */
[----:B------:R-:W-:Y:S02]  /*13470*/  LOP3.LUT P1, RZ, R38, 0x1, RZ, 0xc0, !PT ;  /* 0x0000000126ff7812 */ /* 0x000fe4000782c0ff */
[----:B------:R-:W-:Y:S01]  /*13480*/  FSEL R50, R35, -INF , P3 ;  /* 0xff80000023327808 */ /* 0x000fe20001800000 */
[----:B------:R-:W-:Y:S01]  /*13490*/  FMUL R33, R33, UR14 ;  /* 0x0000000e21217c20 */ /* 0x000fe20008400000 */
[----:B------:R-:W-:Y:S02]  /*134a0*/  FMNMX R56, R44, R45, !PT ;  /* 0x0000002d2c387209 */ /* 0x000fe40007800000 */
[----:B--2---:R-:W-:-:S05]  /*134b0*/  FMNMX R51, R110, R2, !PT ;  /* 0x000000026e337209 */ /* 0x004fca0007800000 */
[----:B------:R-:W2:Y:S01]  /*134c0*/  SHFL.BFLY PT, R52, R51, 0x2, 0x1f ;  /* 0x0c401f0033347f89 */ /* 0x000ea200000e0000 */
[----:B------:R-:W-:Y:S02]  /*134d0*/  FMNMX R45, R22, R50, !PT ;  /* 0x00000032162d7209 */ /* 0x000fe40007800000 */
[----:B0-----:R-:W-:Y:S02]  /*134e0*/  FMNMX R66, R57, R58, !PT ;  /* 0x0000003a39427209 */ /* 0x001fe40007800000 */
[----:B------:R-:W-:Y:S01]  /*134f0*/  FSEL R49, R33, -INF , P4 ;  /* 0xff80000021317808 */ /* 0x000fe20002000000 */
[----:B------:R-:W0:Y:S01]  /*13500*/  SHFL.BFLY PT, R82, R45, 0x2, 0x1f ;  /* 0x0c401f002d527f89 */ /* 0x000e2200000e0000 */
[----:B------:R-:W-:Y:S02]  /*13510*/  FMNMX R44, R12, R34, !PT ;  /* 0x000000220c2c7209 */ /* 0x000fe40007800000 */
[----:B-1----:R-:W-:Y:S02]  /*13520*/  FMNMX R62, R46, R47, !PT ;  /* 0x0000002f2e3e7209 */ /* 0x002fe40007800000 */
[----:B------:R-:W-:Y:S01]  /*13530*/  FMNMX R46, R125, R0, !PT ;  /* 0x000000007d2e7209 */ /* 0x000fe20007800000 */
[----:B------:R-:W-:Y:S01]  /*13540*/  FMUL R38, R107, UR14 ;  /* 0x0000000e6b267c20 */ /* 0x000fe20008400000 */
[----:B------:R-:W-:Y:S01]  /*13550*/  FMNMX R47, R23, R49, !PT ;  /* 0x00000031172f7209 */ /* 0x000fe20007800000 */
[----:B------:R-:W1:Y:S01]  /*13560*/  SHFL.BFLY PT, R91, R44, 0x2, 0x1f ;  /* 0x0c401f002c5b7f89 */ /* 0x000e6200000e0000 */
[----:B---3--:R-:W-:-:S02]  /*13570*/  FMNMX R55, R55, R74, !PT ;  /* 0x0000004a37377209 */ /* 0x008fc40007800000 */
[----:B--2---:R-:W-:Y:S02]  /*13580*/  FMNMX R63, R51, R52, !PT ;  /* 0x00000034333f7209 */ /* 0x004fe40007800000 */
[----:B------:R-:W-:-:S04]  /*13590*/  FSEL R52, R39, -INF , P1 ;  /* 0xff80000027347808 */ /* 0x000fc80000800000 */
[----:B------:R-:W-:Y:S01]  /*135a0*/  FMNMX R58, R24, R52, !PT ;  /* 0x00000034183a7209 */ /* 0x000fe20007800000 */
[----:B------:R-:W-:Y:S01]  /*135b0*/  SHFL.BFLY PT, R74, R66, 0x1, 0x1f ;  /* 0x0c201f00424a7f89 */ /* 0x000fe200000e0000 */
[----:B------:R-:W-:Y:S02]  /*135c0*/  FMNMX R39, R10, R32, !PT ;  /* 0x000000200a277209 */ /* 0x000fe40007800000 */
[----:B------:R-:W-:Y:S01]  /*135d0*/  FMNMX R57, R53, R54, !PT ;  /* 0x0000003635397209 */ /* 0x000fe20007800000 */
[----:B------:R-:W2:Y:S01]  /*135e0*/  SHFL.BFLY PT, R81, R58, 0x2, 0x1f ;  /* 0x0c401f003a517f89 */ /* 0x000ea200000e0000 */
[----:B------:R-:W-:-:S03]  /*135f0*/  FMNMX R68, R68, R72, !PT ;  /* 0x0000004844447209 */ /* 0x000fc60007800000 */
[----:B------:R-:W3:Y:S01]  /*13600*/  SHFL.BFLY PT, R80, R46, 0x2, 0x1f ;  /* 0x0c401f002e507f89 */ /* 0x000ee200000e0000 */
[----:B------:R-:W-:Y:S02]  /*13610*/  FSEL R53, R38, -INF , P2 ;  /* 0xff80000026357808 */ /* 0x000fe40001000000 */
[----:B------:R-:W-:Y:S01]  /*13620*/  FMNMX R64, R61, R64, !PT ;  /* 0x000000403d407209 */ /* 0x000fe20007800000 */
[----:B------:R-:W4:Y:S01]  /*13630*/  SHFL.BFLY PT, R83, R47, 0x2, 0x1f ;  /* 0x0c401f002f537f89 */ /* 0x000f2200000e0000 */
[----:B------:R-:W-:-:S03]  /*13640*/  FMNMX R51, R42, R43, !PT ;  /* 0x0000002b2a337209 */ /* 0x000fc60007800000 */
[----:B------:R-:W0:Y:S01]  /*13650*/  SHFL.BFLY PT, R72, R67, 0x1, 0x1f ;  /* 0x0c201f0043487f89 */ /* 0x000e2200000e0000 */
[----:B------:R-:W-:-:S03]  /*13660*/  FMNMX R43, R13, R36, !PT ;  /* 0x000000240d2b7209 */ /* 0x000fc60007800000 */
[----:B------:R-:W0:Y:S01]  /*13670*/  SHFL.BFLY PT, R75, R39, 0x2, 0x1f ;  /* 0x0c401f00274b7f89 */ /* 0x000e2200000e0000 */
[----:B------:R-:W-:-:S03]  /*13680*/  FMNMX R54, R20, R53, !PT ;  /* 0x0000003514367209 */ /* 0x000fc60007800000 */
[----:B------:R-:W1:Y:S01]  /*13690*/  SHFL.BFLY PT, R61, R57, 0x1, 0x1f ;  /* 0x0c201f00393d7f89 */ /* 0x000e6200000e0000 */
[----:B------:R-:W-:Y:S02]  /*136a0*/  FMNMX R38, R14, R30, !PT ;  /* 0x0000001e0e267209 */ /* 0x000fe40007800000 */
[----:B------:R-:W-:Y:S01]  /*136b0*/  FMNMX R59, R25, R26, !PT ;  /* 0x0000001a193b7209 */ /* 0x000fe20007800000 */
[----:B------:R-:W1:Y:S01]  /*136c0*/  SHFL.BFLY PT, R92, R43, 0x2, 0x1f ;  /* 0x0c401f002b5c7f89 */ /* 0x000e6200000e0000 */
[----:B------:R-:W-:Y:S02]  /*136d0*/  FMNMX R25, R17, R31, !PT ;  /* 0x0000001f11197209 */ /* 0x000fe40007800000 */
[----:B------:R-:W-:Y:S01]  /*136e0*/  FMNMX R42, R19, R41, !PT ;  /* 0x00000029132a7209 */ /* 0x000fe20007800000 */
[----:B------:R-:W2:Y:S01]  /*136f0*/  SHFL.BFLY PT, R84, R54, 0x2, 0x1f ;  /* 0x0c401f0036547f89 */ /* 0x000ea200000e0000 */
[----:B------:R-:W-:-:S03]  /*13700*/  FMNMX R26, R21, R40, !PT ;  /* 0x00000028151a7209 */ /* 0x000fc60007800000 */
[----:B------:R-:W3:Y:S01]  /*13710*/  SHFL.BFLY PT, R93, R38, 0x2, 0x1f ;  /* 0x0c401f00265d7f89 */ /* 0x000ee200000e0000 */
[----:B------:R-:W-:-:S03]  /*13720*/  FMNMX R48, R18, R29, !PT ;  /* 0x0000001d12307209 */ /* 0x000fc60007800000 */
[----:B------:R-:W4:Y:S01]  /*13730*/  SHFL.BFLY PT, R87, R25, 0x2, 0x1f ;  /* 0x0c401f0019577f89 */ /* 0x000f2200000e0000 */
[----:B------:R-:W-:-:S03]  /*13740*/  FMNMX R35, R15, R37, !PT ;  /* 0x000000250f237209 */ /* 0x000fc60007800000 */
[----:B------:R-:W4:Y:S01]  /*13750*/  SHFL.BFLY PT, R76, R73, 0x1, 0x1f ;  /* 0x0c201f00494c7f89 */ /* 0x000f2200000e0000 */
[----:B0-----:R-:W-:-:S03]  /*13760*/  FMNMX R45, R45, R82, !PT ;  /* 0x000000522d2d7209 */ /* 0x001fc60007800000 */
[----:B------:R-:W0:Y:S04]  /*13770*/  SHFL.BFLY PT, R85, R42, 0x2, 0x1f ;  /* 0x0c401f002a557f89 */ /* 0x000e2800000e0000 */
[----:B------:R-:W0:Y:S01]  /*13780*/  SHFL.BFLY PT, R86, R26, 0x2, 0x1f ;  /* 0x0c401f001a567f89 */ /* 0x000e2200000e0000 */
[----:B-1----:R-:W-:-:S03]  /*13790*/  FMNMX R44, R44, R91, !PT ;  /* 0x0000005b2c2c7209 */ /* 0x002fc60007800000 */
[----:B------:R-:W1:Y:S01]  /*137a0*/  SHFL.BFLY PT, R79, R69, 0x1, 0x1f ;  /* 0x0c201f00454f7f89 */ /* 0x000e6200000e0000 */
[----:B--2---:R-:W-:Y:S02]  /*137b0*/  FMNMX R58, R58, R81, !PT ;  /* 0x000000513a3a7209 */ /* 0x004fe40007800000 */
[----:B------:R-:W-:Y:S01]  /*137c0*/  FMNMX R66, R66, R74, !PT ;  /* 0x0000004a42427209 */ /* 0x000fe20007800000 */
[----:B------:R-:W2:Y:S01]  /*137d0*/  SHFL.BFLY PT, R88, R48, 0x2, 0x1f ;  /* 0x0c401f0030587f89 */ /* 0x000ea200000e0000 */
[----:B---3--:R-:W-:-:S03]  /*137e0*/  FMNMX R46, R46, R80, !PT ;  /* 0x000000502e2e7209 */ /* 0x008fc60007800000 */
[----:B------:R-:W3:Y:S01]  /*137f0*/  SHFL.BFLY PT, R89, R35, 0x2, 0x1f ;  /* 0x0c401f0023597f89 */ /* 0x000ee200000e0000 */
[----:B----4-:R-:W-:-:S03]  /*13800*/  FMNMX R47, R47, R83, !PT ;  /* 0x000000532f2f7209 */ /* 0x010fc60007800000 */
[----:B------:R-:W4:Y:S01]  /*13810*/  SHFL.BFLY PT, R74, R45, 0x1, 0x1f ;  /* 0x0c201f002d4a7f89 */ /* 0x000f2200000e0000 */
[----:B------:R-:W-:Y:S02]  /*13820*/  FMNMX R67, R67, R72, !PT ;  /* 0x0000004843437209 */ /* 0x000fe40007800000 */
[----:B------:R-:W-:Y:S01]  /*13830*/  FMNMX R39, R39, R75, !PT ;  /* 0x0000004b27277209 */ /* 0x000fe20007800000 */
[----:B------:R-:W0:Y:S01]  /*13840*/  SHFL.BFLY PT, R83, R44, 0x1, 0x1f ;  /* 0x0c201f002c537f89 */ /* 0x000e2200000e0000 */
[----:B------:R-:W-:Y:S02]  /*13850*/  FMNMX R33, R16, R27, !PT ;  /* 0x0000001b10217209 */ /* 0x000fe40007800000 */
[----:B------:R-:W-:Y:S01]  /*13860*/  FMNMX R61, R57, R61, !PT ;  /* 0x0000003d393d7209 */ /* 0x000fe20007800000 */
[----:B------:R-:W0:Y:S04]  /*13870*/  SHFL.BFLY PT, R72, R58, 0x1, 0x1f ;  /* 0x0c201f003a487f89 */ /* 0x000e2800000e0000 */
[----:B------:R-:W1:Y:S04]  /*13880*/  SHFL.BFLY PT, R75, R65, 0x1, 0x1f ;  /* 0x0c201f00414b7f89 */ /* 0x000e6800000e0000 */
[----:B------:R-:W1:Y:S04]  /*13890*/  SHFL.BFLY PT, R91, R62, 0x1, 0x1f ;  /* 0x0c201f003e5b7f89 */ /* 0x000e6800000e0000 */
[----:B------:R-:W2:Y:S01]  /*138a0*/  SHFL.BFLY PT, R57, R46, 0x1, 0x1f ;  /* 0x0c201f002e397f89 */ /* 0x000ea200000e0000 */
[----:B------:R-:W-:-:S03]  /*138b0*/  FMNMX R43, R43, R92, !PT ;  /* 0x0000005c2b2b7209 */ /* 0x000fc60007800000 */
[----:B------:R-:W3:Y:S01]  /*138c0*/  SHFL.BFLY PT, R90, R33, 0x2, 0x1f ;  /* 0x0c401f00215a7f89 */ /* 0x000ee200000e0000 */
[----:B------:R-:W-:Y:S02]  /*138d0*/  FMNMX R54, R54, R84, !PT ;  /* 0x0000005436367209 */ /* 0x000fe40007800000 */
[----:B------:R-:W-:Y:S01]  /*138e0*/  FMNMX R38, R38, R93, !PT ;  /* 0x0000005d26267209 */ /* 0x000fe20007800000 */
[----:B------:R-:W4:Y:S01]  /*138f0*/  SHFL.BFLY PT, R78, R70, 0x1, 0x1f ;  /* 0x0c201f00464e7f89 */ /* 0x000f2200000e0000 */
[----:B------:R-:W-:-:S03]  /*13900*/  FMNMX R25, R25, R87, !PT ;  /* 0x0000005719197209 */ /* 0x000fc60007800000 */
[----:B------:R-:W4:Y:S01]  /*13910*/  SHFL.BFLY PT, R77, R71, 0x1, 0x1f ;  /* 0x0c201f00474d7f89 */ /* 0x000f2200000e0000 */
[----:B------:R-:W-:Y:S02]  /*13920*/  FMNMX R73, R73, R76, !PT ;  /* 0x0000004c49497209 */ /* 0x000fe40007800000 */
[----:B0-----:R-:W-:Y:S01]  /*13930*/  FMNMX R42, R42, R85, !PT ;  /* 0x000000552a2a7209 */ /* 0x001fe20007800000 */
[----:B------:R-:W0:Y:S01]  /*13940*/  SHFL.BFLY PT, R84, R43, 0x1, 0x1f ;  /* 0x0c201f002b547f89 */ /* 0x000e2200000e0000 */
[----:B------:R-:W-:-:S03]  /*13950*/  FMNMX R26, R26, R86, !PT ;  /* 0x000000561a1a7209 */ /* 0x000fc60007800000 */
[----:B------:R-:W0:Y:S01]  /*13960*/  SHFL.BFLY PT, R76, R54, 0x1, 0x1f ;  /* 0x0c201f00364c7f89 */ /* 0x000e2200000e0000 */
[----:B-1----:R-:W-:-:S03]  /*13970*/  FMNMX R69, R69, R79, !PT ;  /* 0x0000004f45457209 */ /* 0x002fc60007800000 */
[----:B------:R-:W1:Y:S01]  /*13980*/  SHFL.BFLY PT, R85, R38, 0x1, 0x1f ;  /* 0x0c201f0026557f89 */ /* 0x000e6200000e0000 */
[----:B--2---:R-:W-:-:S03]  /*13990*/  FMNMX R48, R48, R88, !PT ;  /* 0x0000005830307209 */ /* 0x004fc60007800000 */
[----:B------:R-:W2:Y:S01]  /*139a0*/  SHFL.BFLY PT, R86, R55, 0x1, 0x1f ;  /* 0x0c201f0037567f89 */ /* 0x000ea200000e0000 */
[----:B---3--:R-:W-:-:S03]  /*139b0*/  FMNMX R35, R35, R89, !PT ;  /* 0x0000005923237209 */ /* 0x008fc60007800000 */
[----:B------:R-:W3:Y:S01]  /*139c0*/  SHFL.BFLY PT, R79, R25, 0x1, 0x1f ;  /* 0x0c201f00194f7f89 */ /* 0x000ee200000e0000 */
[----:B----4-:R-:W-:Y:S02]  /*139d0*/  FMNMX R97, R45, R74, !PT ;  /* 0x0000004a2d617209 */ /* 0x010fe40007800000 */
[----:B------:R-:W-:Y:S01]  /*139e0*/  LOP3.LUT R45, R124, 0x1c, RZ, 0xc0, !PT ;  /* 0x0000001c7c2d7812 */ /* 0x000fe200078ec0ff */
[----:B------:R-:W4:Y:S01]  /*139f0*/  SHFL.BFLY PT, R89, R51, 0x1, 0x1f ;  /* 0x0c201f0033597f89 */ /* 0x000f2200000e0000 */
[----:B------:R-:W-:Y:S02]  /*13a00*/  SHF.R.U32.HI R74, RZ, 0x3, R124 ;  /* 0x00000003ff4a7819 */ /* 0x000fe4000001167c */
[----:B------:R-:W-:Y:S01]  /*13a10*/  FMNMX R44, R44, R83, !PT ;  /* 0x000000532c2c7209 */ /* 0x000fe20007800000 */
[----:B------:R-:W0:Y:S01]  /*13a20*/  SHFL.BFLY PT, R93, R63, 0x1, 0x1f ;  /* 0x0c201f003f5d7f89 */ /* 0x000e2200000e0000 */
[----:B------:R-:W-:-:S03]  /*13a30*/  FMNMX R98, R58, R72, !PT ;  /* 0x000000483a627209 */ /* 0x000fc60007800000 */
[----:B------:R-:W0:Y:S01]  /*13a40*/  SHFL.BFLY PT, R80, R48, 0x1, 0x1f ;  /* 0x0c201f0030507f89 */ /* 0x000e2200000e0000 */
[----:B------:R-:W-:Y:S02]  /*13a50*/  FMNMX R65, R65, R75, !PT ;  /* 0x0000004b41417209 */ /* 0x000fe40007800000 */
[----:B------:R-:W-:Y:S01]  /*13a60*/  FMNMX R62, R62, R91, !PT ;  /* 0x0000005b3e3e7209 */ /* 0x000fe20007800000 */
[----:B------:R-:W0:Y:S01]  /*13a70*/  SHFL.BFLY PT, R87, R39, 0x1, 0x1f ;  /* 0x0c201f0027577f89 */ /* 0x000e2200000e0000 */
[C---:B------:R-:W-:Y:S02]  /*13a80*/  LEA.HI R72, R45.reuse, 0x8, RZ, 0x1e ;  /* 0x000000082d487811 */ /* 0x040fe400078ff0ff */
[C---:B------:R-:W-:Y:S01]  /*13a90*/  LEA.HI R83, R45.reuse, 0x10, RZ, 0x1e ;  /* 0x000000102d537811 */ /* 0x040fe200078ff0ff */
[----:B------:R-:W-:Y:S01]  /*13aa0*/  STL [R1+0x1104], R2 ;  /* 0x0011040201007387 */ /* 0x000fe20000100800 */
[----:B------:R-:W-:Y:S02]  /*13ab0*/  FMNMX R96, R46, R57, !PT ;  /* 0x000000392e607209 */ /* 0x000fe40007800000 */
[----:B------:R-:W-:Y:S01]  /*13ac0*/  LEA.HI R91, R45, 0x18, RZ, 0x1e ;  /* 0x000000182d5b7811 */ /* 0x000fe200078ff0ff */
[----:B------:R-:W0:Y:S01]  /*13ad0*/  SHFL.BFLY PT, R88, R59, 0x1, 0x1f ;  /* 0x0c201f003b587f89 */ /* 0x000e2200000e0000 */
[----:B------:R-:W-:-:S03]  /*13ae0*/  LOP3.LUT R46, R74, 0x1c, RZ, 0xc0, !PT ;  /* 0x0000001c4a2e7812 */ /* 0x000fc600078ec0ff */
[----:B------:R1:W-:Y:S01]  /*13af0*/  STL [R1+0x1108], R3 ;  /* 0x0011080301007387 */ /* 0x0003e20000100800 */
[----:B------:R-:W-:-:S03]  /*13b00*/  LEA R72, R72, UR7, 0x5 ;  /* 0x0000000748487c11 */ /* 0x000fc6000f8e28ff */
[----:B------:R-:W2:Y:S01]  /*13b10*/  SHFL.BFLY PT, R75, R47, 0x1, 0x1f ;  /* 0x0c201f002f4b7f89 */ /* 0x000ea200000e0000 */
[----:B------:R-:W-:Y:S02]  /*13b20*/  LEA R83, R83, UR7, 0x5 ;  /* 0x0000000753537c11 */ /* 0x000fe4000f8e28ff */
[----:B------:R-:W-:Y:S02]  /*13b30*/  FMNMX R33, R33, R90, !PT ;  /* 0x0000005a21217209 */ /* 0x000fe40007800000 */
[----:B-1----:R-:W-:Y:S01]  /*13b40*/  LEA R3, R45, UR7, 0x3 ;  /* 0x000000072d037c11 */ /* 0x002fe2000f8e18ff */
[----:B------:R-:W1:Y:S01]  /*13b50*/  SHFL.BFLY PT, R90, R56, 0x1, 0x1f ;  /* 0x0c201f00385a7f89 */ /* 0x000e6200000e0000 */
[----:B------:R-:W-:Y:S01]  /*13b60*/  LEA R91, R91, UR7, 0x5 ;  /* 0x000000075b5b7c11 */ /* 0x000fe2000f8e28ff */
[----:B------:R-:W-:Y:S01]  /*13b70*/  IMAD.IADD R57, R46, 0x1, R83 ;  /* 0x000000012e397824 */ /* 0x000fe200078e0253 */
[----:B------:R-:W-:Y:S01]  /*13b80*/  FMNMX R70, R70, R78, !PT ;  /* 0x0000004e46467209 */ /* 0x000fe20007800000 */
[----:B------:R-:W-:Y:S01]  /*13b90*/  IMAD.IADD R58, R3, 0x1, R46 ;  /* 0x00000001033a7824 */ /* 0x000fe200078e022e */
[----:B------:R-:W-:Y:S01]  /*13ba0*/  BAR.SYNC.DEFER_BLOCKING 0x0 ;  /* 0x0000000000007b1d */ /* 0x000fe20000010000 */
[C---:B------:R-:W-:Y:S01]  /*13bb0*/  IADD3 R94, PT, PT, R46.reuse, R72, RZ ;  /* 0x000000482e5e7210 */ /* 0x040fe20007ffe0ff */
[----:B------:R-:W-:Y:S01]  /*13bc0*/  IMAD.IADD R95, R46, 0x1, R91 ;  /* 0x000000012e5f7824 */ /* 0x000fe200078e025b */
[----:B------:R-:W-:-:S03]  /*13bd0*/  FMNMX R71, R71, R77, !PT ;  /* 0x0000004d47477209 */ /* 0x000fc60007800000 */
[----:B------:R-:W1:Y:S01]  /*13be0*/  SHFL.BFLY PT, R92, R60, 0x1, 0x1f ;  /* 0x0c201f003c5c7f89 */ /* 0x000e6200000e0000 */
[----:B0-----:R-:W-:-:S03]  /*13bf0*/  FMNMX R43, R43, R84, !PT ;  /* 0x000000542b2b7209 */ /* 0x001fc60007800000 */
[----:B------:R-:W0:Y:S01]  /*13c00*/  SHFL.BFLY PT, R81, R35, 0x1, 0x1f ;  /* 0x0c201f0023517f89 */ /* 0x000e2200000e0000 */
[----:B------:R-:W-:Y:S02]  /*13c10*/  FMNMX R54, R54, R76, !PT ;  /* 0x0000004c36367209 */ /* 0x000fe40007800000 */
[----:B------:R-:W-:Y:S01]  /*13c20*/  FMNMX R38, R38, R85, !PT ;  /* 0x0000005526267209 */ /* 0x000fe20007800000 */
[----:B------:R-:W0:Y:S01]  /*13c30*/  SHFL.BFLY PT, R78, R26, 0x1, 0x1f ;  /* 0x0c201f001a4e7f89 */ /* 0x000e2200000e0000 */
[C---:B------:R-:W-:Y:S02]  /*13c40*/  LEA.HI R84, R45.reuse, 0x20, RZ, 0x1e ;  /* 0x000000202d547811 */ /* 0x040fe400078ff0ff */
[C---:B------:R-:W-:Y:S02]  /*13c50*/  LEA.HI R76, R45.reuse, 0x28, RZ, 0x1e ;  /* 0x000000282d4c7811 */ /* 0x040fe400078ff0ff */
[----:B------:R-:W-:Y:S01]  /*13c60*/  LEA.HI R85, R45, 0x30, RZ, 0x1e ;  /* 0x000000302d557811 */ /* 0x000fe200078ff0ff */
[----:B------:R-:W-:Y:S01]  /*13c70*/  @P0 STS [R58+0x40000], R69 ;  /* 0x040000453a000388 */ /* 0x000fe20000000800 */
[----:B--2---:R-:W-:-:S03]  /*13c80*/  FMNMX R55, R55, R86, !PT ;  /* 0x0000005637377209 */ /* 0x004fc60007800000 */
[----:B------:R-:W-:Y:S01]  /*13c90*/  @P0 STS [R94+0x40000], R70 ;  /* 0x040000465e000388 */ /* 0x000fe20000000800 */
[----:B---3--:R-:W-:-:S03]  /*13ca0*/  FMNMX R25, R25, R79, !PT ;  /* 0x0000004f19197209 */ /* 0x008fc60007800000 */
[----:B------:R-:W-:Y:S01]  /*13cb0*/  @P0 STS [R57+0x40000], R71 ;  /* 0x0400004739000388 */ /* 0x000fe20000000800 */
[----:B------:R-:W-:-:S03]  /*13cc0*/  LEA.HI R86, R45, 0x40, RZ, 0x1e ;  /* 0x000000402d567811 */ /* 0x000fc600078ff0ff */
[----:B------:R2:W-:Y:S01]  /*13cd0*/  @P0 STS [R95+0x40000], R73 ;  /* 0x040000495f000388 */ /* 0x0005e20000000800 */
[----:B------:R-:W-:Y:S02]  /*13ce0*/  LEA R84, R84, UR7, 0x5 ;  /* 0x0000000754547c11 */ /* 0x000fe4000f8e28ff */
[----:B------:R-:W-:Y:S01]  /*13cf0*/  LEA R76, R76, UR7, 0x5 ;  /* 0x000000074c4c7c11 */ /* 0x000fe2000f8e28ff */
[----:B------:R-:W3:Y:S01]  /*13d00*/  SHFL.BFLY PT, R82, R33, 0x1, 0x1f ;  /* 0x0c201f0021527f89 */ /* 0x000ee200000e0000 */
[----:B------:R-:W-:Y:S02]  /*13d10*/  LEA.HI R79, R45, 0x48, RZ, 0x1e ;  /* 0x000000482d4f7811 */ /* 0x000fe400078ff0ff */
[----:B------:R-:W-:Y:S02]  /*13d20*/  LEA R85, R85, UR7, 0x5 ;  /* 0x0000000755557c11 */ /* 0x000fe4000f8e28ff */
[----:B--2---:R-:W-:Y:S02]  /*13d30*/  LEA.HI R73, R45, 0x38, RZ, 0x1e ;  /* 0x000000382d497811 */ /* 0x004fe400078ff0ff */
[----:B----4-:R-:W-:-:S02]  /*13d40*/  FMNMX R51, R51, R89, !PT ;  /* 0x0000005933337209 */ /* 0x010fc40007800000 */
[----:B------:R-:W-:Y:S02]  /*13d50*/  LEA R73, R73, UR7, 0x5 ;  /* 0x0000000749497c11 */ /* 0x000fe4000f8e28ff */
[----:B------:R-:W-:Y:S01]  /*13d60*/  LEA R86, R86, UR7, 0x5 ;  /* 0x0000000756567c11 */ /* 0x000fe2000f8e28ff */
[C---:B------:R-:W-:Y:S01]  /*13d70*/  IMAD.IADD R71, R46.reuse, 0x1, R76 ;  /* 0x000000012e477824 */ /* 0x040fe200078e024c */
[C---:B------:R-:W-:Y:S02]  /*13d80*/  IADD3 R89, PT, PT, R46.reuse, R84, RZ ;  /* 0x000000542e597210 */ /* 0x040fe40007ffe0ff */
[----:B------:R-:W-:Y:S02]  /*13d90*/  LEA R79, R79, UR7, 0x5 ;  /* 0x000000074f4f7c11 */ /* 0x000fe4000f8e28ff */
[----:B------:R-:W-:Y:S01]  /*13da0*/  FMNMX R63, R63, R93, !PT ;  /* 0x0000005d3f3f7209 */ /* 0x000fe20007800000 */
[----:B------:R-:W-:Y:S01]  /*13db0*/  IMAD.IADD R93, R46, 0x1, R85 ;  /* 0x000000012e5d7824 */ /* 0x000fe200078e0255 */
[----:B------:R-:W-:Y:S01]  /*13dc0*/  FMNMX R48, R48, R80, !PT ;  /* 0x0000005030307209 */ /* 0x000fe20007800000 */
[----:B------:R-:W2:Y:S01]  /*13dd0*/  SHFL.BFLY PT, R77, R42, 0x1, 0x1f ;  /* 0x0c201f002a4d7f89 */ /* 0x000ea200000e0000 */
[----:B------:R-:W-:-:S02]  /*13de0*/  FMNMX R39, R39, R87, !PT ;  /* 0x0000005727277209 */ /* 0x000fc40007800000 */
[C---:B------:R-:W-:Y:S02]  /*13df0*/  LEA.HI R74, R45.reuse, 0x50, RZ, 0x1e ;  /* 0x000000502d4a7811 */ /* 0x040fe400078ff0ff */
[----:B------:R-:W-:Y:S02]  /*13e00*/  LEA.HI R80, R45, 0x58, RZ, 0x1e ;  /* 0x000000582d507811 */ /* 0x000fe400078ff0ff */
[----:B------:R-:W-:Y:S01]  /*13e10*/  FMNMX R59, R59, R88, !PT ;  /* 0x000000583b3b7209 */ /* 0x000fe20007800000 */
[C---:B------:R-:W-:Y:S01]  /*13e20*/  IMAD.IADD R88, R46.reuse, 0x1, R86 ;  /* 0x000000012e587824 */ /* 0x040fe200078e0256 */
[C---:B------:R-:W-:Y:S02]  /*13e30*/  IADD3 R69, PT, PT, R46.reuse, R73, RZ ;  /* 0x000000492e457210 */ /* 0x040fe40007ffe0ff */
[----:B------:R-:W-:Y:S01]  /*13e40*/  LEA.HI R87, R45, 0x60, RZ, 0x1e ;  /* 0x000000602d577811 */ /* 0x000fe200078ff0ff */
[----:B------:R-:W-:Y:S01]  /*13e50*/  @P0 STS [R89+0x40000], R68 ;  /* 0x0400004459000388 */ /* 0x000fe20000000800 */
[----:B------:R-:W-:Y:S01]  /*13e60*/  FMNMX R47, R47, R75, !PT ;  /* 0x0000004b2f2f7209 */ /* 0x000fe20007800000 */
[----:B------:R-:W-:Y:S01]  /*13e70*/  IMAD.IADD R70, R46, 0x1, R79 ;  /* 0x000000012e467824 */ /* 0x000fe200078e024f */
[----:B------:R-:W-:Y:S01]  /*13e80*/  LEA.HI R75, R45, 0x68, RZ, 0x1e ;  /* 0x000000682d4b7811 */ /* 0x000fe200078ff0ff */
[----:B------:R-:W-:Y:S01]  /*13e90*/  @P0 STS [R71+0x40000], R64 ;  /* 0x0400004047000388 */ /* 0x000fe20000000800 */
[----:B------:R-:W-:-:S02]  /*13ea0*/  LEA R74, R74, UR7, 0x5 ;  /* 0x000000074a4a7c11 */ /* 0x000fc4000f8e28ff */
[----:B------:R-:W-:Y:S01]  /*13eb0*/  LEA R80, R80, UR7, 0x5 ;  /* 0x0000000750507c11 */ /* 0x000fe2000f8e28ff */
[----:B------:R4:W-:Y:S01]  /*13ec0*/  @P0 STS [R93+0x40000], R65 ;  /* 0x040000415d000388 */ /* 0x0009e20000000800 */
[----:B------:R-:W-:Y:S02]  /*13ed0*/  LEA R87, R87, UR7, 0x5 ;  /* 0x0000000757577c11 */ /* 0x000fe4000f8e28ff */
[----:B-1----:R-:W-:Y:S01]  /*13ee0*/  FMNMX R56, R56, R90, !PT ;  /* 0x0000005a38387209 */ /* 0x002fe20007800000 */
[----:B------:R1:W-:Y:S01]  /*13ef0*/  @P0 STS [R69+0x40000], R66 ;  /* 0x0400004245000388 */ /* 0x0003e20000000800 */
[----:B------:R-:W-:Y:S02]  /*13f00*/  LEA R75, R75, UR7, 0x5 ;  /* 0x000000074b4b7c11 */ /* 0x000fe4000f8e28ff */
[----:B------:R-:W-:Y:S01]  /*13f10*/  LEA.HI R90, R45, 0x70, RZ, 0x1e ;  /* 0x000000702d5a7811 */ /* 0x000fe200078ff0ff */
[----:B------:R2:W-:Y:S01]  /*13f20*/  @P0 STS [R88+0x40000], R67 ;  /* 0x0400004358000388 */ /* 0x0005e20000000800 */
[----:B------:R-:W-:Y:S01]  /*13f30*/  FMNMX R60, R60, R92, !PT ;  /* 0x0000005c3c3c7209 */ /* 0x000fe20007800000 */
[----:B----4-:R-:W-:-:S02]  /*13f40*/  IMAD.IADD R65, R46, 0x1, R87 ;  /* 0x000000012e417824 */ /* 0x010fc400078e0257 */
[----:B------:R4:W-:Y:S01]  /*13f50*/  @P0 STS [R70+0x40000], R61 ;  /* 0x0400003d46000388 */ /* 0x0009e20000000800 */
[C---:B-1----:R-:W-:Y:S02]  /*13f60*/  IADD3 R66, PT, PT, R46.reuse, R74, RZ ;  /* 0x0000004a2e427210 */ /* 0x042fe40007ffe0ff */
[----:B0-----:R-:W-:Y:S02]  /*13f70*/  FMNMX R35, R35, R81, !PT ;  /* 0x0000005123237209 */ /* 0x001fe40007800000 */
[C---:B--2---:R-:W-:Y:S01]  /*13f80*/  IADD3 R67, PT, PT, R46.reuse, R75, RZ ;  /* 0x0000004b2e437210 */ /* 0x044fe20007ffe0ff */
[----:B----4-:R-:W-:Y:S01]  /*13f90*/  IMAD.IADD R61, R46, 0x1, R80 ;  /* 0x000000012e3d7824 */ /* 0x010fe200078e0250 */
[C---:B------:R-:W-:Y:S01]  /*13fa0*/  LEA.HI R81, R45.reuse, 0x78, RZ, 0x1e ;  /* 0x000000782d517811 */ /* 0x040fe200078ff0ff */
[----:B------:R-:W-:Y:S01]  /*13fb0*/  @P0 STS [R66+0x40000], R63 ;  /* 0x0400003f42000388 */ /* 0x000fe20000000800 */
[----:B------:R-:W-:Y:S02]  /*13fc0*/  LEA R90, R90, UR7, 0x5 ;  /* 0x000000075a5a7c11 */ /* 0x000fe4000f8e28ff */
[----:B------:R-:W-:Y:S01]  /*13fd0*/  FMNMX R26, R26, R78, !PT ;  /* 0x0000004e1a1a7209 */ /* 0x000fe20007800000 */
[----:B------:R-:W-:Y:S01]  /*13fe0*/  @P0 STS [R61+0x40000], R60 ;  /* 0x0400003c3d000388 */ /* 0x000fe20000000800 */
[----:B------:R-:W-:-:S02]  /*13ff0*/  LEA.HI R78, R45, 0x80, RZ, 0x1e ;  /* 0x000000802d4e7811 */ /* 0x000fc400078ff0ff */
[----:B------:R-:W-:Y:S01]  /*14000*/  LEA R81, R81, UR7, 0x5 ;  /* 0x0000000751517c11 */ /* 0x000fe2000f8e28ff */
[----:B------:R-:W-:Y:S01]  /*14010*/  @P0 STS [R65+0x40000], R62 ;  /* 0x0400003e41000388 */ /* 0x000fe20000000800 */
[----:B---3--:R-:W-:-:S03]  /*14020*/  FMNMX R33, R33, R82, !PT ;  /* 0x0000005221217209 */ /* 0x008fc60007800000 */
[----:B------:R0:W-:Y:S01]  /*14030*/  @P0 STS [R67+0x40000], R56 ;  /* 0x0400003843000388 */ /* 0x0001e20000000800 */
[C---:B------:R-:W-:Y:S02]  /*14040*/  LEA.HI R82, R45.reuse, 0x88, RZ, 0x1e ;  /* 0x000000882d527811 */ /* 0x040fe400078ff0ff */
[----:B------:R-:W-:Y:S02]  /*14050*/  LEA.HI R92, R45, 0x90, RZ, 0x1e ;  /* 0x000000902d5c7811 */ /* 0x000fe400078ff0ff */
[----:B------:R-:W-:Y:S01]  /*14060*/  LEA R78, R78, UR7, 0x5 ;  /* 0x000000074e4e7c11 */ /* 0x000fe2000f8e28ff */
[C---:B------:R-:W-:Y:S02]  /*14070*/  IMAD.IADD R68, R46.reuse, 0x1, R81 ;  /* 0x000000012e447824 */ /* 0x040fe400078e0251 */
[----:B0-----:R-:W-:Y:S01]  /*14080*/  IMAD.IADD R56, R46, 0x1, R90 ;  /* 0x000000012e387824 */ /* 0x001fe200078e025a */
[----:B------:R-:W-:Y:S02]  /*14090*/  LEA R82, R82, UR7, 0x5 ;  /* 0x0000000752527c11 */ /* 0x000fe4000f8e28ff */
[----:B------:R-:W-:-:S02]  /*140a0*/  LEA R92, R92, UR7, 0x5 ;  /* 0x000000075c5c7c11 */ /* 0x000fc4000f8e28ff */
[----:B------:R0:W-:Y:S01]  /*140b0*/  @P0 STS [R56+0x40000], R51 ;  /* 0x0400003338000388 */ /* 0x0001e20000000800 */
[----:B------:R-:W-:Y:S02]  /*140c0*/  FMNMX R42, R42, R77, !PT ;  /* 0x0000004d2a2a7209 */ /* 0x000fe40007800000 */
[----:B------:R-:W-:Y:S01]  /*140d0*/  LEA.HI R77, R45, 0x98, RZ, 0x1e ;  /* 0x000000982d4d7811 */ /* 0x000fe200078ff0ff */
[----:B------:R1:W-:Y:S01]  /*140e0*/  @P0 STS [R68+0x40000], R59 ;  /* 0x0400003b44000388 */ /* 0x0003e20000000800 */
[C---:B------:R-:W-:Y:S01]  /*140f0*/  IMAD.IADD R64, R46.reuse, 0x1, R92 ;  /* 0x000000012e407824 */ /* 0x040fe200078e025c */
[C---:B0-----:R-:W-:Y:S01]  /*14100*/  IADD3 R51, PT, PT, R46.reuse, R78, RZ ;  /* 0x0000004e2e337210 */ /* 0x041fe20007ffe0ff */
[----:B-1----:R-:W-:-:S04]  /*14110*/  IMAD.IADD R59, R46, 0x1, R82 ;  /* 0x000000012e3b7824 */ /* 0x002fc800078e0252 */
[----:B------:R0:W-:Y:S01]  /*14120*/  @P0 STS [R51+0x40000], R39 ;  /* 0x0400002733000388 */ /* 0x0001e20000000800 */
[----:B------:R-:W-:-:S03]  /*14130*/  LEA R77, R77, UR7, 0x5 ;  /* 0x000000074d4d7c11 */ /* 0x000fc6000f8e28ff */
[----:B------:R1:W-:Y:S01]  /*14140*/  @P0 STS [R59+0x40000], R55 ;  /* 0x040000373b000388 */ /* 0x0003e20000000800 */
[C---:B------:R-:W-:Y:S02]  /*14150*/  IADD3 R60, PT, PT, R46.reuse, R77, RZ ;  /* 0x0000004d2e3c7210 */ /* 0x040fe40007ffe0ff */
[----:B0-----:R-:W-:Y:S01]  /*14160*/  LEA.HI R39, R45, 0xa0, RZ, 0x1e ;  /* 0x000000a02d277811 */ /* 0x001fe200078ff0ff */
[----:B------:R0:W-:Y:S03]  /*14170*/  @P0 STS [R64+0x40000], R38 ;  /* 0x0400002640000388 */ /* 0x0001e60000000800 */
[----:B------:R-:W-:Y:S02]  /*14180*/  LEA R39, R39, UR7, 0x5 ;  /* 0x0000000727277c11 */ /* 0x000fe4000f8e28ff */
[C---:B-1----:R-:W-:Y:S02]  /*14190*/  LEA.HI R55, R45.reuse, 0xb0, RZ, 0x1e ;  /* 0x000000b02d377811 */ /* 0x042fe400078ff0ff */
[----:B0-----:R-:W-:Y:S01]  /*141a0*/  LEA.HI R38, R45, 0xa8, RZ, 0x1e ;  /* 0x000000a82d267811 */ /* 0x001fe200078ff0ff */
[----:B------:R-:W-:Y:S01]  /*141b0*/  IMAD.IADD R2, R46, 0x1, R39 ;  /* 0x000000012e027824 */ /* 0x000fe200078e0227 */
[----:B------:R0:W-:Y:S02]  /*141c0*/  @P0 STS [R60+0x40000], R43 ;  /* 0x0400002b3c000388 */ /* 0x0001e40000000800 */
[----:B------:R-:W-:-:S02]  /*141d0*/  LEA R38, R38, UR7, 0x5 ;  /* 0x0000000726267c11 */ /* 0x000fc4000f8e28ff */
[----:B------:R1:W-:Y:S01]  /*141e0*/  STL [R1+0x110c], R5 ;  /* 0x00110c0501007387 */ /* 0x0003e20000100800 */
[----:B0-----:R-:W-:-:S03]  /*141f0*/  LEA R43, R55, UR7, 0x5 ;  /* 0x00000007372b7c11 */ /* 0x001fc6000f8e28ff */
[----:B------:R0:W-:Y:S01]  /*14200*/  @P0 STS [R2+0x40000], R44 ;  /* 0x0400002c02000388 */ /* 0x0001e20000000800 */
[C---:B-1----:R-:W-:Y:S01]  /*14210*/  IMAD.IADD R5, R46.reuse, 0x1, R38 ;  /* 0x000000012e057824 */ /* 0x042fe200078e0226 */
[----:B0-----:R-:W-:-:S04]  /*14220*/  IADD3 R2, PT, PT, R46, R43, RZ ;  /* 0x0000002b2e027210 */ /* 0x001fc80007ffe0ff */
[----:B------:R0:W-:Y:S01]  /*14230*/  @P0 STS [R5+0x40000], R33 ;  /* 0x0400002105000388 */ /* 0x0001e20000000800 */
[----:B------:R-:W-:-:S03]  /*14240*/  LEA.HI R44, R45, 0xb8, RZ, 0x1e ;  /* 0x000000b82d2c7811 */ /* 0x000fc600078ff0ff */
[----:B------:R1:W-:Y:S01]  /*14250*/  @P0 STS [R2+0x40000], R35 ;  /* 0x0400002302000388 */ /* 0x0003e20000000800 */
[----:B0-----:R-:W-:Y:S02]  /*14260*/  LEA R33, R44, UR7, 0x5 ;  /* 0x000000072c217c11 */ /* 0x001fe4000f8e28ff */
[----:B-1----:R-:W-:-:S04]  /*14270*/  LEA.HI R35, R45, 0xc0, RZ, 0x1e ;  /* 0x000000c02d237811 */ /* 0x002fc800078ff0ff */
[----:B------:R-:W-:Y:S01]  /*14280*/  LEA R35, R35, UR7, 0x5 ;  /* 0x0000000723237c11 */ /* 0x000fe2000f8e28ff */
[----:B------:R-:W-:Y:S01]  /*14290*/  IMAD.IADD R2, R46, 0x1, R33 ;  /* 0x000000012e027824 */ /* 0x000fe200078e0221 */
[----:B------:R-:W-:-:S03]  /*142a0*/  LEA.HI R44, R45, 0xc8, RZ, 0x1e ;  /* 0x000000c82d2c7811 */ /* 0x000fc600078ff0ff */
[----:B------:R-:W-:Y:S01]  /*142b0*/  IMAD.IADD R5, R46, 0x1, R35 ;  /* 0x000000012e057824 */ /* 0x000fe200078e0223 */
[----:B------:R-:W-:Y:S01]  /*142c0*/  LEA R44, R44, UR7, 0x5 ;  /* 0x000000072c2c7c11 */ /* 0x000fe2000f8e28ff */
[----:B------:R0:W-:Y:S04]  /*142d0*/  @P0 STS [R2+0x40000], R48 ;  /* 0x0400003002000388 */ /* 0x0001e80000000800 */
[----:B------:R1:W-:Y:S01]  /*142e0*/  @P0 STS [R5+0x40000], R25 ;  /* 0x0400001905000388 */ /* 0x0003e20000000800 */
[----:B0-----:R-:W-:Y:S02]  /*142f0*/  IADD3 R2, PT, PT, R46, R44, RZ ;  /* 0x0000002c2e027210 */ /* 0x001fe40007ffe0ff */
[----:B-1----:R-:W-:-:S03]  /*14300*/  LEA.HI R25, R45, 0xd0, RZ, 0x1e ;  /* 0x000000d02d197811 */ /* 0x002fc600078ff0ff */
[----:B------:R0:W-:Y:S01]  /*14310*/  @P0 STS [R2+0x40000], R26 ;  /* 0x0400001a02000388 */ /* 0x0001e20000000800 */
[----:B------:R-:W-:Y:S02]  /*14320*/  LEA R25, R25, UR7, 0x5 ;  /* 0x0000000719197c11 */ /* 0x000fe4000f8e28ff */
[----:B0-----:R-:W-:-:S03]  /*14330*/  LEA.HI R26, R45, 0xd8, RZ, 0x1e ;  /* 0x000000d82d1a7811 */ /* 0x001fc600078ff0ff */
[----:B------:R-:W-:Y:S01]  /*14340*/  IMAD.IADD R2, R46, 0x1, R25 ;  /* 0x000000012e027824 */ /* 0x000fe200078e0219 */
[----:B------:R-:W-:Y:S02]  /*14350*/  LEA R26, R26, UR7, 0x5 ;  /* 0x000000071a1a7c11 */ /* 0x000fe4000f8e28ff */
[C---:B------:R-:W-:Y:S02]  /*14360*/  LEA.HI R62, R45.reuse, 0xe0, RZ, 0x1e ;  /* 0x000000e02d3e7811 */ /* 0x040fe400078ff0ff */
[----:B------:R0:W-:Y:S01]  /*14370*/  @P0 STS [R2+0x40000], R42 ;  /* 0x0400002a02000388 */ /* 0x0001e20000000800 */
[C---:B------:R-:W-:Y:S02]  /*14380*/  LEA.HI R63, R45.reuse, 0xe8, RZ, 0x1e ;  /* 0x000000e82d3f7811 */ /* 0x040fe400078ff0ff */
[----:B------:R-:W-:Y:S02]  /*14390*/  LEA R62, R62, UR7, 0x5 ;  /* 0x000000073e3e7c11 */ /* 0x000fe4000f8e28ff */
[----:B------:R-:W-:Y:S01]  /*143a0*/  LEA.HI R55, R45, 0xf0, RZ, 0x1e ;  /* 0x000000f02d377811 */ /* 0x000fe200078ff0ff */
[C---:B0-----:R-:W-:Y:S01]  /*143b0*/  IMAD.IADD R42, R46.reuse, 0x1, R26 ;  /* 0x000000012e2a7824 */ /* 0x041fe200078e021a */
[----:B------:R-:W-:-:S02]  /*143c0*/  IADD3 R48, PT, PT, R46, R62, RZ ;  /* 0x0000003e2e307210 */ /* 0x000fc40007ffe0ff */
[----:B------:R-:W-:Y:S02]  /*143d0*/  LEA R63, R63, UR7, 0x5 ;  /* 0x000000073f3f7c11 */ /* 0x000fe4000f8e28ff */
[----:B------:R0:W-:Y:S01]  /*143e0*/  @P0 STS [R42+0x40000], R54 ;  /* 0x040000362a000388 */ /* 0x0001e20000000800 */
[----:B------:R-:W-:-:S03]  /*143f0*/  LEA R55, R55, UR7, 0x5 ;  /* 0x0000000737377c11 */ /* 0x000fc6000f8e28ff */
[----:B------:R1:W-:Y:S01]  /*14400*/  @P0 STS [R48+0x40000], R47 ;  /* 0x0400002f30000388 */ /* 0x0003e20000000800 */
[----:B0-----:R-:W-:Y:S01]  /*14410*/  LEA.HI R54, R45, 0xf8, RZ, 0x1e ;  /* 0x000000f82d367811 */ /* 0x001fe200078ff0ff */
[----:B------:R-:W-:-:S03]  /*14420*/  IMAD.IADD R45, R46, 0x1, R63 ;  /* 0x000000012e2d7824 */ /* 0x000fc600078e023f */
[----:B------:R-:W-:Y:S01]  /*14430*/  LEA R54, R54, UR7, 0x5 ;  /* 0x0000000736367c11 */ /* 0x000fe2000f8e28ff */
[----:B-1----:R-:W-:-:S03]  /*14440*/  IMAD.IADD R47, R46, 0x1, R55 ;  /* 0x000000012e2f7824 */ /* 0x002fc600078e0237 */
[----:B------:R-:W-:Y:S01]  /*14450*/  IADD3 R46, PT, PT, R46, R54, RZ ;  /* 0x000000362e2e7210 */ /* 0x000fe20007ffe0ff */
[----:B------:R-:W-:Y:S04]  /*14460*/  @P0 STS [R45+0x40000], R97 ;  /* 0x040000612d000388 */ /* 0x000fe80000000800 */
[----:B------:R-:W-:Y:S04]  /*14470*/  @P0 STS [R47+0x40000], R98 ;  /* 0x040000622f000388 */ /* 0x000fe80000000800 */
[----:B------:R-:W-:Y:S01]  /*14480*/  @P0 STS [R46+0x40000], R96 ;  /* 0x040000602e000388 */ /* 0x000fe20000000800 */
[----:B------:R-:W-:-:S04]  /*14490*/  LOP3.LUT R2, R124, 0x1ff, RZ, 0xc0, !PT ;  /* 0x000001ff7c027812 */ /* 0x000fc800078ec0ff */
[----:B------:R-:W-:Y:S01]  /*144a0*/  LEA R5, R2, UR7, 0x2 ;  /* 0x0000000702057c11 */ /* 0x000fe2000f8e10ff */
[----:B------:R-:W-:Y:S06]  /*144b0*/  BAR.SYNC.DEFER_BLOCKING 0x0 ;  /* 0x0000000000007b1d */ /* 0x000fec0000010000 */
[----:B------:R-:W0:Y:S04]  /*144c0*/  LDS R96, [R5+0x40000] ;  /* 0x0400000005607984 */ /* 0x000e280000000800 */
[----:B------:R-:W-:Y:S04]  /*144d0*/  STL [R1+0x1114], R10 ;  /* 0x0011140a01007387 */ /* 0x000fe80000100800 */
[----:B------:R-:W-:Y:S04]  /*144e0*/  STL [R1+0x1110], R32 ;  /* 0x0011102001007387 */ /* 0x000fe80000100800 */
[----:B------:R-:W-:Y:S04]  /*144f0*/  STL [R1+0x111c], R11 ;  /* 0x00111c0b01007387 */ /* 0x000fe80000100800 */
[----:B------:R-:W-:Y:S04]  /*14500*/  STL [R1+0x1118], R28 ;  /* 0x0011181c01007387 */ /* 0x000fe80000100800 */
[----:B------:R-:W-:Y:S04]  /*14510*/  STL [R1+0x1120], R30 ;  /* 0x0011201e01007387 */ /* 0x000fe80000100800 */
[----:B------:R-:W2:Y:S04]  /*14520*/  LDL R2, [R1+0x564] ;  /* 0x0005640001027983 */ /* 0x000ea80000100800 */
[----:B0-----:R-:W0:Y:S02]  /*14530*/  SHFL.BFLY PT, R97, R96, 0x4, 0x1f ;  /* 0x0c801f0060617f89 */ /* 0x001e2400000e0000 */
[----:B0-----:R-:W-:-:S05]  /*14540*/  FMNMX R97, R96, R97, !PT ;  /* 0x0000006160617209 */ /* 0x001fca0007800000 */
[----:B------:R-:W0:Y:S02]  /*14550*/  SHFL.BFLY PT, R96, R97, 0x2, 0x1f ;  /* 0x0c401f0061607f89 */ /* 0x000e2400000e0000 */
[----:B0-----:R-:W-:-:S05]  /*14560*/  FMNMX R96, R97, R96, !PT ;  /* 0x0000006061607209 */ /* 0x001fca0007800000 */
[----:B------:R-:W0:Y:S02]  /*14570*/  SHFL.BFLY PT, R97, R96, 0x1, 0x1f ;  /* 0x0c201f0060617f89 */ /* 0x000e2400000e0000 */
[----:B0-----:R-:W-:-:S05]  /*14580*/  FMNMX R97, R96, R97, !PT ;  /* 0x0000006160617209 */ /* 0x001fca0007800000 */
[----:B------:R0:W-:Y:S02]  /*14590*/  @!P5 STS [R5+0x40000], R97 ;  /* 0x040000610500d388 */ /* 0x0001e40000000800 */
[----:B0-----:R-:W-:-:S05]  /*145a0*/  LEA R5, R124, 0x800, 0x2 ;  /* 0x000008007c057811 */ /* 0x001fca00078e10ff */
[----:B------:R-:W0:Y:S04]  /*145b0*/  LDS R100, [R5+UR7+0x40000] ;  /* 0x0400000705647984 */ /* 0x000e280008000800 */
[----:B------:R-:W1:Y:S04]  /*145c0*/  LDS R98, [R5+UR7+0x40800] ;  /* 0x0408000705627984 */ /* 0x000e680008000800 */
[----:B------:R-:W3:Y:S04]  /*145d0*/  LDS R97, [R5+UR7+0x41000] ;  /* 0x0410000705617984 */ /* 0x000ee80008000800 */
[----:B0-----:R-:W0:Y:S04]  /*145e0*/  SHFL.BFLY PT, R101, R100, 0x4, 0x1f ;  /* 0x0c801f0064657f89 */ /* 0x001e2800000e0000 */
[----:B-1----:R-:W1:Y:S04]  /*145f0*/  SHFL.BFLY PT, R99, R98, 0x4, 0x1f ;  /* 0x0c801f0062637f89 */ /* 0x002e6800000e0000 */
[----:B---3--:R-:W3:Y:S01]  /*14600*/  SHFL.BFLY PT, R96, R97, 0x4, 0x1f ;  /* 0x0c801f0061607f89 */ /* 0x008ee200000e0000 */
[----:B0-----:R-:W-:-:S02]  /*14610*/  FMNMX R101, R100, R101, !PT ;  /* 0x0000006564657209 */ /* 0x001fc40007800000 */
[----:B-1----:R-:W-:-:S03]  /*14620*/  FMNMX R99, R98, R99, !PT ;  /* 0x0000006362637209 */ /* 0x002fc60007800000 */
[----:B------:R-:W0:Y:S01]  /*14630*/  SHFL.BFLY PT, R100, R101, 0x2, 0x1f ;  /* 0x0c401f0065647f89 */ /* 0x000e2200000e0000 */
[----:B---3--:R-:W-:-:S03]  /*14640*/  FMNMX R97, R97, R96, !PT ;  /* 0x0000006061617209 */ /* 0x008fc60007800000 */
[----:B------:R-:W1:Y:S04]  /*14650*/  SHFL.BFLY PT, R98, R99, 0x2, 0x1f ;  /* 0x0c401f0063627f89 */ /* 0x000e6800000e0000 */
[----:B------:R-:W3:Y:S01]  /*14660*/  SHFL.BFLY PT, R96, R97, 0x2, 0x1f ;  /* 0x0c401f0061607f89 */ /* 0x000ee200000e0000 */
[----:B0-----:R-:W-:Y:S02]  /*14670*/  FMNMX R100, R101, R100, !PT ;  /* 0x0000006465647209 */ /* 0x001fe40007800000 */
[----:B-1----:R-:W-:Y:S02]  /*14680*/  FMNMX R98, R99, R98, !PT ;  /* 0x0000006263627209 */ /* 0x002fe40007800000 */
[----:B---3--:R-:W-:-:S03]  /*14690*/  FMNMX R96, R97, R96, !PT ;  /* 0x0000006061607209 */ /* 0x008fc60007800000 */
[----:B------:R-:W0:Y:S04]  /*146a0*/  SHFL.BFLY PT, R99, R98, 0x1, 0x1f ;  /* 0x0c201f0062637f89 */ /* 0x000e2800000e0000 */
[----:B------:R-:W1:Y:S04]  /*146b0*/  SHFL.BFLY PT, R97, R100, 0x1, 0x1f ;  /* 0x0c201f0064617f89 */ /* 0x000e6800000e0000 */
[----:B------:R-:W3:Y:S01]  /*146c0*/  SHFL.BFLY PT, R101, R96, 0x1, 0x1f ;  /* 0x0c201f0060657f89 */ /* 0x000ee200000e0000 */
[----:B0-----:R-:W-:Y:S02]  /*146d0*/  FMNMX R99, R98, R99, !PT ;  /* 0x0000006362637209 */ /* 0x001fe40007800000 */
[----:B-1----:R-:W-:-:S02]  /*146e0*/  FMNMX R97, R100, R97, !PT ;  /* 0x0000006164617209 */ /* 0x002fc40007800000 */
[----:B---3--:R-:W-:-:S03]  /*146f0*/  FMNMX R96, R96, R101, !PT ;  /* 0x0000006560607209 */ /* 0x008fc60007800000 */
[----:B------:R-:W-:Y:S04]  /*14700*/  @!P5 STS [R5+UR7+0x40000], R97 ;  /* 0x040000610500d988 */ /* 0x000fe80008000807 */
[----:B------:R-:W-:Y:S04]  /*14710*/  @!P5 STS [R5+UR7+0x40800], R99 ;  /* 0x040800630500d988 */ /* 0x000fe80008000807 */
[----:B------:R0:W-:Y:S01]  /*14720*/  @!P5 STS [R5+UR7+0x41000], R96 ;  /* 0x041000600500d988 */ /* 0x0001e20008000807 */
[----:B------:R-:W-:Y:S06]  /*14730*/  BAR.SYNC.DEFER_BLOCKING 0x0 ;  /* 0x0000000000007b1d */ /* 0x000fec0000010000 */
[----:B------:R-:W2:Y:S04]  /*14740*/  LDS R96, [R3+0x40000] ;  /* 0x0400000003607984 */ /* 0x000ea80000000800 */
[----:B------:R-:W-:Y:S01]  /*14750*/  LDS R97, [R91+0x40000] ;  /* 0x040000005b617984 */ /* 0x000fe20000000800 */
[----:B0-----:R-:W-:-:S02]  /*14760*/  IMAD.MOV.U32 R5, RZ, RZ, R103 ;  /* 0x000000ffff057224 */ /* 0x001fc400078e0067 */
[----:B------:R-:W-:Y:S01]  /*14770*/  IMAD.MOV.U32 R32, RZ, RZ, R102 ;  /* 0x000000ffff207224 */ /* 0x000fe200078e0066 */
[----:B------:R-:W-:Y:S04]  /*14780*/  LDS R98, [R84+0x40000] ;  /* 0x0400000054627984 */ /* 0x000fe80000000800 */
[----:B------:R-:W-:Y:S04]  /*14790*/  LDS R99, [R76+0x40000] ;  /* 0x040000004c637984 */ /* 0x000fe80000000800 */
[----:B------:R-:W-:Y:S04]  /*147a0*/  LDS R100, [R85+0x40000] ;  /* 0x0400000055647984 */ /* 0x000fe80000000800 */
[----:B------:R-:W-:Y:S04]  /*147b0*/  LDS R101, [R73+0x40000] ;  /* 0x0400000049657984 */ /* 0x000fe80000000800 */
[----:B------:R-:W-:Y:S04]  /*147c0*/  LDS R102, [R86+0x40000] ;  /* 0x0400000056667984 */ /* 0x000fe80000000800 */
[----:B------:R-:W-:Y:S04]  /*147d0*/  LDS R103, [R79+0x40000] ;  /* 0x040000004f677984 */ /* 0x000fe80000000800 */
[----:B------:R-:W-:Y:S04]  /*147e0*/  LDS R104, [R74+0x40000] ;  /* 0x040000004a687984 */ /* 0x000fe80000000800 */
[----:B------:R-:W-:Y:S01]  /*147f0*/  LDS R105, [R80+0x40000] ;  /* 0x0400000050697984 */ /* 0x000fe20000000800 */
[----:B--2---:R-:W-:-:S03]  /*14800*/  FMNMX R2, R96, R2, !PT ;  /* 0x0000000260027209 */ /* 0x004fc60007800000 */
[----:B------:R-:W-:Y:S02]  /*14810*/  LDS R106, [R87+0x40000] ;  /* 0x04000000576a7984 */ /* 0x000fe40000000800 */
[--C-:B------:R-:W-:Y:S01]  /*14820*/  FADD R4, R4, -R2.reuse ;  /* 0x8000000204047221 */ /* 0x100fe20000000000 */
[----:B------:R-:W-:Y:S01]  /*14830*/  FADD R8, R8, -R2 ;  /* 0x8000000208087221 */ /* 0x000fe20000000000 */
[----:B------:R-:W-:Y:S02]  /*14840*/  LDS R107, [R75+0x40000] ;  /* 0x040000004b6b7984 */ /* 0x000fe40000000800 */
[----:B------:R-:W-:Y:S02]  /*14850*/  FMUL R4, R4, 1.4426950216293334961 ;  /* 0x3fb8aa3b04047820 */ /* 0x000fe40000400000 */
[----:B------:R0:W-:Y:S04]  /*14860*/  STL [R1+0x698], R2 ;  /* 0x0006980201007387 */ /* 0x0001e80000100800 */
[----:B------:R-:W-:Y:S04]  /*14870*/  LDS R108, [R90+0x40000] ;  /* 0x040000005a6c7984 */ /* 0x000fe80000000800 */
[----:B------:R-:W-:Y:S01]  /*14880*/  LDS R109, [R81+0x40000] ;  /* 0x04000000516d7984 */ /* 0x000fe20000000800 */
[----:B0-----:R0:W1:Y:S03]  /*14890*/  MUFU.EX2 R2, R4 ;  /* 0x0000000400027308 */ /* 0x0010660000000800 */
[----:B------:R-:W-:Y:S04]  /*148a0*/  LDS R110, [R78+0x40000] ;  /* 0x040000004e6e7984 */ /* 0x000fe80000000800 */
[----:B------:R-:W-:Y:S01]  /*148b0*/  LDS R111, [R82+0x40000] ;  /* 0x04000000526f7984 */ /* 0x000fe20000000800 */
[----:B0-----:R-:W-:-:S03]  /*148c0*/  FMUL R4, R8, 1.4426950216293334961 ;  /* 0x3fb8aa3b08047820 */ /* 0x001fc60000400000 */
[----:B------:R-:W-:Y:S01]  /*148d0*/  LDS R112, [R92+0x40000] ;  /* 0x040000005c707984 */ /* 0x000fe20000000800 */
[----:B------:R-:W0:Y:S03]  /*148e0*/  MUFU.EX2 R3, R4 ;  /* 0x0000000400037308 */ /* 0x000e260000000800 */
[----:B------:R-:W-:Y:S04]  /*148f0*/  LDS R113, [R77+0x40000] ;  /* 0x040000004d717984 */ /* 0x000fe80000000800 */
[----:B-1----:R1:W-:Y:S04]  /*14900*/  STL [R1+0x1ac], R2 ;  /* 0x0001ac0201007387 */ /* 0x0023e80000100800 */
[----:B------:R-:W-:Y:S04]  /*14910*/  LDS R114, [R39+0x40000] ;  /* 0x0400000027727984 */ /* 0x000fe80000000800 */
[----:B------:R-:W-:Y:S04]  /*14920*/  LDS R115, [R38+0x40000] ;  /* 0x0400000026737984 */ /* 0x000fe80000000800 */
[----:B0-----:R0:W-:Y:S04]  /*14930*/  STL [R1+0x1a8], R3 ;  /* 0x0001a80301007387 */ /* 0x0011e80000100800 */
[----:B------:R-:W2:Y:S01]  /*14940*/  LDL R10, [R1+0x568] ;  /* 0x00056800010a7983 */ /* 0x000ea20000100800 */
[----:B------:R-:W-:-:S03]  /*14950*/  FADD R4, R2, R3 ;  /* 0x0000000302047221 */ /* 0x000fc60000000000 */
[----:B-1----:R-:W3:Y:S04]  /*14960*/  LDL R2, [R1+0x570] ;  /* 0x0005700001027983 */ /* 0x002ee80000100800 */
[----:B0-----:R-:W4:Y:S04]  /*14970*/  LDL R3, [R1+0x56c] ;  /* 0x00056c0001037983 */ /* 0x001f280000100800 */
[----:B------:R-:W0:Y:S04]  /*14980*/  SHFL.BFLY PT, R8, R4, 0x2, 0x1f ;  /* 0x0c401f0004087f89 */ /* 0x000e2800000e0000 */
[----:B------:R-:W-:Y:S04]  /*14990*/  LDS R116, [R43+0x40000] ;  /* 0x040000002b747984 */ /* 0x000fe80000000800 */
[----:B------:R-:W-:Y:S04]  /*149a0*/  LDS R117, [R33+0x40000] ;  /* 0x0400000021757984 */ /* 0x000fe80000000800 */
[----:B------:R-:W-:Y:S04]  /*149b0*/  LDS R118, [R35+0x40000] ;  /* 0x0400000023767984 */ /* 0x000fe80000000800 */
[----:B------:R-:W-:Y:S04]  /*149c0*/  LDS R119, [R44+0x40000] ;  /* 0x040000002c777984 */ /* 0x000fe80000000800 */
[----:B------:R-:W-:Y:S01]  /*149d0*/  LDS R120, [R25+0x40000] ;  /* 0x0400000019787984 */ /* 0x000fe20000000800 */
[----:B0-----:R-:W-:-:S03]  /*149e0*/  FADD R8, R4, R8 ;  /* 0x0000000804087221 */ /* 0x001fc60000000000 */
[----:B------:R-:W-:Y:S04]  /*149f0*/  LDS R121, [R26+0x40000] ;  /* 0x040000001a797984 */ /* 0x000fe80000000800 */
[----:B------:R-:W0:Y:S04]  /*14a00*/  SHFL.BFLY PT, R96, R8, 0x1, 0x1f ;  /* 0x0c201f0008607f89 */ /* 0x000e2800000e0000 */
[----:B------:R-:W2:Y:S04]  /*14a10*/  LDS R4, [R72+0x40000] ;  /* 0x0400000048047984 */ /* 0x000ea80000000800 */
[----:B------:R-:W-:Y:S04]  /*14a20*/  LDS R122, [R62+0x40000] ;  /* 0x040000003e7a7984 */ /* 0x000fe80000000800 */
[----:B------:R-:W-:Y:S04]  /*14a30*/  LDS R123, [R63+0x40000] ;  /* 0x040000003f7b7984 */ /* 0x000fe80000000800 */
[----:B------:R-:W-:Y:S04]  /*14a40*/  LDS R124, [R55+0x40000] ;  /* 0x04000000377c7984 */ /* 0x000fe80000000800 */
[----:B------:R-:W-:Y:S01]  /*14a50*/  LDS R125, [R54+0x40000] ;  /* 0x04000000367d7984 */ /* 0x000fe20000000800 */
[----:B0-----:R-:W-:-:S03]  /*14a60*/  FADD R8, R8, R96 ;  /* 0x0000006008087221 */ /* 0x001fc60000000000 */
[----:B------:R-:W3:Y:S04]  /*14a70*/  LDL.LU R28, [R1+0x28] ;  /* 0x00002800011c7983 */ /* 0x000ee80000300800 */
[----:B------:R-:W4:Y:S01]  /*14a80*/  LDS R96, [R83+0x40000] ;  /* 0x0400000053607984 */ /* 0x000f220000000800 */
[----:B------:R-:W-:Y:S06]  /*14a90*/  BAR.SYNC.DEFER_BLOCKING 0x0 ;  /* 0x0000000000007b1d */ /* 0x000fec0000010000 */
[----:B------:R-:W-:Y:S01]  /*14aa0*/  @P0 STS [R58+0x40000], R8 ;  /* 0x040000083a000388 */ /* 0x000fe20000000800 */
[----:B--2---:R-:W-:-:S05]  /*14ab0*/  FMNMX R10, R4, R10, !PT ;  /* 0x0000000a040a7209 */ /* 0x004fca0007800000 */
[----:B------:R0:W-:Y:S01]  /*14ac0*/  STL [R1+0x694], R10 ;  /* 0x0006940a01007387 */ /* 0x0001e20000100800 */
[--C-:B------:R-:W-:Y:S01]  /*14ad0*/  FADD R4, R32, -R10.reuse ;  /* 0x8000000a20047221 */ /* 0x100fe20000000000 */
[----:B----4-:R-:W-:Y:S02]  /*14ae0*/  FMNMX R3, R96, R3, !PT ;  /* 0x0000000360037209 */ /* 0x010fe40007800000 */
[----:B------:R-:W2:Y:S01]  /*14af0*/  LDL.LU R96, [R1+0x20] ;  /* 0x0000200001607983 */ /* 0x000ea20000300800 */
[----:B------:R-:W-:Y:S01]  /*14b00*/  FMUL R4, R4, 1.4426950216293334961 ;  /* 0x3fb8aa3b04047820 */ /* 0x000fe20000400000 */
[----:B------:R-:W-:-:S03]  /*14b10*/  FADD R9, R9, -R10 ;  /* 0x8000000a09097221 */ /* 0x000fc60000000000 */
[----:B0-----:R-:W0:Y:S01]  /*14b20*/  MUFU.EX2 R10, R4 ;  /* 0x00000004000a7308 */ /* 0x001e220000000800 */
[----:B------:R1:W-:Y:S04]  /*14b30*/  STL [R1+0x690], R3 ;  /* 0x0006900301007387 */ /* 0x0003e80000100800 */
[----:B------:R-:W4:Y:S01]  /*14b40*/  LDL R11, [R1+0x574] ;  /* 0x00057400010b7983 */ /* 0x000f220000100800 */
[----:B---3--:R-:W-:Y:S01]  /*14b50*/  FMNMX R30, R97, R2, !PT ;  /* 0x00000002611e7209 */ /* 0x008fe20007800000 */
[--C-:B------:R-:W-:Y:S02]  /*14b60*/  FADD R8, R5, -R3.reuse ;  /* 0x8000000305087221 */ /* 0x100fe40000000000 */
[----:B------:R-:W3:Y:S01]  /*14b70*/  LDL.LU R5, [R1+0x24] ;  /* 0x0000240001057983 */ /* 0x000ee20000300800 */
[----:B------:R-:W-:-:S03]  /*14b80*/  FADD R7, R7, -R3 ;  /* 0x8000000307077221 */ /* 0x000fc60000000000 */
[----:B0-----:R-:W-:Y:S04]  /*14b90*/  STL [R1+0x1a4], R10 ;  /* 0x0001a40a01007387 */ /* 0x001fe80000100800 */
[----:B------:R-:W3:Y:S04]  /*14ba0*/  LDL.LU R2, [R1+0x30] ;  /* 0x0000300001027983 */ /* 0x000ee80000300800 */
[----:B------:R0:W-:Y:S04]  /*14bb0*/  STL [R1+0x68c], R30 ;  /* 0x00068c1e01007387 */ /* 0x0001e80000100800 */
[----:B-1----:R-:W3:Y:S01]  /*14bc0*/  LDL R3, [R1+0x578] ;  /* 0x0005780001037983 */ /* 0x002ee20000100800 */
[----:B------:R-:W-:Y:S01]  /*14bd0*/  FMUL R4, R9, 1.4426950216293334961 ;  /* 0x3fb8aa3b09047820 */ /* 0x000fe20000400000 */
[----:B------:R-:W-:Y:S01]  /*14be0*/  FMUL R7, R7, 1.4426950216293334961 ;  /* 0x3fb8aa3b07077820 */ /* 0x000fe20000400000 */
[----:B------:R-:W-:Y:S01]  /*14bf0*/  FADD R6, R6, -R30 ;  /* 0x8000001e06067221 */ /* 0x000fe20000000000 */
[----:B------:R-:W3:Y:S01]  /*14c00*/  LDL.LU R32, [R1+0x1c] ;  /* 0x00001c0001207983 */ /* 0x000ee20000300800 */
[----:B------:R1:W0:Y:S02]  /*14c10*/  MUFU.EX2 R58, R4 ;  /* 0x00000004003a7308 */ /* 0x0002240000000800 */
[----:B-1----:R-:W-:-:S06]  /*14c20*/  FMUL R4, R8, 1.4426950216293334961 ;  /* 0x3fb8aa3b08047820 */ /* 0x002fcc0000400000 */
[----:B------:R-:W1:Y:S01]  /*14c30*/  MUFU.EX2 R9, R4 ;  /* 0x0000000400097308 */ /* 0x000e620000000800 */
[----:B------:R-:W-:Y:S01]  /*14c40*/  FMUL R6, R6, 1.4426950216293334961 ;  /* 0x3fb8aa3b06067820 */ /* 0x000fe20000400000 */
[----:B0-----:R-:W-:Y:S06]  /*14c50*/  STL [R1+0x1a0], R58 ;  /* 0x0001a03a01007387 */ /* 0x001fec0000100800 */
[----:B------:R-:W-:Y:S01]  /*14c60*/  MUFU.EX2 R8, R6 ;  /* 0x0000000600087308 */ /* 0x000fe20000000800 */
[----:B-1----:R-:W-:Y:S01]  /*14c70*/  STL [R1+0x19c], R9 ;  /* 0x00019c0901007387 */ /* 0x002fe20000100800 */
[----:B--2---:R-:W-:-:S06]  /*14c80*/  FADD R4, R96, -R30 ;  /* 0x8000001e60047221 */ /* 0x004fcc0000000000 */
[----:B------:R-:W0:Y:S01]  /*14c90*/  MUFU.EX2 R96, R7 ;  /* 0x0000000700607308 */ /* 0x000e220000000800 */
[----:B------:R-:W-:-:S07]  /*14ca0*/  FMUL R4, R4, 1.4426950216293334961 ;  /* 0x3fb8aa3b04047820 */ /* 0x000fce0000400000 */
[----:B------:R-:W1:Y:S01]  /*14cb0*/  MUFU.EX2 R7, R4 ;  /* 0x0000000400077308 */ /* 0x000e620000000800 */
[----:B----4-:R-:W-:Y:S01]  /*14cc0*/  FMNMX R11, R98, R11, !PT ;  /* 0x0000000b620b7209 */ /* 0x010fe20007800000 */
[----:B0-----:R-:W-:Y:S04]  /*14cd0*/  STL [R1+0x198], R96 ;  /* 0x0001986001007387 */ /* 0x001fe80000100800 */
[----:B------:R-:W2:Y:S04]  /*14ce0*/  LDL.LU R98, [R1+0x2c] ;  /* 0x00002c0001627983 */ /* 0x000ea80000300800 */
[----:B------:R0:W-:Y:S04]  /*14cf0*/  STL [R1+0x688], R11 ;  /* 0x0006880b01007387 */ /* 0x0001e80000100800 */
[----:B------:R-:W4:Y:S01]  /*14d00*/  LDL R97, [R1+0x770] ;  /* 0x0007700001617983 */ /* 0x000f220000100800 */
[----:B---3--:R-:W-:-:S03]  /*14d10*/  FMNMX R99, R99, R3, !PT ;  /* 0x0000000363637209 */ /* 0x008fc60007800000 */
[----:B-1----:R-:W-:Y:S04]  /*14d20*/  STL [R1+0x194], R7 ;  /* 0x0001940701007387 */ /* 0x002fe80000100800 */
[----:B------:R-:W3:Y:S04]  /*14d30*/  LDL R30, [R1+0x774] ;  /* 0x00077400011e7983 */ /* 0x000ee80000100800 */
[----:B------:R-:W3:Y:S01]  /*14d40*/  LDL.LU R3, [R1+0x14] ;  /* 0x0000140001037983 */ /* 0x000ee20000300800 */
[----:B------:R-:W-:-:S03]  /*14d50*/  FADD R6, R5, -R11 ;  /* 0x8000000b05067221 */ /* 0x000fc60000000000 */
[----:B------:R-:W-:Y:S04]  /*14d60*/  STL [R1+0x684], R99 ;  /* 0x0006846301007387 */ /* 0x000fe80000100800 */
[----:B------:R-:W-:Y:S04]  /*14d70*/  STL [R1+0x190], R8 ;  /* 0x0001900801007387 */ /* 0x000fe80000100800 */
[----:B------:R-:W3:Y:S01]  /*14d80*/  LDL.LU R5, [R1+0x40] ;  /* 0x0000400001057983 */ /* 0x000ee20000300800 */
[----:B------:R-:W-:-:S04]  /*14d90*/  FADD R4, R28, -R11 ;  /* 0x8000000b1c047221 */ /* 0x000fc80000000000 */
[----:B------:R-:W-:-:S04]  /*14da0*/  FMUL R4, R4, 1.4426950216293334961 ;  /* 0x3fb8aa3b04047820 */ /* 0x000fc80000400000 */
[----:B------:R1:W0:Y:S02]  /*14db0*/  MUFU.EX2 R28, R4 ;  /* 0x00000004001c7308 */ /* 0x0002240000000800 */
[----:B-1----:R-:W-:Y:S02]  /*14dc0*/  FADD R4, R2, -R99 ;  /* 0x8000006302047221 */ /* 0x002fe40000000000 */
[----:B------:R-:W3:Y:S01]  /*14dd0*/  LDL.LU R2, [R1+0x34] ;  /* 0x0000340001027983 */ /* 0x000ee20000300800 */
[----:B------:R-:W-:-:S04]  /*14de0*/  FMUL R6, R6, 1.4426950216293334961 ;  /* 0x3fb8aa3b06067820 */ /* 0x000fc80000400000 */
[----:B0-----:R0:W1:Y:S01]  /*14df0*/  MUFU.EX2 R11, R6 ;  /* 0x00000006000b7308 */ /* 0x0010620000000800 */
[----:B------:R-:W-:Y:S01]  /*14e00*/  FMUL R4, R4, 1.4426950216293334961 ;  /* 0x3fb8aa3b04047820 */ /* 0x000fe20000400000 */
[----:B------:R-:W-:Y:S01]  /*14e10*/  STL [R1+0x18c], R28 ;  /* 0x00018c1c01007387 */ /* 0x000fe20000100800 */
[----:B------:R-:W-:Y:S01]  /*14e20*/  FADD R9, R9, R96 ;  /* 0x0000006009097221 */ /* 0x000fe20000000000 */
[----:B0-----:R-:W-:-:S04]  /*14e30*/  FADD R6, R32, -R99 ;  /* 0x8000006320067221 */ /* 0x001fc80000000000 */
[----:B------:R2:W0:Y:S01]  /*14e40*/  MUFU.EX2 R32, R4 ;  /* 0x0000000400207308 */ /* 0x0004220000000800 */
[----:B------:R-:W-:Y:S01]  /*14e50*/  FMUL R6, R6, 1.4426950216293334961 ;  /* 0x3fb8aa3b06067820 */ /* 0x000fe20000400000 */
[----:B-1----:R-:W-:Y:S01]  /*14e60*/  STL [R1+0x188], R11 ;  /* 0x0001880b01007387 */ /* 0x002fe20000100800 */
[----:B------:R-:W-:-:S05]  /*14e70*/  FADD R58, R10, R58 ;  /* 0x0000003a0a3a7221 */ /* 0x000fca0000000000 */
[----:B------:R-:W1:Y:S01]  /*14e80*/  MUFU.EX2 R10, R6 ;  /* 0x00000006000a7308 */ /* 0x000e620000000800 */
[----:B----4-:R-:W-:-:S05]  /*14e90*/  FMNMX R97, R100, R97, !PT ;  /* 0x0000006164617209 */ /* 0x010fca0007800000 */
[--C-:B--2---:R-:W-:Y:S01]  /*14ea0*/  FADD R4, R98, -R97.reuse ;  /* 0x8000006162047221 */ /* 0x104fe20000000000 */
[----:B------:R2:W-:Y:S01]  /*14eb0*/  STL [R1+0x680], R97 ;  /* 0x0006806101007387 */ /* 0x0005e20000100800 */
[----:B---3--:R-:W-:Y:S02]  /*14ec0*/  FMNMX R30, R101, R30, !PT ;  /* 0x0000001e651e7209 */ /* 0x008fe40007800000 */
[----:B------:R-:W-:Y:S01]  /*14ed0*/  FMUL R96, R4, 1.4426950216293334961 ;  /* 0x3fb8aa3b04607820 */ /* 0x000fe20000400000 */
[----:B--2---:R-:W-:-:S03]  /*14ee0*/  FADD R97, R3, -R97 ;  /* 0x8000006103617221 */ /* 0x004fc60000000000 */
[----:B------:R2:W3:Y:S01]  /*14ef0*/  MUFU.EX2 R3, R96 ;  /* 0x0000006000037308 */ /* 0x0004e20000000800 */
[----:B------:R-:W-:Y:S01]  /*14f00*/  FMUL R97, R97, 1.4426950216293334961 ;  /* 0x3fb8aa3b61617820 */ /* 0x000fe20000400000 */
[----:B--2---:R-:W-:-:S06]  /*14f10*/  FADD R96, R5, -R30 ;  /* 0x8000001e05607221 */ /* 0x004fcc0000000000 */
[----:B------:R2:W4:Y:S01]  /*14f20*/  MUFU.EX2 R5, R97 ;  /* 0x0000006100057308 */ /* 0x0005220000000800 */
[----:B0-----:R-:W-:Y:S01]  /*14f30*/  STL [R1+0x184], R32 ;  /* 0x0001842001007387 */ /* 0x001fe20000100800 */
[----:B------:R-:W-:-:S03]  /*14f40*/  FMUL R96, R96, 1.4426950216293334961 ;  /* 0x3fb8aa3b60607820 */ /* 0x000fc60000400000 */
[----:B------:R0:W-:Y:S04]  /*14f50*/  STL [R1+0x67c], R30 ;  /* 0x00067c1e01007387 */ /* 0x0001e80000100800 */
[----:B------:R-:W4:Y:S04]  /*14f60*/  LDL.LU R100, [R1+0x44] ;  /* 0x0000440001647983 */ /* 0x000f280000300800 */
[----:B------:R-:W4:Y:S04]  /*14f70*/  LDL.LU R101, [R1+0x4c] ;  /* 0x00004c0001657983 */ /* 0x000f280000300800 */
[----:B-1----:R-:W-:Y:S01]  /*14f80*/  STL [R1+0x180], R10 ;  /* 0x0001800a01007387 */ /* 0x002fe20000100800 */
[----:B--2---:R-:W-:-:S03]  /*14f90*/  FADD R97, R2, -R30 ;  /* 0x8000001e02617221 */ /* 0x004fc60000000000 */
[----:B------:R-:W2:Y:S01]  /*14fa0*/  LDL.LU R98, [R1+0x3c] ;  /* 0x00003c0001627983 */ /* 0x000ea20000300800 */
[----:B------:R1:W1:Y:S03]  /*14fb0*/  MUFU.EX2 R2, R96 ;  /* 0x0000006000027308 */ /* 0x0002660000000800 */
[----:B------:R-:W2:Y:S04]  /*14fc0*/  LDL R99, [R1+0x77c] ;  /* 0x00077c0001637983 */ /* 0x000ea80000100800 */
[----:B---3--:R-:W-:Y:S04]  /*14fd0*/  STL [R1+0x17c], R3 ;  /* 0x00017c0301007387 */ /* 0x008fe80000100800 */
[----:B0-----:R-:W3:Y:S04]  /*14fe0*/  LDL.LU R30, [R1+0x1120] ;  /* 0x00112000011e7983 */ /* 0x001ee80000300800 */
[----:B----4-:R-:W-:Y:S04]  /*14ff0*/  STL [R1+0x178], R5 ;  /* 0x0001780501007387 */ /* 0x010fe80000100800 */
[----:B-1----:R-:W4:Y:S01]  /*15000*/  LDL R96, [R1+0x778] ;  /* 0x0007780001607983 */ /* 0x002f220000100800 */
[----:B------:R-:W-:-:S03]  /*15010*/  FADD R8, R7, R8 ;  /* 0x0000000807087221 */ /* 0x000fc60000000000 */
[----:B------:R-:W0:Y:S04]  /*15020*/  SHFL.BFLY PT, R7, R58, 0x2, 0x1f ;  /* 0x0c401f003a077f89 */ /* 0x000e2800000e0000 */
[----:B------:R-:W1:Y:S04]  /*15030*/  SHFL.BFLY PT, R4, R8, 0x2, 0x1f ;  /* 0x0c401f0008047f89 */ /* 0x000e6800000e0000 */
[----:B------:R-:W0:Y:S01]  /*15040*/  SHFL.BFLY PT, R6, R9, 0x2, 0x1f ;  /* 0x0c401f0009067f89 */ /* 0x000e2200000e0000 */
[----:B----4-:R-:W-:-:S03]  /*15050*/  FMNMX R96, R102, R96, !PT ;  /* 0x0000006066607209 */ /* 0x010fc60007800000 */
[----:B------:R-:W4:Y:S01]  /*15060*/  LDL.LU R102, [R1+0x48] ;  /* 0x0000480001667983 */ /* 0x000f220000300800 */
[----:B0-----:R-:W-:Y:S01]  /*15070*/  FADD R7, R58, R7 ;  /* 0x000000073a077221 */ /* 0x001fe20000000000 */
[----:B-1----:R-:W-:Y:S01]  /*15080*/  FADD R4, R8, R4 ;  /* 0x0000000408047221 */ /* 0x002fe20000000000 */
[----:B------:R-:W-:Y:S01]  /*15090*/  FMUL R97, R97, 1.4426950216293334961 ;  /* 0x3fb8aa3b61617820 */ /* 0x000fe20000400000 */
[----:B------:R-:W-:Y:S01]  /*150a0*/  STL [R1+0x174], R2 ;  /* 0x0001740201007387 */ /* 0x000fe20000100800 */
[----:B------:R-:W-:-:S03]  /*150b0*/  FADD R6, R9, R6 ;  /* 0x0000000609067221 */ /* 0x000fc60000000000 */
[----:B------:R-:W-:Y:S01]  /*150c0*/  STL [R1+0x678], R96 ;  /* 0x0006786001007387 */ /* 0x000fe20000100800 */
[----:B--2---:R-:W-:-:S03]  /*150d0*/  FMNMX R99, R103, R99, !PT ;  /* 0x0000006367637209 */ /* 0x004fc60007800000 */
[----:B------:R-:W0:Y:S02]  /*150e0*/  SHFL.BFLY PT, R9, R4, 0x1, 0x1f ;  /* 0x0c201f0004097f89 */ /* 0x000e2400000e0000 */
[----:B0-----:R-:W-:Y:S01]  /*150f0*/  FADD R4, R4, R9 ;  /* 0x0000000904047221 */ /* 0x001fe20000000000 */
[----:B----4-:R-:W-:-:S04]  /*15100*/  FADD R58, R102, -R96 ;  /* 0x80000060663a7221 */ /* 0x010fc80000000000 */
[----:B------:R-:W-:Y:S01]  /*15110*/  FMUL R8, R58, 1.4426950216293334961 ;  /* 0x3fb8aa3b3a087820 */ /* 0x000fe20000400000 */
[----:B------:R-:W-:Y:S01]  /*15120*/  FADD R96, R100, -R96 ;  /* 0x8000006064607221 */ /* 0x000fe20000000000 */
[----:B------:R-:W0:Y:S01]  /*15130*/  MUFU.EX2 R102, R97 ;  /* 0x0000006100667308 */ /* 0x000e220000000800 */
[----:B------:R-:W1:Y:S07]  /*15140*/  SHFL.BFLY PT, R58, R6, 0x1, 0x1f ;  /* 0x0c201f00063a7f89 */ /* 0x000e6e00000e0000 */
[----:B------:R2:W4:Y:S01]  /*15150*/  MUFU.EX2 R100, R8 ;  /* 0x0000000800647308 */ /* 0x0005220000000800 */
[----:B------:R-:W-:Y:S01]  /*15160*/  FMUL R96, R96, 1.4426950216293334961 ;  /* 0x3fb8aa3b60607820 */ /* 0x000fe20000400000 */
[----:B--2---:R-:W2:Y:S01]  /*15170*/  SHFL.BFLY PT, R8, R7, 0x1, 0x1f ;  /* 0x0c201f0007087f89 */ /* 0x004ea200000e0000 */
[----:B------:R-:W-:-:S05]  /*15180*/  FADD R97, R101, -R99 ;  /* 0x8000006365617221 */ /* 0x000fca0000000000 */
[----:B------:R1:W-:Y:S01]  /*15190*/  MUFU.EX2 R101, R96 ;  /* 0x0000006000657308 */ /* 0x0003e20000000800 */
[----:B------:R-:W-:Y:S01]  /*151a0*/  FMUL R97, R97, 1.4426950216293334961 ;  /* 0x3fb8aa3b61617820 */ /* 0x000fe20000400000 */
[----:B0-----:R-:W-:Y:S01]  /*151b0*/  STL [R1+0x170], R102 ;  /* 0x0001706601007387 */ /* 0x001fe20000100800 */
[----:B-1----:R-:W-:-:S03]  /*151c0*/  FADD R96, R98, -R99 ;  /* 0x8000006362607221 */ /* 0x002fc60000000000 */
[----:B------:R0:W-:Y:S01]  /*151d0*/  STL [R1+0x674], R99 ;  /* 0x0006746301007387 */ /* 0x0001e20000100800 */
[----:B------:R-:W-:Y:S01]  /*151e0*/  FMUL R96, R96, 1.4426950216293334961 ;  /* 0x3fb8aa3b60607820 */ /* 0x000fe20000400000 */
[----:B------:R1:W-:Y:S01]  /*151f0*/  MUFU.EX2 R98, R97 ;  /* 0x0000006100627308 */ /* 0x0003e20000000800 */
[----:B------:R-:W-:-:S07]  /*15200*/  FADD R6, R6, R58 ;  /* 0x0000003a06067221 */ /* 0x000fce0000000000 */
[----:B0-----:R-:W0:Y:S01]  /*15210*/  MUFU.EX2 R99, R96 ;  /* 0x0000006000637308 */ /* 0x001e220000000800 */
[----:B--2---:R-:W-:Y:S01]  /*15220*/  FADD R7, R7, R8 ;  /* 0x0000000807077221 */ /* 0x004fe20000000000 */
[----:B-1----:R-:W-:-:S04]  /*15230*/  FADD R97, R28, R11 ;  /* 0x0000000b1c617221 */ /* 0x002fc80000000000 */
[----:B------:R-:W-:Y:S04]  /*15240*/  @P0 STS [R94+0x40000], R7 ;  /* 0x040000075e000388 */ /* 0x000fe80000000800 */
[----:B------:R1:W-:Y:S04]  /*15250*/  @P0 STS [R57+0x40000], R6 ;  /* 0x0400000639000388 */ /* 0x0003e80000000800 */
[----:B------:R2:W-:Y:S04]  /*15260*/  @P0 STS [R95+0x40000], R4 ;  /* 0x040000045f000388 */ /* 0x0005e80000000800 */
[----:B----4-:R-:W-:Y:S01]  /*15270*/  STL [R1+0x16c], R100 ;  /* 0x00016c6401007387 */ /* 0x010fe20000100800 */
[----:B0-----:R-:W-:Y:S01]  /*15280*/  FADD R9, R98, R99 ;  /* 0x0000006362097221 */ /* 0x001fe20000000000 */
[----:B-1----:R-:W-:-:S02]  /*15290*/  FADD R57, R100, R101 ;  /* 0x0000006564397221 */ /* 0x002fc40000000000 */
[----:B------:R-:W-:Y:S01]  /*152a0*/  STL [R1+0x168], R101 ;  /* 0x0001686501007387 */ /* 0x000fe20000100800 */
[----:B--2---:R-:W-:-:S03]  /*152b0*/  FADD R95, R32, R10 ;  /* 0x0000000a205f7221 */ /* 0x004fc60000000000 */
[----:B------:R-:W-:Y:S04]  /*152c0*/  STL [R1+0x164], R98 ;  /* 0x0001646201007387 */ /* 0x000fe80000100800 */
[----:B------:R-:W0:Y:S04]  /*152d0*/  SHFL.BFLY PT, R98, R97, 0x2, 0x1f ;  /* 0x0c401f0061627f89 */ /* 0x000e2800000e0000 */
[----:B------:R-:W1:Y:S04]  /*152e0*/  SHFL.BFLY PT, R96, R95, 0x2, 0x1f ;  /* 0x0c401f005f607f89 */ /* 0x000e6800000e0000 */
[----:B------:R-:W2:Y:S04]  /*152f0*/  SHFL.BFLY PT, R6, R9, 0x2, 0x1f ;  /* 0x0c401f0009067f89 */ /* 0x000ea800000e0000 */
[----:B------:R-:W4:Y:S04]  /*15300*/  SHFL.BFLY PT, R7, R57, 0x2, 0x1f ;  /* 0x0c401f0039077f89 */ /* 0x000f2800000e0000 */
[----:B------:R-:W-:Y:S01]  /*15310*/  STL [R1+0x160], R99 ;  /* 0x0001606301007387 */ /* 0x000fe20000100800 */
[----:B------:R-:W-:-:S03]  /*15320*/  FADD R94, R3, R5 ;  /* 0x00000005035e7221 */ /* 0x000fc60000000000 */
[----:B------:R-:W3:Y:S01]  /*15330*/  LDL.LU R11, [R1+0x111c] ;  /* 0x00111c00010b7983 */ /* 0x000ee20000300800 */
[----:B0-----:R-:W-:-:S03]  /*15340*/  FADD R98, R97, R98 ;  /* 0x0000006261627221 */ /* 0x001fc60000000000 */
[----:B------:R-:W3:Y:S01]  /*15350*/  LDL.LU R28, [R1+0x1118] ;  /* 0x00111800011c7983 */ /* 0x000ee20000300800 */
[----:B-1----:R-:W-:-:S03]  /*15360*/  FADD R95, R95, R96 ;  /* 0x000000605f5f7221 */ /* 0x002fc60000000000 */
[----:B------:R-:W3:Y:S01]  /*15370*/  LDL.LU R10, [R1+0x1114] ;  /* 0x00111400010a7983 */ /* 0x000ee20000300800 */
[----:B------:R-:W-:Y:S01]  /*15380*/  FADD R58, R2, R102 ;  /* 0x00000066023a7221 */ /* 0x000fe20000000000 */
[----:B--2---:R-:W-:Y:S02]  /*15390*/  FADD R6, R9, R6 ;  /* 0x0000000609067221 */ /* 0x004fe40000000000 */
[----:B------:R-:W2:Y:S01]  /*153a0*/  LDL.LU R32, [R1+0x1110] ;  /* 0x0011100001207983 */ /* 0x000ea20000300800 */
[----:B----4-:R-:W-:-:S03]  /*153b0*/  FADD R7, R57, R7 ;  /* 0x0000000739077221 */ /* 0x010fc60000000000 */
[----:B------:R-:W4:Y:S04]  /*153c0*/  LDL.LU R5, [R1+0x110c] ;  /* 0x00110c0001057983 */ /* 0x000f280000300800 */
[----:B------:R-:W0:Y:S04]  /*153d0*/  SHFL.BFLY PT, R9, R98, 0x1, 0x1f ;  /* 0x0c201f0062097f89 */ /* 0x000e2800000e0000 */
[----:B------:R-:W2:Y:S04]  /*153e0*/  LDL.LU R3, [R1+0x1108] ;  /* 0x0011080001037983 */ /* 0x000ea80000300800 */
[----:B------:R-:W1:Y:S04]  /*153f0*/  SHFL.BFLY PT, R57, R95, 0x1, 0x1f ;  /* 0x0c201f005f397f89 */ /* 0x000e6800000e0000 */
[----:B------:R-:W2:Y:S04]  /*15400*/  LDL.LU R2, [R1+0x1104] ;  /* 0x0011040001027983 */ /* 0x000ea80000300800 */
[----:B------:R-:W2:Y:S04]  /*15410*/  LDL R102, [R1+0x788] ;  /* 0x0007880001667983 */ /* 0x000ea80000100800 */
[----:B------:R-:W3:Y:S04]  /*15420*/  LDL.LU R103, [R1+0x64] ;  /* 0x0000640001677983 */ /* 0x000ee80000300800 */
[----:B------:R-:W4:Y:S01]  /*15430*/  LDL.LU R101, [R1+0x60] ;  /* 0x0000600001657983 */ /* 0x000f220000300800 */
[----:B0-----:R-:W-:-:S03]  /*15440*/  FADD R9, R98, R9 ;  /* 0x0000000962097221 */ /* 0x001fc60000000000 */
[----:B------:R-:W4:Y:S04]  /*15450*/  LDL R100, [R1+0x790] ;  /* 0x0007900001647983 */ /* 0x000f280000100800 */
[----:B------:R-:W4:Y:S01]  /*15460*/  LDL.LU R99, [R1+0x5c] ;  /* 0x00005c0001637983 */ /* 0x000f220000300800 */
[----:B-1----:R-:W-:-:S03]  /*15470*/  FADD R57, R95, R57 ;  /* 0x000000395f397221 */ /* 0x002fc60000000000 */
[----:B------:R-:W4:Y:S04]  /*15480*/  LDL.LU R98, [R1+0x10] ;  /* 0x0000100001627983 */ /* 0x000f280000300800 */
[----:B------:R-:W4:Y:S04]  /*15490*/  LDL R95, [R1+0x78c] ;  /* 0x00078c00015f7983 */ /* 0x000f280000100800 */
[----:B------:R-:W0:Y:S04]  /*154a0*/  SHFL.BFLY PT, R8, R94, 0x2, 0x1f ;  /* 0x0c401f005e087f89 */ /* 0x000e2800000e0000 */
[----:B------:R-:W1:Y:S04]  /*154b0*/  SHFL.BFLY PT, R4, R58, 0x2, 0x1f ;  /* 0x0c401f003a047f89 */ /* 0x000e6800000e0000 */
[----:B------:R-:W1:Y:S01]  /*154c0*/  SHFL.BFLY PT, R96, R7, 0x1, 0x1f ;  /* 0x0c201f0007607f89 */ /* 0x000e6200000e0000 */
[----:B0-----:R-:W-:Y:S01]  /*154d0*/  FADD R8, R94, R8 ;  /* 0x000000085e087221 */ /* 0x001fe20000000000 */
[----:B-1----:R-:W-:-:S04]  /*154e0*/  FADD R4, R58, R4 ;  /* 0x000000043a047221 */ /* 0x002fc80000000000 */
[----:B------:R-:W0:Y:S04]  /*154f0*/  SHFL.BFLY PT, R58, R8, 0x1, 0x1f ;  /* 0x0c201f00083a7f89 */ /* 0x000e2800000e0000 */
[----:B------:R-:W1:Y:S04]  /*15500*/  SHFL.BFLY PT, R94, R4, 0x1, 0x1f ;  /* 0x0c201f00045e7f89 */ /* 0x000e6800000e0000 */
[----:B------:R-:W1:Y:S04]  /*15510*/  SHFL.BFLY PT, R97, R6, 0x1, 0x1f ;  /* 0x0c201f0006617f89 */ /* 0x000e6800000e0000 */
[----:B------:R-:W-:Y:S01]  /*15520*/  @P0 STS [R89+0x40000], R9 ;  /* 0x0400000959000388 */ /* 0x000fe20000000800 */
[----:B------:R-:W-:-:S03]  /*15530*/  FADD R7, R7, R96 ;  /* 0x0000006007077221 */ /* 0x000fc60000000000 */
[----:B------:R-:W-:Y:S01]  /*15540*/  @P0 STS [R71+0x40000], R57 ;  /* 0x0400003947000388 */ /* 0x000fe20000000800 */
[----:B0-----:R-:W-:Y:S01]  /*15550*/  FADD R8, R8, R58 ;  /* 0x0000003a08087221 */ /* 0x001fe20000000000 */
[----:B-1----:R-:W-:-:S04]  /*15560*/  FADD R4, R4, R94 ;  /* 0x0000005e04047221 */ /* 0x002fc80000000000 */
[----:B------:R-:W-:Y:S04]  /*15570*/  @P0 STS [R93+0x40000], R8 ;  /* 0x040000085d000388 */ /* 0x000fe80000000800 */
[----:B------:R3:W-:Y:S01]  /*15580*/  @P0 STS [R69+0x40000], R4 ;  /* 0x0400000445000388 */ /* 0x0007e20000000800 */
[----:B------:R-:W-:-:S03]  /*15590*/  FADD R6, R6, R97 ;  /* 0x0000006106067221 */ /* 0x000fc60000000000 */
[----:B------:R-:W-:Y:S04]  /*155a0*/  @P0 STS [R88+0x40000], R7 ;  /* 0x0400000758000388 */ /* 0x000fe80000000800 */
[----:B------:R0:W-:Y:S01]  /*155b0*/  @P0 STS [R70+0x40000], R6 ;  /* 0x0400000646000388 */ /* 0x0001e20000000800 */
[----:B--2---:R-:W-:-:S05]  /*155c0*/  FMNMX R102, R104, R102, !PT ;  /* 0x0000006668667209 */ /* 0x004fca0007800000 */
[--C-:B---3--:R-:W-:Y:S01]  /*155d0*/  FADD R4, R103, -R102.reuse ;  /* 0x8000006667047221 */ /* 0x108fe20000000000 */
[----:B------:R1:W-:Y:S03]  /*155e0*/  STL [R1+0x670], R102 ;  /* 0x0006706601007387 */ /* 0x0003e60000100800 */
[----:B------:R-:W-:Y:S01]  /*155f0*/  FMUL R4, R4, 1.4426950216293334961 ;  /* 0x3fb8aa3b04047820 */ /* 0x000fe20000400000 */
[----:B------:R-:W2:Y:S01]  /*15600*/  LDL.LU R103, [R1+0x58] ;  /* 0x0000580001677983 */ /* 0x000ea20000300800 */
[----:B0-----:R-:W-:-:S03]  /*15610*/  FADD R6, R2, -R102 ;  /* 0x8000006602067221 */ /* 0x001fc60000000000 */
[----:B------:R-:W3:Y:S01]  /*15620*/  LDL R8, [R1+0x794] ;  /* 0x0007940001087983 */ /* 0x000ee20000100800 */
[----:B------:R0:W0:Y:S01]  /*15630*/  MUFU.EX2 R2, R4 ;  /* 0x0000000400027308 */ /* 0x0000220000000800 */
[----:B------:R-:W-:Y:S01]  /*15640*/  FMUL R6, R6, 1.4426950216293334961 ;  /* 0x3fb8aa3b06067820 */ /* 0x000fe20000400000 */
[----:B----4-:R-:W-:Y:S01]  /*15650*/  FMNMX R57, R106, R100, !PT ;  /* 0x000000646a397209 */ /* 0x010fe20007800000 */
[----:B-1----:R-:W4:Y:S01]  /*15660*/  LDL.LU R102, [R1+0x4] ;  /* 0x0000040001667983 */ /* 0x002f220000300800 */
[----:B------:R-:W-:-:S04]  /*15670*/  FMNMX R7, R105, R95, !PT ;  /* 0x0000005f69077209 */ /* 0x000fc80007800000 */
[----:B------:R1:W1:Y:S01]  /*15680*/  MUFU.EX2 R9, R6 ;  /* 0x0000000600097308 */ /* 0x0002620000000800 */
[----:B------:R1:W-:Y:S01]  /*15690*/  STL [R1+0x66c], R7 ;  /* 0x00066c0701007387 */ /* 0x0003e20000100800 */
[----:B0-----:R-:W-:-:S03]  /*156a0*/  FADD R4, R101, -R7 ;  /* 0x8000000765047221 */ /* 0x001fc60000000000 */
[----:B------:R-:W4:Y:S01]  /*156b0*/  LDL.LU R101, [R1+0x54] ;  /* 0x0000540001657983 */ /* 0x000f220000300800 */
[----:B-1----:R-:W-:-:S03]  /*156c0*/  FADD R6, R98, -R7 ;  /* 0x8000000762067221 */ /* 0x002fc60000000000 */
[----:B------:R-:W-:Y:S01]  /*156d0*/  STL [R1+0x128], R2 ;  /* 0x0001280201007387 */ /* 0x000fe20000100800 */
[----:B------:R-:W-:-:S03]  /*156e0*/  FMUL R4, R4, 1.4426950216293334961 ;  /* 0x3fb8aa3b04047820 */ /* 0x000fc60000400000 */
[----:B------:R-:W4:Y:S04]  /*156f0*/  LDL.LU R100, [R1] ;  /* 0x0000000001647983 */ /* 0x000f280000300800 */
[----:B------:R0:W-:Y:S04]  /*15700*/  STL [R1+0x668], R57 ;  /* 0x0006683901007387 */ /* 0x0001e80000100800 */
[----:B------:R-:W4:Y:S01]  /*15710*/  LDL R7, [R1+0x7a0] ;  /* 0x0007a00001077983 */ /* 0x000f220000100800 */
[----:B------:R1:W0:Y:S01]  /*15720*/  MUFU.EX2 R95, R4 ;  /* 0x00000004005f7308 */ /* 0x0002220000000800 */
[----:B------:R-:W-:-:S02]  /*15730*/  FMUL R6, R6, 1.4426950216293334961 ;  /* 0x3fb8aa3b06067820 */ /* 0x000fc40000400000 */
[----:B------:R-:W-:Y:S05]  /*15740*/  STL [R1+0x124], R9 ;  /* 0x0001240901007387 */ /* 0x000fea0000100800 */
[----:B------:R0:W0:Y:S01]  /*15750*/  MUFU.EX2 R96, R6 ;  /* 0x0000000600607308 */ /* 0x0000220000000800 */
[--C-:B-1----:R-:W-:Y:S02]  /*15760*/  FADD R4, R99, -R57.reuse ;  /* 0x8000003963047221 */ /* 0x102fe40000000000 */
[----:B------:R-:W4:Y:S04]  /*15770*/  LDL.LU R99, [R1+0x50] ;  /* 0x0000500001637983 */ /* 0x000f280000300800 */
[----:B0-----:R-:W-:Y:S01]  /*15780*/  STL [R1+0x120], R95 ;  /* 0x0001205f01007387 */ /* 0x001fe20000100800 */
[----:B------:R-:W-:-:S03]  /*15790*/  FADD R6, R3, -R57 ;  /* 0x8000003903067221 */ /* 0x000fc60000000000 */
[----:B------:R-:W4:Y:S01]  /*157a0*/  LDL R3, [R1+0x7a4] ;  /* 0x0007a40001037983 */ /* 0x000f220000100800 */
[----:B------:R-:W-:-:S04]  /*157b0*/  FMUL R4, R4, 1.4426950216293334961 ;  /* 0x3fb8aa3b04047820 */ /* 0x000fc80000400000 */
[----:B------:R2:W0:Y:S01]  /*157c0*/  MUFU.EX2 R93, R4 ;  /* 0x00000004005d7308 */ /* 0x0004220000000800 */
[----:B------:R-:W-:-:S07]  /*157d0*/  FMUL R6, R6, 1.4426950216293334961 ;  /* 0x3fb8aa3b06067820 */ /* 0x000fce0000400000 */
[----:B------:R4:W1:Y:S01]  /*157e0*/  MUFU.EX2 R94, R6 ;  /* 0x00000006005e7308 */ /* 0x0008620000000800 */
[----:B------:R-:W-:Y:S01]  /*157f0*/  STL [R1+0x11c], R96 ;  /* 0x00011c6001007387 */ /* 0x000fe20000100800 */
[----:B---3--:R-:W-:-:S05]  /*15800*/  FMNMX R8, R107, R8, !PT ;  /* 0x000000086b087209 */ /* 0x008fca0007800000 */
[----:B--2---:R-:W-:-:S04]  /*15810*/  FADD R4, R103, -R8 ;  /* 0x8000000867047221 */ /* 0x004fc80000000000 */
[----:B------:R-:W-:-:S04]  /*15820*/  FMUL R4, R4, 1.4426950216293334961 ;  /* 0x3fb8aa3b04047820 */ /* 0x000fc80000400000 */
[----:B------:R2:W3:Y:S01]  /*15830*/  MUFU.EX2 R88, R4 ;  /* 0x0000000400587308 */ /* 0x0004e20000000800 */
[----:B------:R1:W-:Y:S01]  /*15840*/  STL [R1+0x664], R8 ;  /* 0x0006640801007387 */ /* 0x0003e20000100800 */
[----:B----4-:R-:W-:-:S03]  /*15850*/  FADD R6, R102, -R8 ;  /* 0x8000000866067221 */ /* 0x010fc60000000000 */
[----:B0-----:R-:W-:Y:S01]  /*15860*/  STL [R1+0x114], R93 ;  /* 0x0001145d01007387 */ /* 0x001fe20000100800 */
[----:B------:R-:W-:-:S03]  /*15870*/  FMUL R6, R6, 1.4426950216293334961 ;  /* 0x3fb8aa3b06067820 */ /* 0x000fc60000400000 */
[----:B------:R-:W4:Y:S01]  /*15880*/  LDL R57, [R1+0x7a8] ;  /* 0x0007a80001397983 */ /* 0x000f220000100800 */
[----:B------:R0:W0:Y:S01]  /*15890*/  MUFU.EX2 R89, R6 ;  /* 0x0000000600597308 */ /* 0x0000220000000800 */
[----:B------:R-:W-:-:S05]  /*158a0*/  FMNMX R7, R108, R7, !PT ;  /* 0x000000076c077209 */ /* 0x000fca0007800000 */
[----:B------:R0:W-:Y:S01]  /*158b0*/  STL [R1+0x660], R7 ;  /* 0x0006600701007387 */ /* 0x0001e20000100800 */
[----:B--2---:R-:W-:-:S03]  /*158c0*/  FADD R4, R101, -R7 ;  /* 0x8000000765047221 */ /* 0x004fc60000000000 */
[----:B-1----:R-:W-:Y:S01]  /*158d0*/  STL [R1+0x110], R94 ;  /* 0x0001105e01007387 */ /* 0x002fe20000100800 */
[----:B------:R-:W-:-:S03]  /*158e0*/  FMUL R4, R4, 1.4426950216293334961 ;  /* 0x3fb8aa3b04047820 */ /* 0x000fc60000400000 */
[----:B---3--:R-:W-:Y:S04]  /*158f0*/  STL [R1+0x10c], R88 ;  /* 0x00010c5801007387 */ /* 0x008fe80000100800 */
[----:B------:R-:W2:Y:S01]  /*15900*/  LDL R58, [R1+0x7ac] ;  /* 0x0007ac00013a7983 */ /* 0x000ea20000100800 */
[----:B------:R1:W3:Y:S01]  /*15910*/  MUFU.EX2 R8, R4 ;  /* 0x0000000400087308 */ /* 0x0002e20000000800 */
[----:B0-----:R-:W-:Y:S02]  /*15920*/  FADD R6, R100, -R7 ;  /* 0x8000000764067221 */ /* 0x001fe40000000000 */
[----:B------:R-:W-:Y:S01]  /*15930*/  STL [R1+0x104], R89 ;  /* 0x0001045901007387 */ /* 0x000fe20000100800 */
[----:B------:R-:W-:-:S03]  /*15940*/  FMNMX R7, R109, R3, !PT ;  /* 0x000000036d077209 */ /* 0x000fc60007800000 */
[----:B------:R-:W2:Y:S01]  /*15950*/  LDL R3, [R1+0x7b8] ;  /* 0x0007b80001037983 */ /* 0x000ea20000100800 */
[----:B-1----:R-:W-:-:S03]  /*15960*/  FMUL R4, R6, 1.4426950216293334961 ;  /* 0x3fb8aa3b06047820 */ /* 0x002fc60000400000 */
[----:B------:R0:W-:Y:S01]  /*15970*/  STL [R1+0x65c], R7 ;  /* 0x00065c0701007387 */ /* 0x0001e20000100800 */
[----:B------:R1:W0:Y:S03]  /*15980*/  MUFU.EX2 R71, R4 ;  /* 0x0000000400477308 */ /* 0x0002260000000800 */
[----:B---3--:R-:W-:Y:S01]  /*15990*/  STL [R1+0x100], R8 ;  /* 0x0001000801007387 */ /* 0x008fe20000100800 */
[----:B-1----:R-:W-:-:S03]  /*159a0*/  FADD R4, R2, R9 ;  /* 0x0000000902047221 */ /* 0x002fc60000000000 */
[----:B------:R-:W3:Y:S01]  /*159b0*/  LDL R2, [R1+0x7bc] ;  /* 0x0007bc0001027983 */ /* 0x000ee20000100800 */
[--C-:B------:R-:W-:Y:S01]  /*159c0*/  FADD R6, R99, -R7.reuse ;  /* 0x8000000763067221 */ /* 0x100fe20000000000 */
[----:B0-----:R-:W-:Y:S02]  /*159d0*/  FADD R7, R5, -R7 ;  /* 0x8000000705077221 */ /* 0x001fe40000000000 */
[----:B------:R-:W0:Y:S01]  /*159e0*/  SHFL.BFLY PT, R5, R4, 0x2, 0x1f ;  /* 0x0c401f0004057f89 */ /* 0x000e2200000e0000 */
[----:B------:R-:W-:-:S04]  /*159f0*/  FMUL R6, R6, 1.4426950216293334961 ;  /* 0x3fb8aa3b06067820 */ /* 0x000fc80000400000 */
[----:B------:R1:W0:Y:S01]  /*15a00*/  MUFU.EX2 R9, R6 ;  /* 0x0000000600097308 */ /* 0x0002220000000800 */
[----:B------:R-:W-:-:S07]  /*15a10*/  FMUL R7, R7, 1.4426950216293334961 ;  /* 0x3fb8aa3b07077820 */ /* 0x000fce0000400000 */
[----:B------:R0:W1:Y:S01]  /*15a20*/  MUFU.EX2 R70, R7 ;  /* 0x0000000700467308 */ /* 0x0000620000000800 */
[----:B------:R-:W-:Y:S01]  /*15a30*/  STL [R1+0xfc], R71 ;  /* 0x0000fc4701007387 */ /* 0x000fe20000100800 */
[----:B0-----:R-:W-:Y:S01]  /*15a40*/  FADD R4, R4, R5 ;  /* 0x0000000504047221 */ /* 0x001fe20000000000 */
[----:B----4-:R-:W-:-:S05]  /*15a50*/  FMNMX R57, R110, R57, !PT ;  /* 0x000000396e397209 */ /* 0x010fca0007800000 */
[----:B-1----:R-:W-:-:S04]  /*15a60*/  FADD R6, R10, -R57 ;  /* 0x800000390a067221 */ /* 0x002fc80000000000 */
[----:B------:R-:W-:Y:S01]  /*15a70*/  FMUL R6, R6, 1.4426950216293334961 ;  /* 0x3fb8aa3b06067820 */ /* 0x000fe20000400000 */
[----:B------:R-:W-:-:S03]  /*15a80*/  FADD R7, R32, -R57 ;  /* 0x8000003920077221 */ /* 0x000fc60000000000 */
[----:B------:R0:W1:Y:S01]  /*15a90*/  MUFU.EX2 R10, R6 ;  /* 0x00000006000a7308 */ /* 0x0000620000000800 */
[----:B------:R-:W-:Y:S01]  /*15aa0*/  FMUL R7, R7, 1.4426950216293334961 ;  /* 0x3fb8aa3b07077820 */ /* 0x000fe20000400000 */
[----:B------:R4:W-:Y:S01]  /*15ab0*/  STL [R1+0x658], R57 ;  /* 0x0006583901007387 */ /* 0x0009e20000100800 */
[----:B--2---:R-:W-:-:S05]  /*15ac0*/  FMNMX R58, R111, R58, !PT ;  /* 0x0000003a6f3a7209 */ /* 0x004fca0007800000 */
[--C-:B0-----:R-:W-:Y:S01]  /*15ad0*/  FADD R6, R11, -R58.reuse ;  /* 0x8000003a0b067221 */ /* 0x101fe20000000000 */
[----:B------:R-:W-:-:S03]  /*15ae0*/  FADD R5, R28, -R58 ;  /* 0x8000003a1c057221 */ /* 0x000fc60000000000 */
[----:B------:R-:W-:Y:S01]  /*15af0*/  FMUL R6, R6, 1.4426950216293334961 ;  /* 0x3fb8aa3b06067820 */ /* 0x000fe20000400000 */
[----:B----4-:R0:W2:Y:S01]  /*15b00*/  MUFU.EX2 R57, R7 ;  /* 0x0000000700397308 */ /* 0x0100a20000000800 */
[----:B------:R-:W-:-:S07]  /*15b10*/  FMNMX R3, R112, R3, !PT ;  /* 0x0000000370037209 */ /* 0x000fce0007800000 */
[----:B------:R4:W1:Y:S01]  /*15b20*/  MUFU.EX2 R11, R6 ;  /* 0x00000006000b7308 */ /* 0x0008620000000800 */
[----:B0-----:R-:W-:Y:S01]  /*15b30*/  FADD R7, R14, -R3 ;  /* 0x800000030e077221 */ /* 0x001fe20000000000 */
[----:B----4-:R-:W-:-:S06]  /*15b40*/  FMUL R6, R5, 1.4426950216293334961 ;  /* 0x3fb8aa3b05067820 */ /* 0x010fcc0000400000 */
[----:B------:R0:W4:Y:S01]  /*15b50*/  MUFU.EX2 R28, R6 ;  /* 0x00000006001c7308 */ /* 0x0001220000000800 */
[----:B---3--:R-:W-:Y:S01]  /*15b60*/  FMNMX R2, R113, R2, !PT ;  /* 0x0000000271027209 */ /* 0x008fe20007800000 */
[----:B------:R-:W-:Y:S01]  /*15b70*/  FMUL R7, R7, 1.4426950216293334961 ;  /* 0x3fb8aa3b07077820 */ /* 0x000fe20000400000 */
[----:B------:R-:W-:Y:S01]  /*15b80*/  STL [R1+0xf8], R9 ;  /* 0x0000f80901007387 */ /* 0x000fe20000100800 */
[----:B0-----:R-:W-:-:S03]  /*15b90*/  FADD R6, R30, -R3 ;  /* 0x800000031e067221 */ /* 0x001fc60000000000 */
[----:B------:R-:W-:Y:S01]  /*15ba0*/  STL [R1+0xf4], R70 ;  /* 0x0000f44601007387 */ /* 0x000fe20000100800 */
[----:B------:R-:W-:-:S03]  /*15bb0*/  FMUL R6, R6, 1.4426950216293334961 ;  /* 0x3fb8aa3b06067820 */ /* 0x000fc60000400000 */
[----:B------:R0:W-:Y:S01]  /*15bc0*/  STL [R1+0x654], R58 ;  /* 0x0006543a01007387 */ /* 0x0001e20000100800 */
[----:B------:R3:W-:Y:S03]  /*15bd0*/  MUFU.EX2 R69, R6 ;  /* 0x0000000600457308 */ /* 0x0007e60000000800 */
[----:B-1----:R-:W-:Y:S05]  /*15be0*/  STL [R1+0xf0], R10 ;  /* 0x0000f00a01007387 */ /* 0x002fea0000100800 */
[----:B0-----:R0:W1:Y:S01]  /*15bf0*/  MUFU.EX2 R58, R7 ;  /* 0x00000007003a7308 */ /* 0x0010620000000800 */
[--C-:B---3--:R-:W-:Y:S01]  /*15c00*/  FADD R6, R36, -R2.reuse ;  /* 0x8000000224067221 */ /* 0x108fe20000000000 */
[----:B--2---:R-:W-:Y:S01]  /*15c10*/  STL [R1+0xec], R57 ;  /* 0x0000ec3901007387 */ /* 0x004fe20000100800 */
[----:B0-----:R-:W-:-:S03]  /*15c20*/  FADD R7, R13, -R2 ;  /* 0x800000020d077221 */ /* 0x001fc60000000000 */
[----:B------:R-:W-:Y:S01]  /*15c30*/  STL [R1+0xe8], R11 ;  /* 0x0000e80b01007387 */ /* 0x000fe20000100800 */
[----:B------:R-:W-:Y:S01]  /*15c40*/  FMUL R6, R6, 1.4426950216293334961 ;  /* 0x3fb8aa3b06067820 */ /* 0x000fe20000400000 */
[----:B------:R-:W-:Y:S02]  /*15c50*/  FMUL R7, R7, 1.4426950216293334961 ;  /* 0x3fb8aa3b07077820 */ /* 0x000fe40000400000 */
[----:B------:R0:W-:Y:S04]  /*15c60*/  STL [R1+0x650], R3 ;  /* 0x0006500301007387 */ /* 0x0001e80000100800 */
[----:B----4-:R-:W-:Y:S04]  /*15c70*/  STL [R1+0xe0], R28 ;  /* 0x0000e01c01007387 */ /* 0x010fe80000100800 */
[----:B------:R2:W-:Y:S01]  /*15c80*/  STL [R1+0x644], R2 ;  /* 0x0006440201007387 */ /* 0x0005e20000100800 */
[----:B0-----:R-:W-:Y:S08]  /*15c90*/  MUFU.EX2 R3, R6 ;  /* 0x0000000600037308 */ /* 0x001ff00000000800 */
[----:B--2---:R-:W0:Y:S01]  /*15ca0*/  MUFU.EX2 R2, R7 ;  /* 0x0000000700027308 */ /* 0x004e220000000800 */
[----:B-1----:R-:W-:Y:S04]  /*15cb0*/  STL [R1+0xdc], R58 ;  /* 0x0000dc3a01007387 */ /* 0x002fe80000100800 */
[----:B------:R-:W-:Y:S04]  /*15cc0*/  STL [R1+0xd8], R69 ;  /* 0x0000d84501007387 */ /* 0x000fe80000100800 */
[----:B0-----:R-:W-:Y:S04]  /*15cd0*/  STL [R1+0xd4], R2 ;  /* 0x0000d40201007387 */ /* 0x001fe80000100800 */
[----:B------:R-:W-:Y:S04]  /*15ce0*/  STL [R1+0xcc], R3 ;  /* 0x0000cc0301007387 */ /* 0x000fe80000100800 */
[----:B------:R-:W2:Y:S04]  /*15cf0*/  LDL.LU R110, [R1+0x118] ;  /* 0x00011800016e7983 */ /* 0x000ea80000300800 */
[----:B------:R-:W3:Y:S04]  /*15d00*/  LDL.LU R108, [R1+0x12c] ;  /* 0x00012c00016c7983 */ /* 0x000ee80000300800 */
[----:B------:R-:W4:Y:S04]  /*15d10*/  LDL.LU R106, [R1+0x364] ;  /* 0x00036400016a7983 */ /* 0x000f280000300800 */
[----:B------:R-:W3:Y:S04]  /*15d20*/  LDL.LU R103, [R1+0x3b0] ;  /* 0x0003b00001677983 */ /* 0x000ee80000300800 */
[----:B------:R-:W3:Y:S04]  /*15d30*/  LDL.LU R101, [R1+0x3b4] ;  /* 0x0003b40001657983 */ /* 0x000ee80000300800 */
[----:B------:R-:W3:Y:S04]  /*15d40*/  LDL.LU R99, [R1+0x548] ;  /* 0x0005480001637983 */ /* 0x000ee80000300800 */
[----:B------:R-:W3:Y:S01]  /*15d50*/  LDL.LU R97, [R1+0x54c] ;  /* 0x00054c0001617983 */ /* 0x000ee20000300800 */
[----:B------:R-:W-:-:S03]  /*15d60*/  FADD R7, R88, R89 ;  /* 0x0000005958077221 */ /* 0x000fc60000000000 */
[----:B------:R-:W4:Y:S04]  /*15d70*/  LDL.LU R89, [R1+0x550] ;  /* 0x0005500001597983 */ /* 0x000f280000300800 */
[----:B------:R-:W0:Y:S01]  /*15d80*/  SHFL.BFLY PT, R5, R4, 0x1, 0x1f ;  /* 0x0c201f0004057f89 */ /* 0x000e2200000e0000 */
[----:B------:R-:W-:Y:S01]  /*15d90*/  FADD R6, R93, R94 ;  /* 0x0000005e5d067221 */ /* 0x000fe20000000000 */
[----:B------:R-:W-:Y:S01]  /*15da0*/  FADD R8, R8, R71 ;  /* 0x0000004708087221 */ /* 0x000fe20000000000 */
[----:B------:R-:W-:Y:S01]  /*15db0*/  FADD R11, R11, R28 ;  /* 0x0000001c0b0b7221 */ /* 0x000fe20000000000 */
[----:B------:R-:W-:Y:S01]  /*15dc0*/  FADD R9, R9, R70 ;  /* 0x0000004609097221 */ /* 0x000fe20000000000 */
[----:B------:R-:W-:Y:S01]  /*15dd0*/  SHFL.BFLY PT, R28, R7, 0x2, 0x1f ;  /* 0x0c401f00071c7f89 */ /* 0x000fe200000e0000 */
[----:B------:R-:W-:-:S03]  /*15de0*/  FADD R10, R10, R57 ;  /* 0x000000390a0a7221 */ /* 0x000fc60000000000 */
[----:B------:R-:W1:Y:S04]  /*15df0*/  SHFL.BFLY PT, R14, R6, 0x2, 0x1f ;  /* 0x0c401f00060e7f89 */ /* 0x000e6800000e0000 */
[----:B------:R-:W-:Y:S01]  /*15e00*/  SHFL.BFLY PT, R30, R8, 0x2, 0x1f ;  /* 0x0c401f00081e7f89 */ /* 0x000fe200000e0000 */
[----:B0-----:R-:W-:Y:S01]  /*15e10*/  FADD R4, R4, R5 ;  /* 0x0000000504047221 */ /* 0x001fe20000000000 */
[----:B------:R-:W-:Y:S02]  /*15e20*/  FADD R5, R95, R96 ;  /* 0x000000605f057221 */ /* 0x000fe40000000000 */
[----:B------:R-:W-:Y:S04]  /*15e30*/  SHFL.BFLY PT, R32, R9, 0x2, 0x1f ;  /* 0x0c401f0009207f89 */ /* 0x000fe800000e0000 */
[----:B------:R-:W0:Y:S01]  /*15e40*/  SHFL.BFLY PT, R13, R5, 0x2, 0x1f ;  /* 0x0c401f00050d7f89 */ /* 0x000e2200000e0000 */
[----:B------:R-:W-:-:S03]  /*15e50*/  FADD R58, R58, R69 ;  /* 0x000000453a3a7221 */ /* 0x000fc60000000000 */
[----:B------:R-:W0:Y:S04]  /*15e60*/  SHFL.BFLY PT, R36, R10, 0x2, 0x1f ;  /* 0x0c401f000a247f89 */ /* 0x000e2800000e0000 */
[----:B------:R-:W0:Y:S04]  /*15e70*/  SHFL.BFLY PT, R57, R11, 0x2, 0x1f ;  /* 0x0c401f000b397f89 */ /* 0x000e2800000e0000 */
[----:B------:R-:W0:Y:S01]  /*15e80*/  SHFL.BFLY PT, R70, R58, 0x2, 0x1f ;  /* 0x0c401f003a467f89 */ /* 0x000e2200000e0000 */
[----:B-1----:R-:W-:Y:S01]  /*15e90*/  FADD R6, R6, R14 ;  /* 0x0000000e06067221 */ /* 0x002fe20000000000 */
[----:B------:R-:W-:-:S02]  /*15ea0*/  FADD R7, R7, R28 ;  /* 0x0000001c07077221 */ /* 0x000fc40000000000 */
[----:B------:R1:W-:Y:S04]  /*15eb0*/  @P0 STS [R66+0x40000], R4 ;  /* 0x0400000442000388 */ /* 0x0003e80000000800 */
[----:B------:R-:W4:Y:S01]  /*15ec0*/  LDL.LU R95, [R1+0x55c] ;  /* 0x00055c00015f7983 */ /* 0x000f220000300800 */
[----:B0-----:R-:W-:-:S03]  /*15ed0*/  FADD R5, R5, R13 ;  /* 0x0000000d05057221 */ /* 0x001fc60000000000 */
[----:B------:R-:W-:Y:S01]  /*15ee0*/  SHFL.BFLY PT, R14, R6, 0x1, 0x1f ;  /* 0x0c201f00060e7f89 */ /* 0x000fe200000e0000 */
[----:B-1----:R-:W-:Y:S01]  /*15ef0*/  FADD R4, R8, R30 ;  /* 0x0000001e08047221 */ /* 0x002fe20000000000 */
[----:B------:R-:W-:Y:S02]  /*15f00*/  FADD R9, R9, R32 ;  /* 0x0000002009097221 */ /* 0x000fe40000000000 */
[----:B------:R-:W0:Y:S01]  /*15f10*/  SHFL.BFLY PT, R8, R5, 0x1, 0x1f ;  /* 0x0c201f0005087f89 */ /* 0x000e2200000e0000 */
[----:B------:R-:W-:-:S03]  /*15f20*/  FADD R10, R10, R36 ;  /* 0x000000240a0a7221 */ /* 0x000fc60000000000 */
[----:B------:R-:W1:Y:S01]  /*15f30*/  SHFL.BFLY PT, R13, R7, 0x1, 0x1f ;  /* 0x0c201f00070d7f89 */ /* 0x000e6200000e0000 */
[----:B------:R-:W-:-:S03]  /*15f40*/  FADD R11, R11, R57 ;  /* 0x000000390b0b7221 */ /* 0x000fc60000000000 */
[----:B------:R-:W1:Y:S01]  /*15f50*/  SHFL.BFLY PT, R32, R4, 0x1, 0x1f ;  /* 0x0c201f0004207f89 */ /* 0x000e6200000e0000 */
[----:B------:R-:W-:-:S03]  /*15f60*/  FADD R28, R58, R70 ;  /* 0x000000463a1c7221 */ /* 0x000fc60000000000 */
[----:B------:R-:W1:Y:S04]  /*15f70*/  SHFL.BFLY PT, R36, R9, 0x1, 0x1f ;  /* 0x0c201f0009247f89 */ /* 0x000e6800000e0000 */
[----:B------:R-:W1:Y:S04]  /*15f80*/  SHFL.BFLY PT, R57, R10, 0x1, 0x1f ;  /* 0x0c201f000a397f89 */ /* 0x000e6800000e0000 */
[----:B------:R-:W1:Y:S04]  /*15f90*/  SHFL.BFLY PT, R58, R11, 0x1, 0x1f ;  /* 0x0c201f000b3a7f89 */ /* 0x000e6800000e0000 */
[----:B------:R-:W1:Y:S01]  /*15fa0*/  SHFL.BFLY PT, R66, R28, 0x1, 0x1f ;  /* 0x0c201f001c427f89 */ /* 0x000e6200000e0000 */
[----:B0-----:R-:W-:Y:S01]  /*15fb0*/  FADD R5, R5, R8 ;  /* 0x0000000805057221 */ /* 0x001fe20000000000 */
[----:B------:R-:W-:Y:S01]  /*15fc0*/  FADD R6, R6, R14 ;  /* 0x0000000e06067221 */ /* 0x000fe20000000000 */
[----:B-1----:R-:W-:Y:S01]  /*15fd0*/  FADD R7, R7, R13 ;  /* 0x0000000d07077221 */ /* 0x002fe20000000000 */
[----:B------:R-:W-:-:S02]  /*15fe0*/  FADD R69, R2, R3 ;  /* 0x0000000302457221 */ /* 0x000fc40000000000 */
[----:B------:R0:W-:Y:S01]  /*15ff0*/  @P0 STS [R61+0x40000], R5 ;  /* 0x040000053d000388 */ /* 0x0001e20000000800 */
[----:B------:R-:W-:-:S03]  /*16000*/  FADD R4, R4, R32 ;  /* 0x0000002004047221 */ /* 0x000fc60000000000 */
[----:B------:R1:W-:Y:S04]  /*16010*/  @P0 STS [R65+0x40000], R6 ;  /* 0x0400000641000388 */ /* 0x0003e80000000800 */
[----:B------:R-:W-:Y:S01]  /*16020*/  @P0 STS [R67+0x40000], R7 ;  /* 0x0400000743000388 */ /* 0x000fe20000000800 */
[----:B0-----:R-:W-:-:S03]  /*16030*/  FADD R5, R9, R36 ;  /* 0x0000002409057221 */ /* 0x001fc60000000000 */
[----:B------:R0:W-:Y:S01]  /*16040*/  @P0 STS [R56+0x40000], R4 ;  /* 0x0400000438000388 */ /* 0x0001e20000000800 */
[----:B-1----:R-:W-:-:S03]  /*16050*/  FADD R6, R10, R57 ;  /* 0x000000390a067221 */ /* 0x002fc60000000000 */
[----:B------:R1:W-:Y:S04]  /*16060*/  @P0 STS [R68+0x40000], R5 ;  /* 0x0400000544000388 */ /* 0x0003e80000000800 */
[----:B------:R-:W4:Y:S01]  /*16070*/  LDL.LU R94, [R1+0x560] ;  /* 0x00056000015e7983 */ /* 0x000f220000300800 */
[----:B0-----:R-:W-:-:S03]  /*16080*/  FADD R4, R11, R58 ;  /* 0x0000003a0b047221 */ /* 0x001fc60000000000 */
[----:B------:R-:W-:Y:S01]  /*16090*/  @P0 STS [R51+0x40000], R6 ;  /* 0x0400000633000388 */ /* 0x000fe20000000800 */
[----:B-1----:R-:W-:-:S03]  /*160a0*/  FADD R5, R28, R66 ;  /* 0x000000421c057221 */ /* 0x002fc60000000000 */
[----:B------:R-:W-:Y:S04]  /*160b0*/  @P0 STS [R59+0x40000], R4 ;  /* 0x040000043b000388 */ /* 0x000fe80000000800 */
[----:B------:R-:W-:Y:S04]  /*160c0*/  @P0 STS [R64+0x40000], R5 ;  /* 0x0400000540000388 */ /* 0x000fe80000000800 */
[----:B------:R-:W0:Y:S02]  /*160d0*/  SHFL.BFLY PT, R71, R69, 0x2, 0x1f ;  /* 0x0c401f0045477f89 */ /* 0x000e2400000e0000 */
[----:B0-----:R-:W-:-:S05]  /*160e0*/  FADD R30, R69, R71 ;  /* 0x00000047451e7221 */ /* 0x001fca0000000000 */
[----:B------:R-:W0:Y:S02]  /*160f0*/  SHFL.BFLY PT, R69, R30, 0x1, 0x1f ;  /* 0x0c201f001e457f89 */ /* 0x000e2400000e0000 */
[----:B0-----:R-:W-:-:S05]  /*16100*/  FADD R6, R30, R69 ;  /* 0x000000451e067221 */ /* 0x001fca0000000000 */
[----:B------:R-:W-:Y:S01]  /*16110*/  @P0 STS [R60+0x40000], R6 ;  /* 0x040000063c000388 */ /* 0x000fe20000000800 */
[----:B--2---:R-:W-:Y:S02]  /*16120*/  FMNMX R109, R116, R110, !PT ;  /* 0x0000006e746d7209 */ /* 0x004fe40007800000 */
[----:B---3--:R-:W-:-:S05]  /*16130*/  FMNMX R96, R114, R97, !PT ;  /* 0x0000006172607209 */ /* 0x008fca0007800000 */
[--C-:B------:R-:W-:Y:S01]  /*16140*/  FADD R4, R12, -R96.reuse ;  /* 0x800000600c047221 */ /* 0x100fe20000000000 */
[----:B----4-:R-:W-:Y:S01]  /*16150*/  FMNMX R88, R115, R89, !PT ;  /* 0x0000005973587209 */ /* 0x010fe20007800000 */
[----:B------:R-:W-:Y:S02]  /*16160*/  FADD R5, R34, -R96 ;  /* 0x8000006022057221 */ /* 0x000fe40000000000 */
[----:B------:R-:W-:Y:S02]  /*16170*/  FMUL R4, R4, 1.4426950216293334961 ;  /* 0x3fb8aa3b04047820 */ /* 0x000fe40000400000 */
[----:B------:R-:W-:Y:S02]  /*16180*/  FMUL R5, R5, 1.4426950216293334961 ;  /* 0x3fb8aa3b05057820 */ /* 0x000fe40000400000 */
[----:B------:R0:W1:Y:S02]  /*16190*/  MUFU.EX2 R105, R4 ;  /* 0x0000000400697308 */ /* 0x0000640000000800 */
[----:B0-----:R-:W-:-:S06]  /*161a0*/  FADD R4, R16, -R88 ;  /* 0x8000005810047221 */ /* 0x001fcc0000000000 */
[----:B------:R0:W2:Y:S02]  /*161b0*/  MUFU.EX2 R14, R5 ;  /* 0x00000005000e7308 */ /* 0x0000a40000000800 */
[----:B0-----:R-:W-:Y:S01]  /*161c0*/  FMUL R5, R4, 1.4426950216293334961 ;  /* 0x3fb8aa3b04057820 */ /* 0x001fe20000400000 */
[----:B------:R-:W-:-:S05]  /*161d0*/  FADD R4, R27, -R88 ;  /* 0x800000581b047221 */ /* 0x000fca0000000000 */
[----:B------:R0:W3:Y:S01]  /*161e0*/  MUFU.EX2 R3, R5 ;  /* 0x0000000500037308 */ /* 0x0000e20000000800 */
[----:B------:R-:W-:Y:S01]  /*161f0*/  FMNMX R102, R117, R103, !PT ;  /* 0x0000006775667209 */ /* 0x000fe20007800000 */
[----:B0-----:R-:W-:Y:S01]  /*16200*/  FMUL R5, R4, 1.4426950216293334961 ;  /* 0x3fb8aa3b04057820 */ /* 0x001fe20000400000 */
[----:B------:R-:W-:-:S05]  /*16210*/  FADD R4, R15, -R109 ;  /* 0x8000006d0f047221 */ /* 0x000fca0000000000 */
[----:B------:R0:W4:Y:S01]  /*16220*/  MUFU.EX2 R93, R5 ;  /* 0x00000005005d7308 */ /* 0x0001220000000800 */
[----:B------:R-:W-:Y:S01]  /*16230*/  FMUL R4, R4, 1.4426950216293334961 ;  /* 0x3fb8aa3b04047820 */ /* 0x000fe20000400000 */
[----:B0-----:R-:W-:-:S06]  /*16240*/  FADD R5, R37, -R109 ;  /* 0x8000006d25057221 */ /* 0x001fcc0000000000 */
[----:B------:R0:W1:Y:S01]  /*16250*/  MUFU.EX2 R2, R4 ;  /* 0x0000000400027308 */ /* 0x0000620000000800 */
[----:B------:R-:W-:Y:S01]  /*16260*/  FMUL R5, R5, 1.4426950216293334961 ;  /* 0x3fb8aa3b05057820 */ /* 0x000fe20000400000 */
[----:B------:R-:W-:Y:S01]  /*16270*/  FMNMX R107, R118, R108, !PT ;  /* 0x0000006c766b7209 */ /* 0x000fe20007800000 */
[----:B0-----:R-:W-:-:S05]  /*16280*/  FADD R4, R18, -R102 ;  /* 0x8000006612047221 */ /* 0x001fca0000000000 */
[----:B------:R0:W1:Y:S02]  /*16290*/  MUFU.EX2 R67, R5 ;  /* 0x0000000500437308 */ /* 0x0000640000000800 */
[----:B0-----:R-:W-:Y:S01]  /*162a0*/  FMUL R5, R4, 1.4426950216293334961 ;  /* 0x3fb8aa3b04057820 */ /* 0x001fe20000400000 */
[----:B------:R-:W-:-:S05]  /*162b0*/  FADD R4, R29, -R102 ;  /* 0x800000661d047221 */ /* 0x000fca0000000000 */
[----:B------:R0:W1:Y:S01]  /*162c0*/  MUFU.EX2 R61, R5 ;  /* 0x00000005003d7308 */ /* 0x0000620000000800 */
[----:B------:R-:W-:Y:S01]  /*162d0*/  FMNMX R104, R119, R106, !PT ;  /* 0x0000006a77687209 */ /* 0x000fe20007800000 */
[----:B0-----:R-:W-:Y:S01]  /*162e0*/  FMUL R5, R4, 1.4426950216293334961 ;  /* 0x3fb8aa3b04057820 */ /* 0x001fe20000400000 */
[----:B------:R-:W-:-:S05]  /*162f0*/  FADD R4, R17, -R107 ;  /* 0x8000006b11047221 */ /* 0x000fca0000000000 */
[----:B------:R0:W1:Y:S01]  /*16300*/  MUFU.EX2 R65, R5 ;  /* 0x0000000500417308 */ /* 0x0000620000000800 */
        /* <DEDUP_REMOVED lines=9> */
[----:B------:R0:W2:Y:S01]  /*163a0*/  MUFU.EX2 R112, R5 ;  /* 0x0000000500707308 */ /* 0x0000a20000000800 */
[----:B------:R-:W-:Y:S01]  /*163b0*/  STL [R1+0x640], R96 ;  /* 0x0006406001007387 */ /* 0x000fe20000100800 */
[----:B0-----:R-:W-:Y:S01]  /*163c0*/  FMUL R5, R4, 1.4426950216293334961 ;  /* 0x3fb8aa3b04057820 */ /* 0x001fe20000400000 */
[----:B------:R-:W-:Y:S02]  /*163d0*/  FADD R4, R19, -R100 ;  /* 0x8000006413047221 */ /* 0x000fe40000000000 */
[----:B------:R-:W-:Y:S02]  /*163e0*/  STL [R1+0x63c], R88 ;  /* 0x00063c5801007387 */ /* 0x000fe40000100800 */
[----:B------:R-:W-:Y:S01]  /*163f0*/  FMUL R4, R4, 1.4426950216293334961 ;  /* 0x3fb8aa3b04047820 */ /* 0x000fe20000400000 */
[----:B------:R-:W0:Y:S01]  /*16400*/  MUFU.EX2 R113, R5 ;  /* 0x0000000500717308 */ /* 0x000e220000000800 */
[----:B-1----:R1:W-:Y:S04]  /*16410*/  STL [R1+0xb4], R105 ;  /* 0x0000b46901007387 */ /* 0x0023e80000100800 */
[----:B--2---:R-:W-:Y:S03]  /*16420*/  STL [R1+0xb0], R14 ;  /* 0x0000b00e01007387 */ /* 0x004fe60000100800 */
[----:B------:R2:W0:Y:S01]  /*16430*/  MUFU.EX2 R111, R4 ;  /* 0x00000004006f7308 */ /* 0x0004220000000800 */
[----:B------:R-:W-:Y:S04]  /*16440*/  STL [R1+0x638], R109 ;  /* 0x0006386d01007387 */ /* 0x000fe80000100800 */
[----:B---3--:R-:W-:Y:S04]  /*16450*/  STL [R1+0xa8], R3 ;  /* 0x0000a80301007387 */ /* 0x008fe80000100800 */
[----:B----4-:R3:W-:Y:S04]  /*16460*/  STL [R1+0xa4], R93 ;  /* 0x0000a45d01007387 */ /* 0x0107e80000100800 */
[----:B------:R-:W-:Y:S04]  /*16470*/  STL [R1+0x634], R102 ;  /* 0x0006346601007387 */ /* 0x000fe80000100800 */
[----:B------:R-:W-:Y:S04]  /*16480*/  STL [R1+0xa0], R2 ;  /* 0x0000a00201007387 */ /* 0x000fe80000100800 */
[----:B------:R-:W-:Y:S04]  /*16490*/  STL [R1+0x9c], R67 ;  /* 0x00009c4301007387 */ /* 0x000fe80000100800 */
[----:B------:R-:W-:Y:S01]  /*164a0*/  STL [R1+0x630], R107 ;  /* 0x0006306b01007387 */ /* 0x000fe20000100800 */
[----:B------:R-:W-:-:S03]  /*164b0*/  FMNMX R98, R121, R99, !PT ;  /* 0x0000006379627209 */ /* 0x000fc60007800000 */
[----:B------:R-:W-:Y:S04]  /*164c0*/  STL [R1+0x98], R61 ;  /* 0x0000983d01007387 */ /* 0x000fe80000100800 */
[----:B------:R-:W-:Y:S04]  /*164d0*/  STL [R1+0x90], R65 ;  /* 0x0000904101007387 */ /* 0x000fe80000100800 */
[----:B------:R-:W-:Y:S04]  /*164e0*/  STL [R1+0x628], R104 ;  /* 0x0006286801007387 */ /* 0x000fe80000100800 */
[----:B------:R-:W-:Y:S04]  /*164f0*/  STL [R1+0x8c], R70 ;  /* 0x00008c4601007387 */ /* 0x000fe80000100800 */
[----:B------:R-:W-:Y:S04]  /*16500*/  STL [R1+0x88], R71 ;  /* 0x0000884701007387 */ /* 0x000fe80000100800 */
[----:B------:R-:W-:Y:S01]  /*16510*/  STL [R1+0x624], R100 ;  /* 0x0006246401007387 */ /* 0x000fe20000100800 */
[----:B--2---:R-:W-:-:S03]  /*16520*/  FADD R4, R105, R14 ;  /* 0x0000000e69047221 */ /* 0x004fc60000000000 */
[----:B------:R-:W-:Y:S04]  /*16530*/  STL [R1+0x80], R112 ;  /* 0x0000807001007387 */ /* 0x000fe80000100800 */
[----:B0-----:R-:W-:Y:S04]  /*16540*/  STL [R1+0x7c], R113 ;  /* 0x00007c7101007387 */ /* 0x001fe80000100800 */
[----:B------:R-:W-:Y:S04]  /*16550*/  STL [R1+0x620], R98 ;  /* 0x0006206201007387 */ /* 0x000fe80000100800 */
[----:B------:R-:W-:Y:S04]  /*16560*/  STL [R1+0x74], R111 ;  /* 0x0000746f01007387 */ /* 0x000fe80000100800 */
[----:B-1----:R-:W2:Y:S04]  /*16570*/  LDL.LU R105, [R1+0xac] ;  /* 0x0000ac0001697983 */ /* 0x002ea80000300800 */
[----:B------:R-:W4:Y:S04]  /*16580*/  LDL.LU R60, [R1+0x554] ;  /* 0x00055400013c7983 */ /* 0x000f280000300800 */
[----:B------:R-:W2:Y:S01]  /*16590*/  LDL.LU R59, [R1+0x558] ;  /* 0x00055800013b7983 */ /* 0x000ea20000300800 */
[----:B------:R-:W-:Y:S01]  /*165a0*/  FADD R5, R41, -R100 ;  /* 0x8000006429057221 */ /* 0x000fe20000000000 */
[----:B------:R-:W-:-:S03]  /*165b0*/  FADD R6, R3, R93 ;  /* 0x0000005d03067221 */ /* 0x000fc60000000000 */
[----:B------:R-:W-:Y:S01]  /*165c0*/  FMUL R5, R5, 1.4426950216293334961 ;  /* 0x3fb8aa3b05057820 */ /* 0x000fe20000400000 */
[----:B------:R-:W0:Y:S03]  /*165d0*/  SHFL.BFLY PT, R7, R4, 0x2, 0x1f ;  /* 0x0c401f0004077f89 */ /* 0x000e2600000e0000 */
[----:B------:R1:W0:Y:S02]  /*165e0*/  MUFU.EX2 R18, R5 ;  /* 0x0000000500127308 */ /* 0x0002240000000800 */
[----:B-1----:R-:W1:Y:S01]  /*165f0*/  SHFL.BFLY PT, R5, R6, 0x2, 0x1f ;  /* 0x0c401f0006057f89 */ /* 0x002e6200000e0000 */
[----:B---3--:R-:W-:Y:S01]  /*16600*/  FMNMX R93, R123, R94, !PT ;  /* 0x0000005e7b5d7209 */ /* 0x008fe20007800000 */
[--C-:B------:R-:W-:Y:S01]  /*16610*/  FADD R8, R20, -R98.reuse ;  /* 0x8000006214087221 */ /* 0x100fe20000000000 */
[----:B------:R-:W-:Y:S01]  /*16620*/  FMNMX R3, R122, R95, !PT ;  /* 0x0000005f7a037209 */ /* 0x000fe20007800000 */
[----:B------:R-:W-:-:S02]  /*16630*/  FADD R9, R53, -R98 ;  /* 0x8000006235097221 */ /* 0x000fc40000000000 */
[----:B------:R-:W-:Y:S01]  /*16640*/  FMUL R8, R8, 1.4426950216293334961 ;  /* 0x3fb8aa3b08087820 */ /* 0x000fe20000400000 */
[----:B0-----:R-:W-:Y:S01]  /*16650*/  FADD R4, R4, R7 ;  /* 0x0000000704047221 */ /* 0x001fe20000000000 */
[----:B------:R-:W-:Y:S02]  /*16660*/  FADD R7, R22, -R93 ;  /* 0x8000005d16077221 */ /* 0x000fe40000000000 */
[----:B------:R0:W3:Y:S01]  /*16670*/  MUFU.EX2 R12, R8 ;  /* 0x00000008000c7308 */ /* 0x0000e20000000800 */
[----:B------:R-:W-:Y:S01]  /*16680*/  FMUL R9, R9, 1.4426950216293334961 ;  /* 0x3fb8aa3b09097820 */ /* 0x000fe20000400000 */
[----:B-1----:R-:W-:Y:S01]  /*16690*/  FADD R6, R6, R5 ;  /* 0x0000000506067221 */ /* 0x002fe20000000000 */
[----:B------:R-:W-:Y:S01]  /*166a0*/  FMUL R5, R7, 1.4426950216293334961 ;  /* 0x3fb8aa3b07057820 */ /* 0x000fe20000400000 */
[----:B0-----:R-:W-:-:S04]  /*166b0*/  FADD R8, R23, -R3 ;  /* 0x8000000317087221 */ /* 0x001fc80000000000 */
[----:B------:R0:W1:Y:S08]  /*166c0*/  MUFU.EX2 R17, R9 ;  /* 0x0000000900117308 */ /* 0x0000700000000800 */
[----:B------:R1:W-:Y:S01]  /*166d0*/  MUFU.EX2 R14, R5 ;  /* 0x00000005000e7308 */ /* 0x0003e20000000800 */
[----:B0-----:R-:W-:Y:S01]  /*166e0*/  FMUL R9, R8, 1.4426950216293334961 ;  /* 0x3fb8aa3b08097820 */ /* 0x001fe20000400000 */
[----:B------:R-:W-:Y:S01]  /*166f0*/  FADD R8, R49, -R3 ;  /* 0x8000000331087221 */ /* 0x000fe20000000000 */
[----:B-1----:R-:W-:-:S03]  /*16700*/  FADD R5, R2, R67 ;  /* 0x0000004302057221 */ /* 0x002fc60000000000 */
[----:B------:R-:W-:-:S04]  /*16710*/  FMUL R8, R8, 1.4426950216293334961 ;  /* 0x3fb8aa3b08087820 */ /* 0x000fc80000400000 */
[----:B------:R0:W-:Y:S01]  /*16720*/  MUFU.EX2 R16, R8 ;  /* 0x0000000800107308 */ /* 0x0001e20000000800 */
[----:B------:R-:W-:Y:S01]  /*16730*/  FADD R7, R50, -R93 ;  /* 0x8000005d32077221 */ /* 0x000fe20000000000 */
[----:B0-----:R-:W0:Y:S06]  /*16740*/  SHFL.BFLY PT, R8, R5, 0x2, 0x1f ;  /* 0x0c401f0005087f89 */ /* 0x001e2c00000e0000 */
[----:B------:R1:W0:Y:S01]  /*16750*/  MUFU.EX2 R13, R9 ;  /* 0x00000009000d7308 */ /* 0x0002220000000800 */
[----:B------:R-:W-:Y:S01]  /*16760*/  FMUL R7, R7, 1.4426950216293334961 ;  /* 0x3fb8aa3b07077820 */ /* 0x000fe20000400000 */
[----:B-1----:R-:W1:Y:S06]  /*16770*/  SHFL.BFLY PT, R9, R4, 0x1, 0x1f ;  /* 0x0c201f0004097f89 */ /* 0x002e6c00000e0000 */
[----:B------:R0:W1:Y:S02]  /*16780*/  MUFU.EX2 R15, R7 ;  /* 0x00000007000f7308 */ /* 0x0000640000000800 */
[----:B0-----:R-:W0:Y:S01]  /*16790*/  SHFL.BFLY PT, R7, R6, 0x1, 0x1f ;  /* 0x0c201f0006077f89 */ /* 0x001e2200000e0000 */
[----:B------:R-:W-:-:S03]  /*167a0*/  FADD R5, R5, R8 ;  /* 0x0000000805057221 */ /* 0x000fc60000000000 */
[----:B------:R-:W-:Y:S01]  /*167b0*/  STL [R1+0x70], R18 ;  /* 0x0000701201007387 */ /* 0x000fe20000100800 */
[----:B-1----:R-:W-:-:S03]  /*167c0*/  FADD R4, R4, R9 ;  /* 0x0000000904047221 */ /* 0x002fc60000000000 */
[----:B------:R-:W1:Y:S04]  /*167d0*/  SHFL.BFLY PT, R9, R5, 0x1, 0x1f ;  /* 0x0c201f0005097f89 */ /* 0x000e6800000e0000 */
[----:B------:R-:W-:Y:S04]  /*167e0*/  STL [R1+0x61c], R3 ;  /* 0x00061c0301007387 */ /* 0x000fe80000100800 */
[----:B---3--:R3:W-:Y:S01]  /*167f0*/  STL [R1+0x6c], R12 ;  /* 0x00006c0c01007387 */ /* 0x0087e20000100800 */
[----:B0-----:R-:W-:Y:S01]  /*16800*/  FADD R6, R6, R7 ;  /* 0x0000000706067221 */ /* 0x001fe20000000000 */
[----:B------:R-:W-:-:S02]  /*16810*/  FADD R7, R61, R65 ;  /* 0x000000413d077221 */ /* 0x000fc40000000000 */
[----:B------:R-:W-:Y:S01]  /*16820*/  STL [R1+0x68], R17 ;  /* 0x0000681101007387 */ /* 0x000fe20000100800 */
[----:B------:R-:W-:-:S03]  /*16830*/  FADD R8, R70, R71 ;  /* 0x0000004746087221 */ /* 0x000fc60000000000 */
[----:B------:R0:W-:Y:S04]  /*16840*/  STL [R1+0x64], R13 ;  /* 0x0000640d01007387 */ /* 0x0001e80000100800 */
[----:B------:R-:W-:Y:S04]  /*16850*/  STL [R1+0x618], R93 ;  /* 0x0006185d01007387 */ /* 0x000fe80000100800 */
[----:B------:R-:W-:Y:S01]  /*16860*/  STL [R1+0x60], R16 ;  /* 0x0000601001007387 */ /* 0x000fe20000100800 */
[----:B---3--:R-:W-:Y:S01]  /*16870*/  FADD R12, R12, R17 ;  /* 0x000000110c0c7221 */ /* 0x008fe20000000000 */
[----:B0-----:R-:W-:-:S02]  /*16880*/  FADD R13, R13, R16 ;  /* 0x000000100d0d7221 */ /* 0x001fc40000000000 */
[----:B------:R-:W-:Y:S01]  /*16890*/  SHFL.BFLY PT, R16, R8, 0x2, 0x1f ;  /* 0x0c401f0008107f89 */ /* 0x000fe200000e0000 */
[----:B-1----:R-:W-:-:S03]  /*168a0*/  FADD R5, R5, R9 ;  /* 0x0000000905057221 */ /* 0x002fc60000000000 */
[----:B------:R-:W0:Y:S04]  /*168b0*/  SHFL.BFLY PT, R20, R13, 0x2, 0x1f ;  /* 0x0c401f000d147f89 */ /* 0x000e2800000e0000 */
[----:B------:R-:W-:Y:S01]  /*168c0*/  SHFL.BFLY PT, R19, R12, 0x2, 0x1f ;  /* 0x0c401f000c137f89 */ /* 0x000fe200000e0000 */
[----:B0-----:R-:W-:Y:S01]  /*168d0*/  FADD R9, R13, R20 ;  /* 0x000000140d097221 */ /* 0x001fe20000000000 */
[----:B----4-:R-:W-:-:S05]  /*168e0*/  FMNMX R58, R124, R60, !PT ;  /* 0x0000003c7c3a7209 */ /* 0x010fca0007800000 */
[--C-:B------:R-:W-:Y:S01]  /*168f0*/  FADD R10, R24, -R58.reuse ;  /* 0x8000003a180a7221 */ /* 0x100fe20000000000 */
[----:B--2---:R-:W-:Y:S01]  /*16900*/  FMNMX R2, R125, R59, !PT ;  /* 0x0000003b7d027209 */ /* 0x004fe20007800000 */
[----:B------:R-:W-:Y:S02]  /*16910*/  FADD R11, R52, -R58 ;  /* 0x8000003a340b7221 */ /* 0x000fe40000000000 */
[----:B------:R-:W-:Y:S02]  /*16920*/  FMUL R10, R10, 1.4426950216293334961 ;  /* 0x3fb8aa3b0a0a7820 */ /* 0x000fe40000400000 */
[----:B------:R-:W-:Y:S02]  /*16930*/  FMUL R11, R11, 1.4426950216293334961 ;  /* 0x3fb8aa3b0b0b7820 */ /* 0x000fe40000400000 */
[----:B------:R0:W-:Y:S02]  /*16940*/  MUFU.EX2 R69, R10 ;  /* 0x0000000a00457308 */ /* 0x0001e40000000800 */
[----:B0-----:R-:W-:-:S06]  /*16950*/  FADD R10, R105, -R2 ;  /* 0x80000002690a7221 */ /* 0x001fcc0000000000 */
[----:B------:R0:W1:Y:S02]  /*16960*/  MUFU.EX2 R68, R11 ;  /* 0x0000000b00447308 */ /* 0x0000640000000800 */
[----:B0-----:R-:W-:Y:S01]  /*16970*/  FMUL R11, R10, 1.4426950216293334961 ;  /* 0x3fb8aa3b0a0b7820 */ /* 0x001fe20000400000 */
[----:B------:R-:W-:-:S04]  /*16980*/  FADD R10, R0, -R2 ;  /* 0x80000002000a7221 */ /* 0x000fc80000000000 */
[----:B------:R-:W-:-:S04]  /*16990*/  FMUL R10, R10, 1.4426950216293334961 ;  /* 0x3fb8aa3b0a0a7820 */ /* 0x000fc80000400000 */
[----:B------:R0:W-:Y:S02]  /*169a0*/  MUFU.EX2 R105, R10 ;  /* 0x0000000a00697308 */ /* 0x0001e40000000800 */
[----:B0-----:R-:W-:Y:S02]  /*169b0*/  FADD R10, R112, R113 ;  /* 0x00000071700a7221 */ /* 0x001fe40000000000 */
[----:B------:R-:W0:Y:S04]  /*169c0*/  S2R R113, SR_TID.X ;  /* 0x0000000000717919 */ /* 0x000e280000002100 */
[----:B------:R2:W3:Y:S01]  /*169d0*/  MUFU.EX2 R23, R11 ;  /* 0x0000000b00177308 */ /* 0x0004e20000000800 */
[----:B------:R-:W-:Y:S01]  /*169e0*/  STL [R1+0x614], R58 ;  /* 0x0006143a01007387 */ /* 0x000fe20000100800 */
[----:B--2---:R-:W-:-:S03]  /*169f0*/  FADD R11, R111, R18 ;  /* 0x000000126f0b7221 */ /* 0x004fc60000000000 */
[----:B------:R2:W-:Y:S04]  /*16a00*/  STL [R1+0x54], R14 ;  /* 0x0000540e01007387 */ /* 0x0005e80000100800 */
[----:B------:R-:W-:Y:S01]  /*16a10*/  STL [R1+0x50], R15 ;  /* 0x0000500f01007387 */ /* 0x000fe20000100800 */
[----:B--2---:R-:W-:-:S03]  /*16a20*/  FADD R14, R14, R15 ;  /* 0x0000000f0e0e7221 */ /* 0x004fc60000000000 */
[----:B------:R-:W2:Y:S01]  /*16a30*/  SHFL.BFLY PT, R15, R7, 0x2, 0x1f ;  /* 0x0c401f00070f7f89 */ /* 0x000ea200000e0000 */
[--C-:B0-----:R-:W-:Y:S02]  /*16a40*/  SHF.R.U32.HI R111, RZ, 0x3, R113.reuse ;  /* 0x00000003ff6f7819 */ /* 0x101fe40000011671 */
[--C-:B------:R-:W-:Y:S02]  /*16a50*/  SHF.R.U32.HI R112, RZ, 0x3, R113.reuse ;  /* 0x00000003ff707819 */ /* 0x100fe40000011671 */
[----:B------:R-:W-:Y:S01]  /*16a60*/  SHF.R.U32.HI R113, RZ, 0x3, R113 ;  /* 0x00000003ff717819 */ /* 0x000fe20000011671 */
[----:B------:R-:W0:Y:S01]  /*16a70*/  SHFL.BFLY PT, R17, R10, 0x2, 0x1f ;  /* 0x0c401f000a117f89 */ /* 0x000e2200000e0000 */
[----:B------:R-:W-:Y:S02]  /*16a80*/  LOP3.LUT R112, R112, 0x1c, RZ, 0xc0, !PT ;  /* 0x0000001c70707812 */ /* 0x000fe400078ec0ff */
[----:B------:R-:W-:Y:S01]  /*16a90*/  LOP3.LUT R113, R113, 0x1c, RZ, 0xc0, !PT ;  /* 0x0000001c71717812 */ /* 0x000fe200078ec0ff */
[----:B------:R-:W4:Y:S01]  /*16aa0*/  SHFL.BFLY PT, R18, R11, 0x2, 0x1f ;  /* 0x0c401f000b127f89 */ /* 0x000f2200000e0000 */
[----:B------:R-:W-:Y:S01]  /*16ab0*/  LOP3.LUT R111, R111, 0x1c, RZ, 0xc0, !PT ;  /* 0x0000001c6f6f7812 */ /* 0x000fe200078ec0ff */
[----:B------:R-:W-:Y:S01]  /*16ac0*/  IMAD.IADD R112, R112, 0x1, R38 ;  /* 0x0000000170707824 */ /* 0x000fe200078e0226 */
[----:B------:R-:W-:-:S03]  /*16ad0*/  IADD3 R113, PT, PT, R113, R39, RZ ;  /* 0x0000002771717210 */ /* 0x000fc60007ffe0ff */
[----:B------:R-:W-:Y:S02]  /*16ae0*/  IMAD.IADD R111, R111, 0x1, R43 ;  /* 0x000000016f6f7824 */ /* 0x000fe400078e022b */
[----:B------:R-:W-:Y:S01]  /*16af0*/  @P0 STS [R113+0x40000], R4 ;  /* 0x0400000471000388 */ /* 0x000fe20000000800 */
[----:B-1----:R-:W-:-:S03]  /*16b00*/  FADD R22, R69, R68 ;  /* 0x0000004445167221 */ /* 0x002fc60000000000 */
[----:B------:R-:W-:Y:S04]  /*16b10*/  @P0 STS [R112+0x40000], R6 ;  /* 0x0400000670000388 */ /* 0x000fe80000000800 */
[----:B------:R-:W-:Y:S04]  /*16b20*/  STL [R1+0x610], R2 ;  /* 0x0006100201007387 */ /* 0x000fe80000100800 */
[----:B------:R1:W-:Y:S04]  /*16b30*/  @P0 STS [R111+0x40000], R5 ;  /* 0x040000056f000388 */ /* 0x0003e80000000800 */
[----:B------:R-:W4:Y:S04]  /*16b40*/  LDL.LU R0, [R1+0x1100] ;  /* 0x0011000001007983 */ /* 0x000f280000300800 */
[----:B---3--:R3:W-:Y:S01]  /*16b50*/  STL [R1+0x4c], R23 ;  /* 0x00004c1701007387 */ /* 0x0087e20000100800 */
[----:B-1----:R-:W1:Y:S01]  /*16b60*/  S2R R111, SR_TID.X ;  /* 0x00000000006f7919 */ /* 0x002e620000002100 */
[----:B---3--:R-:W-:-:S02]  /*16b70*/  FADD R23, R23, R105 ;  /* 0x0000006917177221 */ /* 0x008fc40000000000 */
[----:B------:R-:W3:Y:S04]  /*16b80*/  SHFL.BFLY PT, R21, R14, 0x2, 0x1f ;  /* 0x0c401f000e157f89 */ /* 0x000ee800000e0000 */
[----:B------:R-:W1:Y:S04]  /*16b90*/  SHFL.BFLY PT, R24, R22, 0x2, 0x1f ;  /* 0x0c401f0016187f89 */ /* 0x000e6800000e0000 */
[----:B------:R-:W4:Y:S01]  /*16ba0*/  SHFL.BFLY PT, R27, R23, 0x2, 0x1f ;  /* 0x0c401f00171b7f89 */ /* 0x000f2200000e0000 */
[----:B--2---:R-:W-:Y:S01]  /*16bb0*/  FADD R7, R7, R15 ;  /* 0x0000000f07077221 */ /* 0x004fe20000000000 */
[----:B------:R-:W-:Y:S01]  /*16bc0*/  FADD R4, R8, R16 ;  /* 0x0000001008047221 */ /* 0x000fe20000000000 */
[----:B0-----:R-:W-:Y:S01]  /*16bd0*/  FADD R5, R10, R17 ;  /* 0x000000110a057221 */ /* 0x001fe20000000000 */
[----:B----4-:R-:W-:Y:S01]  /*16be0*/  FADD R6, R11, R18 ;  /* 0x000000120b067221 */ /* 0x010fe20000000000 */
[----:B------:R-:W-:Y:S01]  /*16bf0*/  FADD R8, R12, R19 ;  /* 0x000000130c087221 */ /* 0x000fe20000000000 */
[----:B------:R-:W0:Y:S04]  /*16c00*/  SHFL.BFLY PT, R10, R7, 0x1, 0x1f ;  /* 0x0c201f00070a7f89 */ /* 0x000e2800000e0000 */
[----:B------:R-:W2:Y:S04]  /*16c10*/  SHFL.BFLY PT, R13, R4, 0x1, 0x1f ;  /* 0x0c201f00040d7f89 */ /* 0x000ea800000e0000 */
[----:B------:R-:W4:Y:S04]  /*16c20*/  SHFL.BFLY PT, R12, R5, 0x1, 0x1f ;  /* 0x0c201f00050c7f89 */ /* 0x000f2800000e0000 */
[----:B------:R-:W2:Y:S01]  /*16c30*/  SHFL.BFLY PT, R16, R6, 0x1, 0x1f ;  /* 0x0c201f0006107f89 */ /* 0x000ea200000e0000 */
[----:B---3--:R-:W-:Y:S01]  /*16c40*/  FADD R11, R14, R21 ;  /* 0x000000150e0b7221 */ /* 0x008fe20000000000 */
[----:B-1----:R-:W-:-:S02]  /*16c50*/  FADD R14, R22, R24 ;  /* 0x00000018160e7221 */ /* 0x002fc40000000000 */
[----:B------:R-:W1:Y:S01]  /*16c60*/  SHFL.BFLY PT, R17, R8, 0x1, 0x1f ;  /* 0x0c201f0008117f89 */ /* 0x000e6200000e0000 */
[----:B------:R-:W-:Y:S01]  /*16c70*/  SHF.R.U32.HI R113, RZ, 0x3, R111 ;  /* 0x00000003ff717819 */ /* 0x000fe2000001166f */
[----:B------:R-:W-:Y:S02]  /*16c80*/  FADD R15, R23, R27 ;  /* 0x0000001b170f7221 */ /* 0x000fe40000000000 */
[----:B------:R-:W3:Y:S01]  /*16c90*/  SHFL.BFLY PT, R18, R9, 0x1, 0x1f ;  /* 0x0c201f0009127f89 */ /* 0x000ee200000e0000 */
[--C-:B------:R-:W-:Y:S02]  /*16ca0*/  SHF.R.U32.HI R70, RZ, 0x3, R111.reuse ;  /* 0x00000003ff467819 */ /* 0x100fe4000001166f */
[--C-:B------:R-:W-:Y:S01]  /*16cb0*/  SHF.R.U32.HI R112, RZ, 0x3, R111.reuse ;  /* 0x00000003ff707819 */ /* 0x100fe2000001166f */
[----:B------:R-:W-:Y:S01]  /*16cc0*/  SHFL.BFLY PT, R19, R11, 0x1, 0x1f ;  /* 0x0c201f000b137f89 */ /* 0x000fe200000e0000 */
[----:B------:R-:W-:Y:S02]  /*16cd0*/  SHF.R.U32.HI R111, RZ, 0x3, R111 ;  /* 0x00000003ff6f7819 */ /* 0x000fe4000001166f */
[----:B------:R-:W-:Y:S01]  /*16ce0*/  LOP3.LUT R113, R113, 0x1c, RZ, 0xc0, !PT ;  /* 0x0000001c71717812 */ /* 0x000fe200078ec0ff */
[----:B------:R-:W-:Y:S01]  /*16cf0*/  SHFL.BFLY PT, R20, R14, 0x1, 0x1f ;  /* 0x0c201f000e147f89 */ /* 0x000fe200000e0000 */
[----:B------:R-:W-:-:S02]  /*16d00*/  LOP3.LUT R70, R70, 0x1c, RZ, 0xc0, !PT ;  /* 0x0000001c46467812 */ /* 0x000fc400078ec0ff */
[----:B------:R-:W-:Y:S01]  /*16d10*/  LOP3.LUT R112, R112, 0x1c, RZ, 0xc0, !PT ;  /* 0x0000001c70707812 */ /* 0x000fe200078ec0ff */
[----:B------:R-:W1:Y:S01]  /*16d20*/  SHFL.BFLY PT, R21, R15, 0x1, 0x1f ;  /* 0x0c201f000f157f89 */ /* 0x000e6200000e0000 */
[----:B------:R-:W-:Y:S01]  /*16d30*/  LOP3.LUT R111, R111, 0x1c, RZ, 0xc0, !PT ;  /* 0x0000001c6f6f7812 */ /* 0x000fe200078ec0ff */
[----:B0-----:R-:W-:Y:S01]  /*16d40*/  FADD R7, R7, R10 ;  /* 0x0000000a07077221 */ /* 0x001fe20000000000 */
[----:B------:R-:W-:Y:S01]  /*16d50*/  IADD3 R70, PT, PT, R70, R33, RZ ;  /* 0x0000002146467210 */ /* 0x000fe20007ffe0ff */
[----:B--2---:R-:W-:Y:S01]  /*16d60*/  FADD R4, R4, R13 ;  /* 0x0000000d04047221 */ /* 0x004fe20000000000 */
[----:B------:R-:W-:Y:S02]  /*16d70*/  IMAD.IADD R113, R113, 0x1, R35 ;  /* 0x0000000171717824 */ /* 0x000fe400078e0223 */
[----:B----4-:R-:W-:Y:S01]  /*16d80*/  FADD R5, R5, R12 ;  /* 0x0000000c05057221 */ /* 0x010fe20000000000 */
[----:B------:R-:W-:Y:S01]  /*16d90*/  IMAD.IADD R112, R112, 0x1, R44 ;  /* 0x0000000170707824 */ /* 0x000fe200078e022c */
[----:B------:R-:W-:Y:S01]  /*16da0*/  IADD3 R111, PT, PT, R111, R25, RZ ;  /* 0x000000196f6f7210 */ /* 0x000fe20007ffe0ff */
[----:B------:R-:W-:Y:S01]  /*16db0*/  FADD R6, R6, R16 ;  /* 0x0000001006067221 */ /* 0x000fe20000000000 */
[----:B------:R-:W-:Y:S04]  /*16dc0*/  @P0 STS [R70+0x40000], R7 ;  /* 0x0400000746000388 */ /* 0x000fe80000000800 */
[----:B------:R1:W-:Y:S04]  /*16dd0*/  @P0 STS [R113+0x40000], R4 ;  /* 0x0400000471000388 */ /* 0x0003e80000000800 */
[----:B------:R3:W-:Y:S04]  /*16de0*/  @P0 STS [R112+0x40000], R5 ;  /* 0x0400000570000388 */ /* 0x0007e80000000800 */
[----:B------:R0:W-:Y:S01]  /*16df0*/  @P0 STS [R111+0x40000], R6 ;  /* 0x040000066f000388 */ /* 0x0001e20000000800 */
[----:B-1----:R-:W-:Y:S01]  /*16e00*/  FADD R4, R8, R17 ;  /* 0x0000001108047221 */ /* 0x002fe20000000000 */
[----:B---3--:R-:W-:Y:S01]  /*16e10*/  FADD R5, R9, R18 ;  /* 0x0000001209057221 */ /* 0x008fe20000000000 */
[----:B0-----:R-:W0:Y:S01]  /*16e20*/  S2R R111, SR_TID.X ;  /* 0x00000000006f7919 */ /* 0x001e220000002100 */
[----:B------:R-:W-:-:S02]  /*16e30*/  FADD R6, R15, R21 ;  /* 0x000000150f067221 */ /* 0x000fc40000000000 */
[----:B------:R1:W-:Y:S04]  /*16e40*/  @P0 STS [R42+0x40000], R4 ;  /* 0x040000042a000388 */ /* 0x0003e80000000800 */
[----:B------:R2:W-:Y:S01]  /*16e50*/  @P0 STS [R48+0x40000], R5 ;  /* 0x0400000530000388 */ /* 0x0005e20000000800 */
[----:B-1----:R-:W-:Y:S01]  /*16e60*/  FADD R4, R11, R19 ;  /* 0x000000130b047221 */ /* 0x002fe20000000000 */
[----:B--2---:R-:W-:-:S04]  /*16e70*/  FADD R5, R14, R20 ;  /* 0x000000140e057221 */ /* 0x004fc80000000000 */
[----:B------:R-:W-:Y:S04]  /*16e80*/  @P0 STS [R45+0x40000], R4 ;  /* 0x040000042d000388 */ /* 0x000fe80000000800 */
[----:B------:R-:W-:Y:S04]  /*16e90*/  @P0 STS [R47+0x40000], R5 ;  /* 0x040000052f000388 */ /* 0x000fe80000000800 */
[----:B------:R-:W-:Y:S01]  /*16ea0*/  @P0 STS [R46+0x40000], R6 ;  /* 0x040000062e000388 */ /* 0x000fe20000000800 */
[----:B0-----:R-:W-:-:S04]  /*16eb0*/  LOP3.LUT R111, R111, 0x1ff, RZ, 0xc0, !PT ;  /* 0x000001ff6f6f7812 */ /* 0x001fc800078ec0ff */
[----:B------:R-:W-:Y:S01]  /*16ec0*/  LEA R112, R111, UR7, 0x2 ;  /* 0x000000076f707c11 */ /* 0x000fe2000f8e10ff */
[----:B------:R-:W-:Y:S06]  /*16ed0*/  BAR.SYNC.DEFER_BLOCKING 0x0 ;  /* 0x0000000000007b1d */ /* 0x000fec0000010000 */
[----:B------:R-:W0:Y:S04]  /*16ee0*/  LDS R4, [R112+0x40000] ;  /* 0x0400000070047984 */ /* 0x000e280000000800 */
[----:B------:R-:W-:Y:S04]  /*16ef0*/  STL [R1+0x107c], R69 ;  /* 0x00107c4501007387 */ /* 0x000fe80000100800 */
[----:B------:R-:W-:Y:S04]  /*16f00*/  STL [R1+0x1078], R68 ;  /* 0x0010784401007387 */ /* 0x000fe80000100800 */
[----:B------:R-:W-:Y:S04]  /*16f10*/  STL [R1+0x1080], R105 ;  /* 0x0010806901007387 */ /* 0x000fe80000100800 */
[----:B------:R-:W2:Y:S04]  /*16f20*/  LDL.LU.64 R30, [R1+0x378] ;  /* 0x00037800011e7983 */ /* 0x000ea80000300a00 */
[----:B------:R-:W3:Y:S01]  /*16f30*/  LDL.LU.64 R14, [R1+0x370] ;  /* 0x00037000010e7983 */ /* 0x000ee20000300a00 */
[----:B------:R-:W1:Y:S03]  /*16f40*/  S2R R111, SR_TID.X ;  /* 0x00000000006f7919 */ /* 0x000e660000002100 */
[----:B------:R-:W4:Y:S04]  /*16f50*/  LDL.LU R29, [R1+0x140] ;  /* 0x00014000011d7983 */ /* 0x000f280000300800 */
[----:B------:R-:W2:Y:S04]  /*16f60*/  LDL.LU R28, [R1+0x144] ;  /* 0x00014400011c7983 */ /* 0x000ea80000300800 */
[----:B------:R-:W2:Y:S04]  /*16f70*/  LDL.LU R27, [R1+0x1b0] ;  /* 0x0001b000011b7983 */ /* 0x000ea80000300800 */
[----:B0-----:R-:W0:Y:S04]  /*16f80*/  SHFL.BFLY PT, R5, R4, 0x4, 0x1f ;  /* 0x0c801f0004057f89 */ /* 0x001e2800000e0000 */
[----:B------:R-:W4:Y:S04]  /*16f90*/  LDL.LU R24, [R1+0x1b4] ;  /* 0x0001b40001187983 */ /* 0x000f280000300800 */
[----:B------:R-:W4:Y:S04]  /*16fa0*/  LDL.LU R12, [R1+0x150] ;  /* 0x00015000010c7983 */ /* 0x000f280000300800 */
[----:B------:R-:W4:Y:S01]  /*16fb0*/  LDL.LU R13, [R1+0x154] ;  /* 0x00015400010d7983 */ /* 0x000f220000300800 */
[----:B-1----:R-:W-:-:S03]  /*16fc0*/  LEA R111, R111, 0x800, 0x2 ;  /* 0x000008006f6f7811 */ /* 0x002fc600078e10ff */
[----:B------:R-:W4:Y:S04]  /*16fd0*/  LDL.LU R16, [R1+0x130] ;  /* 0x0001300001107983 */ /* 0x000f280000300800 */
[----:B------:R-:W4:Y:S01]  /*16fe0*/  LDL.LU R17, [R1+0x134] ;  /* 0x0001340001117983 */ /* 0x000f220000300800 */
[----:B0-----:R-:W-:-:S03]  /*16ff0*/  FADD R5, R4, R5 ;  /* 0x0000000504057221 */ /* 0x001fc60000000000 */
[----:B------:R-:W4:Y:S04]  /*17000*/  LDL.LU R23, [R1+0x148] ;  /* 0x0001480001177983 */ /* 0x000f280000300800 */
[----:B------:R-:W0:Y:S04]  /*17010*/  SHFL.BFLY PT, R4, R5, 0x2, 0x1f ;  /* 0x0c401f0005047f89 */ /* 0x000e2800000e0000 */
[----:B------:R-:W4:Y:S04]  /*17020*/  LDL.LU R21, [R1+0x14c] ;  /* 0x00014c0001157983 */ /* 0x000f280000300800 */
[----:B------:R-:W4:Y:S04]  /*17030*/  LDL.LU R10, [R1+0x1b8] ;  /* 0x0001b800010a7983 */ /* 0x000f280000300800 */
[----:B------:R-:W4:Y:S01]  /*17040*/  LDL.LU R11, [R1+0x1bc] ;  /* 0x0001bc00010b7983 */ /* 0x000f220000300800 */
[----:B0-----:R-:W-:-:S05]  /*17050*/  FADD R4, R5, R4 ;  /* 0x0000000405047221 */ /* 0x001fca0000000000 */
[----:B------:R-:W0:Y:S02]  /*17060*/  SHFL.BFLY PT, R5, R4, 0x1, 0x1f ;  /* 0x0c201f0004057f89 */ /* 0x000e2400000e0000 */
[----:B0-----:R-:W-:-:S05]  /*17070*/  FADD R5, R4, R5 ;  /* 0x0000000504057221 */ /* 0x001fca0000000000 */
[----:B------:R-:W-:Y:S04]  /*17080*/  @!P5 STS [R112+0x40000], R5 ;  /* 0x040000057000d388 */ /* 0x000fe80000000800 */
[----:B------:R-:W0:Y:S04]  /*17090*/  LDS R8, [R111+UR7+0x40000] ;  /* 0x040000076f087984 */ /* 0x000e280008000800 */
[----:B------:R-:W1:Y:S04]  /*170a0*/  LDS R6, [R111+UR7+0x40800] ;  /* 0x040800076f067984 */ /* 0x000e680008000800 */
[----:B------:R-:W1:Y:S04]  /*170b0*/  LDS R4, [R111+UR7+0x41000] ;  /* 0x041000076f047984 */ /* 0x000e680008000800 */
[----:B0-----:R-:W0:Y:S04]  /*170c0*/  SHFL.BFLY PT, R9, R8, 0x4, 0x1f ;  /* 0x0c801f0008097f89 */ /* 0x001e2800000e0000 */
[----:B-1----:R-:W1:Y:S04]  /*170d0*/  SHFL.BFLY PT, R7, R6, 0x4, 0x1f ;  /* 0x0c801f0006077f89 */ /* 0x002e6800000e0000 */
[----:B------:R-:W1:Y:S01]  /*170e0*/  SHFL.BFLY PT, R5, R4, 0x4, 0x1f ;  /* 0x0c801f0004057f89 */ /* 0x000e6200000e0000 */
[----:B0-----:R-:W-:Y:S01]  /*170f0*/  FADD R9, R8, R9 ;  /* 0x0000000908097221 */ /* 0x001fe20000000000 */
[----:B-1----:R-:W-:-:S04]  /*17100*/  FADD R7, R6, R7 ;  /* 0x0000000706077221 */ /* 0x002fc80000000000 */
[----:B------:R-:W0:Y:S01]  /*17110*/  SHFL.BFLY PT, R8, R9, 0x2, 0x1f ;  /* 0x0c401f0009087f89 */ /* 0x000e2200000e0000 */
[----:B------:R-:W-:-:S03]  /*17120*/  FADD R5, R4, R5 ;  /* 0x0000000504057221 */ /* 0x000fc60000000000 */
[----:B------:R-:W1:Y:S04]  /*17130*/  SHFL.BFLY PT, R6, R7, 0x2, 0x1f ;  /* 0x0c401f0007067f89 */ /* 0x000e6800000e0000 */
        /* <DEDUP_REMOVED lines=9> */
[----:B------:R0:W-:Y:S01]  /*171d0*/  @!P5 STS [R111+UR7+0x40000], R9 ;  /* 0x040000096f00d988 */ /* 0x0001e20008000807 */
[----:B------:R-:W-:-:S03]  /*171e0*/  FADD R7, R4, R7 ;  /* 0x0000000704077221 */ /* 0x000fc60000000000 */
[----:B------:R-:W-:Y:S04]  /*171f0*/  @!P5 STS [R111+UR7+0x40800], R5 ;  /* 0x040800056f00d988 */ /* 0x000fe80008000807 */
[----:B------:R-:W-:Y:S01]  /*17200*/  @!P5 STS [R111+UR7+0x41000], R7 ;  /* 0x041000076f00d988 */ /* 0x000fe20008000807 */
[----:B------:R-:W-:Y:S01]  /*17210*/  BAR.SYNC.DEFER_BLOCKING 0x0 ;  /* 0x0000000000007b1d */ /* 0x000fe20000010000 */
[----:B------:R-:W-:-:S04]  /*17220*/  FADD R8, -R109, R110 ;  /* 0x0000006e6d087221 */ /* 0x000fc80000000100 */
[----:B0-----:R-:W-:Y:S01]  /*17230*/  FMUL R9, R8, 1.4426950216293334961 ;  /* 0x3fb8aa3b08097820 */ /* 0x001fe20000400000 */
[----:B------:R-:W-:-:S04]  /*17240*/  FADD R8, -R107, R108 ;  /* 0x0000006c6b087221 */ /* 0x000fc80000000100 */
[----:B------:R-:W-:Y:S01]  /*17250*/  FMUL R8, R8, 1.4426950216293334961 ;  /* 0x3fb8aa3b08087820 */ /* 0x000fe20000400000 */
[----:B------:R0:W-:Y:S04]  /*17260*/  LDS R4, [R35+0x40000] ;  /* 0x0400000023047984 */ /* 0x0001e80000000800 */
[----:B------:R-:W2:Y:S04]  /*17270*/  LDS R5, [R44+0x40000] ;  /* 0x040000002c057984 */ /* 0x000ea80000000800 */
[----:B------:R-:W-:Y:S04]  /*17280*/  LDS R6, [R43+0x40000] ;  /* 0x040000002b067984 */ /* 0x000fe80000000800 */
[----:B------:R-:W3:Y:S01]  /*17290*/  LDS R7, [R33+0x40000] ;  /* 0x0400000021077984 */ /* 0x000ee20000000800 */
[----:B------:R1:W-:Y:S03]  /*172a0*/  MUFU.EX2 R18, R9 ;  /* 0x0000000900127308 */ /* 0x0003e60000000800 */
[----:B------:R-:W-:Y:S04]  /*172b0*/  LDS R37, [R26+0x40000] ;  /* 0x040000001a257984 */ /* 0x000fe80000000800 */
[----:B------:R-:W4:Y:S01]  /*172c0*/  LDS R36, [R25+0x40000] ;  /* 0x0400000019247984 */ /* 0x000f220000000800 */
[----:B------:R0:W-:Y:S01]  /*172d0*/  MUFU.EX2 R34, R8 ;  /* 0x0000000800227308 */ /* 0x0001e20000000800 */
[----:B-1----:R-:W-:Y:S01]  /*172e0*/  FADD R9, -R104, R106 ;  /* 0x0000006a68097221 */ /* 0x002fe20000000100 */
[----:B------:R-:W-:Y:S01]  /*172f0*/  FADD R42, -R88, R89 ;  /* 0x00000059582a7221 */ /* 0x000fe20000000100 */
[----:B------:R-:W-:Y:S02]  /*17300*/  LDS R65, [R38+0x40000] ;  /* 0x0400000026417984 */ /* 0x000fe40000000800 */
[----:B------:R-:W-:-:S02]  /*17310*/  FMUL R9, R9, 1.4426950216293334961 ;  /* 0x3fb8aa3b09097820 */ /* 0x000fc40000400000 */
[----:B------:R-:W1:Y:S01]  /*17320*/  LDS R64, [R39+0x40000] ;  /* 0x0400000027407984 */ /* 0x000e620000000800 */
[----:B0-----:R-:W-:Y:S01]  /*17330*/  FADD R8, -R102, R103 ;  /* 0x0000006766087221 */ /* 0x001fe20000000100 */
[----:B------:R-:W2:Y:S01]  /*17340*/  MUFU.EX2 R35, R9 ;  /* 0x0000000900237308 */ /* 0x000ea20000000800 */
[----:B------:R-:W-:Y:S01]  /*17350*/  FADD R58, -R58, R60 ;  /* 0x0000003c3a3a7221 */ /* 0x000fe20000000100 */
[----:B------:R-:W-:Y:S01]  /*17360*/  LDS R61, [R54+0x40000] ;  /* 0x04000000363d7984 */ /* 0x000fe20000000800 */
[----:B------:R-:W-:Y:S01]  /*17370*/  FMUL R8, R8, 1.4426950216293334961 ;  /* 0x3fb8aa3b08087820 */ /* 0x000fe20000400000 */
[----:B------:R-:W-:Y:S02]  /*17380*/  FADD R71, -R2, R59 ;  /* 0x0000003b02477221 */ /* 0x000fe40000000100 */
[----:B------:R-:W-:Y:S02]  /*17390*/  LDS R62, [R62+0x40000] ;  /* 0x040000003e3e7984 */ /* 0x000fe40000000800 */
[----:B------:R2:W3:Y:S02]  /*173a0*/  MUFU.EX2 R19, R8 ;  /* 0x0000000800137308 */ /* 0x0004e40000000800 */
[----:B------:R-:W-:Y:S04]  /*173b0*/  LDS R63, [R63+0x40000] ;  /* 0x040000003f3f7984 */ /* 0x000fe80000000800 */
[----:B------:R-:W-:Y:S01]  /*173c0*/  LDS R77, [R77+0x40000] ;  /* 0x040000004d4d7984 */ /* 0x000fe20000000800 */
[----:B--2---:R-:W-:-:S03]  /*173d0*/  FFMA2 R8, R30.F32x2.HI_LO, R34.F32x2.HI_LO, R4.F32x2.HI_LO ;  /* 0x000000221e087249 */ /* 0x004fc60000000004 */
[----:B------:R-:W0:Y:S04]  /*173e0*/  LDS R60, [R55+0x40000] ;  /* 0x04000000373c7984 */ /* 0x000e280000000800 */
[----:B------:R-:W-:Y:S01]  /*173f0*/  LDS R72, [R72+0x40000] ;  /* 0x0400000048487984 */ /* 0x000fe20000000800 */
[----:B---3--:R-:W-:-:S03]  /*17400*/  FFMA2 R4, R14.F32x2.HI_LO, R18.F32x2.HI_LO, R6.F32x2.HI_LO ;  /* 0x000000120e047249 */ /* 0x008fc60000000006 */
[----:B------:R-:W2:Y:S04]  /*17410*/  LDL.LU R14, [R1+0x158] ;  /* 0x00015800010e7983 */ /* 0x000ea80000300800 */
[----:B------:R3:W-:Y:S04]  /*17420*/  STL.64 [R1+0x608], R8 ;  /* 0x0006080801007387 */ /* 0x0007e80000100a00 */
[----:B------:R-:W2:Y:S04]  /*17430*/  LDL.LU R15, [R1+0x15c] ;  /* 0x00015c00010f7983 */ /* 0x000ea80000300800 */
[----:B------:R4:W-:Y:S04]  /*17440*/  STL.64 [R1+0x600], R4 ;  /* 0x0006000401007387 */ /* 0x0009e80000100a00 */
[----:B------:R-:W2:Y:S04]  /*17450*/  LDL.LU R22, [R1+0x138] ;  /* 0x0001380001167983 */ /* 0x000ea80000300800 */
[----:B------:R-:W2:Y:S01]  /*17460*/  LDL.LU R20, [R1+0x13c] ;  /* 0x00013c0001147983 */ /* 0x000ea20000300800 */
[C---:B---3--:R-:W-:Y:S01]  /*17470*/  FMUL R8, R18.reuse, R27 ;  /* 0x0000001b12087220 */ /* 0x048fe20000400000 */
[C---:B----4-:R-:W-:Y:S01]  /*17480*/  FMUL R4, R18.reuse, R29 ;  /* 0x0000001d12047220 */ /* 0x050fe20000400000 */
[C---:B------:R-:W-:Y:S01]  /*17490*/  FMUL R5, R18.reuse, R28 ;  /* 0x0000001c12057220 */ /* 0x040fe20000400000 */
[C---:B------:R-:W-:Y:S01]  /*174a0*/  FMUL R9, R18.reuse, R24 ;  /* 0x0000001812097220 */ /* 0x040fe20000400000 */
[C---:B------:R-:W-:Y:S01]  /*174b0*/  FMUL R12, R18.reuse, R12 ;  /* 0x0000000c120c7220 */ /* 0x040fe20000400000 */
[C---:B------:R-:W-:Y:S01]  /*174c0*/  FMUL R13, R18.reuse, R13 ;  /* 0x0000000d120d7220 */ /* 0x040fe20000400000 */
[----:B------:R-:W-:Y:S01]  /*174d0*/  STL [R1+0x1068], R4 ;  /* 0x0010680401007387 */ /* 0x000fe20000100800 */
[C---:B------:R-:W-:Y:S01]  /*174e0*/  FMUL R16, R18.reuse, R16 ;  /* 0x0000001012107220 */ /* 0x040fe20000400000 */
[----:B------:R-:W-:-:S02]  /*174f0*/  FMUL R17, R18, R17 ;  /* 0x0000001112117220 */ /* 0x000fc40000400000 */
[----:B------:R-:W-:Y:S01]  /*17500*/  STL [R1+0x106c], R5 ;  /* 0x00106c0501007387 */ /* 0x000fe20000100800 */
[C---:B------:R-:W-:Y:S01]  /*17510*/  FMUL R6, R19.reuse, R23 ;  /* 0x0000001713067220 */ /* 0x040fe20000400000 */
[C---:B------:R-:W-:Y:S02]  /*17520*/  FMUL R7, R19.reuse, R21 ;  /* 0x0000001513077220 */ /* 0x040fe40000400000 */
[----:B------:R-:W-:Y:S01]  /*17530*/  STL [R1+0x1070], R8 ;  /* 0x0010700801007387 */ /* 0x000fe20000100800 */
[----:B------:R-:W-:-:S03]  /*17540*/  FMUL R10, R19, R10 ;  /* 0x0000000a130a7220 */ /* 0x000fc60000400000 */
[----:B------:R-:W-:Y:S04]  /*17550*/  STL [R1+0x1074], R9 ;  /* 0x0010740901007387 */ /* 0x000fe80000100800 */
[----:B------:R-:W-:Y:S04]  /*17560*/  STL [R1+0x1084], R12 ;  /* 0x0010840c01007387 */ /* 0x000fe80000100800 */
[----:B------:R-:W-:Y:S04]  /*17570*/  STL [R1+0x1088], R13 ;  /* 0x0010880d01007387 */ /* 0x000fe80000100800 */
[----:B------:R-:W-:Y:S01]  /*17580*/  STL [R1+0x108c], R16 ;  /* 0x00108c1001007387 */ /* 0x000fe20000100800 */
[----:B------:R-:W-:-:S03]  /*17590*/  FMUL R11, R19, R11 ;  /* 0x0000000b130b7220 */ /* 0x000fc60000400000 */
[----:B------:R3:W-:Y:S04]  /*175a0*/  STL [R1+0x1090], R17 ;  /* 0x0010901101007387 */ /* 0x0007e80000100800 */
[----:B------:R-:W-:Y:S04]  /*175b0*/  STL [R1+0x1094], R6 ;  /* 0x0010940601007387 */ /* 0x000fe80000100800 */
[----:B------:R-:W-:Y:S04]  /*175c0*/  STL [R1+0x1098], R7 ;  /* 0x0010980701007387 */ /* 0x000fe80000100800 */
[----:B------:R-:W-:Y:S04]  /*175d0*/  STL [R1+0x109c], R10 ;  /* 0x00109c0a01007387 */ /* 0x000fe80000100800 */
[----:B------:R-:W4:Y:S04]  /*175e0*/  LDL.LU R26, [R1+0x1f0] ;  /* 0x0001f000011a7983 */ /* 0x000f280000300800 */
[----:B------:R-:W4:Y:S04]  /*175f0*/  LDL.LU R21, [R1+0x1f4] ;  /* 0x0001f40001157983 */ /* 0x000f280000300800 */
[----:B------:R-:W4:Y:S04]  /*17600*/  LDL.LU R24, [R1+0x1e0] ;  /* 0x0001e00001187983 */ /* 0x000f280000300800 */
[----:B------:R-:W4:Y:S04]  /*17610*/  LDL.LU R25, [R1+0x1e4] ;  /* 0x0001e40001197983 */ /* 0x000f280000300800 */
[----:B------:R-:W-:Y:S01]  /*17620*/  STL [R1+0x10a0], R11 ;  /* 0x0010a00b01007387 */ /* 0x000fe20000100800 */
[----:B--2---:R-:W-:-:S05]  /*17630*/  FMUL R14, R19, R14 ;  /* 0x0000000e130e7220 */ /* 0x004fca0000400000 */
[----:B------:R2:W-:Y:S01]  /*17640*/  STL [R1+0x10a4], R14 ;  /* 0x0010a40e01007387 */ /* 0x0005e20000100800 */
[----:B------:R-:W-:-:S03]  /*17650*/  FMUL R15, R19, R15 ;  /* 0x0000000f130f7220 */ /* 0x000fc60000400000 */
[----:B------:R-:W4:Y:S04]  /*17660*/  LDL.LU R23, [R1+0x1d0] ;  /* 0x0001d00001177983 */ /* 0x000f280000300800 */
[----:B---3--:R-:W3:Y:S01]  /*17670*/  LDL.LU R17, [R1+0x1d4] ;  /* 0x0001d40001117983 */ /* 0x008ee20000300800 */
[----:B------:R-:W-:-:S03]  /*17680*/  FMUL R18, R19, R22 ;  /* 0x0000001613127220 */ /* 0x000fc60000400000 */
[----:B------:R-:W3:Y:S01]  /*17690*/  LDL.LU R16, [R1+0x1c0] ;  /* 0x0001c00001107983 */ /* 0x000ee20000300800 */
[----:B------:R-:W-:-:S03]  /*176a0*/  FMUL R19, R19, R20 ;  /* 0x0000001413137220 */ /* 0x000fc60000400000 */
[----:B--2---:R-:W2:Y:S04]  /*176b0*/  LDL.LU R14, [R1+0x1c4] ;  /* 0x0001c400010e7983 */ /* 0x004ea80000300800 */
[----:B------:R-:W-:Y:S04]  /*176c0*/  STL [R1+0x10a8], R15 ;  /* 0x0010a80f01007387 */ /* 0x000fe80000100800 */
[----:B------:R-:W-:Y:S04]  /*176d0*/  STL [R1+0x10ac], R18 ;  /* 0x0010ac1201007387 */ /* 0x000fe80000100800 */
[----:B------:R-:W2:Y:S04]  /*176e0*/  LDL.LU R13, [R1+0x1f8] ;  /* 0x0001f800010d7983 */ /* 0x000ea80000300800 */
[----:B------:R-:W-:Y:S04]  /*176f0*/  STL [R1+0x10b0], R19 ;  /* 0x0010b01301007387 */ /* 0x000fe80000100800 */
[----:B------:R-:W2:Y:S04]  /*17700*/  LDL.LU R12, [R1+0x1fc] ;  /* 0x0001fc00010c7983 */ /* 0x000ea80000300800 */
[----:B------:R-:W2:Y:S04]  /*17710*/  LDL.LU R11, [R1+0x1e8] ;  /* 0x0001e800010b7983 */ /* 0x000ea80000300800 */
[----:B------:R-:W2:Y:S04]  /*17720*/  LDL.LU R10, [R1+0x1ec] ;  /* 0x0001ec00010a7983 */ /* 0x000ea80000300800 */
[----:B------:R-:W2:Y:S04]  /*17730*/  LDL.LU R9, [R1+0x1d8] ;  /* 0x0001d80001097983 */ /* 0x000ea80000300800 */
[----:B------:R-:W2:Y:S04]  /*17740*/  LDL.LU R8, [R1+0x1dc] ;  /* 0x0001dc0001087983 */ /* 0x000ea80000300800 */
[----:B------:R-:W2:Y:S04]  /*17750*/  LDL.LU R7, [R1+0x1c8] ;  /* 0x0001c80001077983 */ /* 0x000ea80000300800 */
[----:B------:R-:W2:Y:S01]  /*17760*/  LDL.LU R6, [R1+0x1cc] ;  /* 0x0001cc0001067983 */ /* 0x000ea20000300800 */
[----:B------:R-:W-:Y:S01]  /*17770*/  FADD R20, -R100, R101 ;  /* 0x0000006564147221 */ /* 0x000fe20000000100 */
[----:B------:R-:W-:-:S02]  /*17780*/  FADD R22, -R98, R99 ;  /* 0x0000006362167221 */ /* 0x000fc40000000100 */
[----:B------:R-:W2:Y:S01]  /*17790*/  LDL.LU.64 R4, [R1+0x3a0] ;  /* 0x0003a00001047983 */ /* 0x000ea20000300a00 */
[----:B------:R-:W-:-:S04]  /*177a0*/  FMUL R20, R20, 1.4426950216293334961 ;  /* 0x3fb8aa3b14147820 */ /* 0x000fc80000400000 */
[----:B------:R0:W-:Y:S01]  /*177b0*/  MUFU.EX2 R50, R20 ;  /* 0x0000001400327308 */ /* 0x0001e20000000800 */
[----:B------:R-:W-:Y:S01]  /*177c0*/  FMUL R22, R22, 1.4426950216293334961 ;  /* 0x3fb8aa3b16167820 */ /* 0x000fe20000400000 */
[C---:B----4-:R-:W-:Y:S01]  /*177d0*/  FMUL R21, R34.reuse, R21 ;  /* 0x0000001522157220 */ /* 0x050fe20000400000 */
[C---:B------:R-:W-:Y:S01]  /*177e0*/  FMUL R24, R34.reuse, R24 ;  /* 0x0000001822187220 */ /* 0x040fe20000400000 */
[C---:B0-----:R-:W-:Y:S01]  /*177f0*/  FMUL R20, R34.reuse, R26 ;  /* 0x0000001a22147220 */ /* 0x041fe20000400000 */
[----:B------:R-:W-:-:S03]  /*17800*/  FMUL R25, R34, R25 ;  /* 0x0000001922197220 */ /* 0x000fc60000400000 */
[----:B------:R0:W4:Y:S01]  /*17810*/  MUFU.EX2 R51, R22 ;  /* 0x0000001600337308 */ /* 0x0001220000000800 */
[----:B------:R-:W-:Y:S04]  /*17820*/  STL [R1+0x10b4], R20 ;  /* 0x0010b41401007387 */ /* 0x000fe80000100800 */
[----:B------:R-:W-:Y:S04]  /*17830*/  STL [R1+0x10b8], R21 ;  /* 0x0010b81501007387 */ /* 0x000fe80000100800 */
[----:B------:R-:W-:Y:S04]  /*17840*/  STL [R1+0x10bc], R24 ;  /* 0x0010bc1801007387 */ /* 0x000fe80000100800 */
[----:B------:R-:W-:Y:S01]  /*17850*/  STL [R1+0x10c0], R25 ;  /* 0x0010c01901007387 */ /* 0x000fe20000100800 */
[C---:B------:R-:W-:Y:S01]  /*17860*/  FMUL R28, R34.reuse, R23 ;  /* 0x00000017221c7220 */ /* 0x040fe20000400000 */
[----:B---3--:R-:W-:-:S04]  /*17870*/  FMUL R29, R34, R17 ;  /* 0x00000011221d7220 */ /* 0x008fc80000400000 */
[----:B------:R-:W-:Y:S01]  /*17880*/  STL [R1+0x10c4], R28 ;  /* 0x0010c41c01007387 */ /* 0x000fe20000100800 */
[----:B------:R-:W-:-:S03]  /*17890*/  FMUL R32, R34, R16 ;  /* 0x0000001022207220 */ /* 0x000fc60000400000 */
[----:B------:R-:W-:Y:S01]  /*178a0*/  STL [R1+0x10c8], R29 ;  /* 0x0010c81d01007387 */ /* 0x000fe20000100800 */
[----:B--2---:R-:W-:-:S03]  /*178b0*/  FMUL R33, R34, R14 ;  /* 0x0000000e22217220 */ /* 0x004fc60000400000 */
[----:B------:R-:W-:Y:S04]  /*178c0*/  STL [R1+0x10cc], R32 ;  /* 0x0010cc2001007387 */ /* 0x000fe80000100800 */
[----:B------:R-:W-:Y:S01]  /*178d0*/  STL [R1+0x10d0], R33 ;  /* 0x0010d02101007387 */ /* 0x000fe20000100800 */
[C---:B0-----:R-:W-:Y:S01]  /*178e0*/  FMUL R22, R35.reuse, R13 ;  /* 0x0000000d23167220 */ /* 0x041fe20000400000 */
[----:B------:R-:W-:-:S04]  /*178f0*/  FMUL R23, R35, R12 ;  /* 0x0000000c23177220 */ /* 0x000fc80000400000 */
[----:B------:R0:W-:Y:S01]  /*17900*/  STL [R1+0x10d4], R22 ;  /* 0x0010d41601007387 */ /* 0x0001e20000100800 */
[----:B------:R-:W-:-:S03]  /*17910*/  FMUL R26, R35, R11 ;  /* 0x0000000b231a7220 */ /* 0x000fc60000400000 */
[----:B------:R-:W-:Y:S01]  /*17920*/  STL [R1+0x10d8], R23 ;  /* 0x0010d81701007387 */ /* 0x000fe20000100800 */
[----:B------:R-:W-:-:S03]  /*17930*/  FMUL R27, R35, R10 ;  /* 0x0000000a231b7220 */ /* 0x000fc60000400000 */
[----:B------:R-:W-:Y:S01]  /*17940*/  STL [R1+0x10dc], R26 ;  /* 0x0010dc1a01007387 */ /* 0x000fe20000100800 */
[----:B------:R-:W-:-:S03]  /*17950*/  FMUL R30, R35, R9 ;  /* 0x00000009231e7220 */ /* 0x000fc60000400000 */
[----:B0-----:R-:W2:Y:S01]  /*17960*/  LDL.LU R22, [R1+0x230] ;  /* 0x0002300001167983 */ /* 0x001ea20000300800 */
[----:B------:R-:W-:-:S03]  /*17970*/  FMUL R31, R35, R8 ;  /* 0x00000008231f7220 */ /* 0x000fc60000400000 */
[----:B------:R-:W3:Y:S04]  /*17980*/  LDL.LU R21, [R1+0x234] ;  /* 0x0002340001157983 */ /* 0x000ee80000300800 */
[----:B------:R-:W-:Y:S04]  /*17990*/  STL [R1+0x10e0], R27 ;  /* 0x0010e01b01007387 */ /* 0x000fe80000100800 */
[----:B------:R-:W-:Y:S04]  /*179a0*/  STL [R1+0x10e4], R30 ;  /* 0x0010e41e01007387 */ /* 0x000fe80000100800 */
[----:B------:R-:W3:Y:S01]  /*179b0*/  LDL.LU R20, [R1+0x220] ;  /* 0x0002200001147983 */ /* 0x000ee20000300800 */
[----:B------:R-:W-:-:S03]  /*179c0*/  FMUL R34, R35, R7 ;  /* 0x0000000723227220 */ /* 0x000fc60000400000 */
[----:B------:R-:W3:Y:S04]  /*179d0*/  LDL.LU R19, [R1+0x224] ;  /* 0x0002240001137983 */ /* 0x000ee80000300800 */
[----:B------:R-:W-:Y:S04]  /*179e0*/  STL [R1+0x10e8], R31 ;  /* 0x0010e81f01007387 */ /* 0x000fe80000100800 */
[----:B------:R-:W3:Y:S04]  /*179f0*/  LDL.LU R18, [R1+0x210] ;  /* 0x0002100001127983 */ /* 0x000ee80000300800 */
[----:B------:R-:W3:Y:S04]  /*17a00*/  LDL.LU R17, [R1+0x214] ;  /* 0x0002140001117983 */ /* 0x000ee80000300800 */
[----:B------:R-:W3:Y:S04]  /*17a10*/  LDL.LU R16, [R1+0x200] ;  /* 0x0002000001107983 */ /* 0x000ee80000300800 */
[----:B------:R-:W-:Y:S04]  /*17a20*/  STL [R1+0x10ec], R34 ;  /* 0x0010ec2201007387 */ /* 0x000fe80000100800 */
[----:B------:R-:W3:Y:S01]  /*17a30*/  LDL.LU R7, [R1+0x204] ;  /* 0x0002040001077983 */ /* 0x000ee20000300800 */
[----:B------:R-:W-:-:S05]  /*17a40*/  FMUL R35, R35, R6 ;  /* 0x0000000623237220 */ /* 0x000fca0000400000 */
[----:B------:R-:W-:Y:S04]  /*17a50*/  STL [R1+0x10f0], R35 ;  /* 0x0010f02301007387 */ /* 0x000fe80000100800 */
[----:B------:R-:W3:Y:S01]  /*17a60*/  LDL.64 R12, [R1+0xc28] ;  /* 0x000c2800010c7983 */ /* 0x000ee20000100a00 */
[----:B------:R-:W0:Y:S01]  /*17a70*/  S2R R99, SR_TID.X ;  /* 0x0000000000637919 */ /* 0x000e220000002100 */
[----:B----4-:R-:W-:Y:S02]  /*17a80*/  FFMA2 R4, R4.F32x2.HI_LO, R50.F32x2.HI_LO, R36.F32x2.HI_LO ;  /* 0x0000003204047249 */ /* 0x010fe40000000024 */
[----:B------:R-:W4:Y:S04]  /*17a90*/  LDL.64 R14, [R1+0xc30] ;  /* 0x000c3000010e7983 */ /* 0x000f280000100a00 */
[----:B------:R-:W4:Y:S04]  /*17aa0*/  LDL.LU R11, [R1+0x238] ;  /* 0x00023800010b7983 */ /* 0x000f280000300800 */
[----:B------:R1:W-:Y:S04]  /*17ab0*/  STL.64 [R1+0x5f8], R4 ;  /* 0x0005f80401007387 */ /* 0x0003e80000100a00 */
[----:B------:R-:W4:Y:S04]  /*17ac0*/  LDL.LU R10, [R1+0x23c] ;  /* 0x00023c00010a7983 */ /* 0x000f280000300800 */
[----:B------:R-:W4:Y:S04]  /*17ad0*/  LDL.LU R9, [R1+0x228] ;  /* 0x0002280001097983 */ /* 0x000f280000300800 */
[----:B------:R-:W4:Y:S04]  /*17ae0*/  LDL.LU R8, [R1+0x22c] ;  /* 0x00022c0001087983 */ /* 0x000f280000300800 */
[----:B-1----:R-:W4:Y:S01]  /*17af0*/  LDL.LU R5, [R1+0x218] ;  /* 0x0002180001057983 */ /* 0x002f220000300800 */
[----:B0-----:R-:W-:-:S03]  /*17b00*/  LOP3.LUT R70, R99, 0x1c0, RZ, 0xc0, !PT ;  /* 0x000001c063467812 */ /* 0x001fc600078ec0ff */
[----:B------:R-:W4:Y:S01]  /*17b10*/  LDL.LU R4, [R1+0x21c] ;  /* 0x00021c0001047983 */ /* 0x000f220000300800 */
[----:B------:R-:W-:Y:S02]  /*17b20*/  LOP3.LUT R99, R99, 0x1ff, RZ, 0xc0, !PT ;  /* 0x000001ff63637812 */ /* 0x000fe400078ec0ff */
[----:B------:R-:W-:Y:S01]  /*17b30*/  SHF.R.U32.HI R70, RZ, 0x2, R70 ;  /* 0x00000002ff467819 */ /* 0x000fe20000011646 */
[----:B------:R-:W4:Y:S02]  /*17b40*/  LDL.LU R6, [R1+0x20c] ;  /* 0x00020c0001067983 */ /* 0x000f240000300800 */
[----:B------:R-:W-:-:S05]  /*17b50*/  IMAD.SHL.U32 R40, R99, 0x2, RZ ;  /* 0x0000000263287824 */ /* 0x000fca00078e00ff */
[----:B------:R-:W-:Y:S01]  /*17b60*/  LOP3.LUT R70, R40, R70, RZ, 0x3c, !PT ;  /* 0x0000004628467212 */ /* 0x000fe200078e3cff */
[C---:B--2---:R-:W-:Y:S01]  /*17b70*/  FMUL R36, R50.reuse, R22 ;  /* 0x0000001632247220 */ /* 0x044fe20000400000 */
[----:B---3--:R-:W-:-:S04]  /*17b80*/  FMUL R37, R50, R21 ;  /* 0x0000001532257220 */ /* 0x008fc80000400000 */
[----:B------:R-:W-:Y:S04]  /*17b90*/  STL [R1+0x1054], R36 ;  /* 0x0010542401007387 */ /* 0x000fe80000100800 */
[----:B------:R-:W-:Y:S01]  /*17ba0*/  STL [R1+0x1058], R37 ;  /* 0x0010582501007387 */ /* 0x000fe20000100800 */
[C---:B------:R-:W-:Y:S01]  /*17bb0*/  FMUL R40, R50.reuse, R20 ;  /* 0x0000001432287220 */ /* 0x040fe20000400000 */
[----:B------:R-:W-:-:S04]  /*17bc0*/  FMUL R41, R50, R19 ;  /* 0x0000001332297220 */ /* 0x000fc80000400000 */
[----:B------:R-:W-:Y:S01]  /*17bd0*/  STL [R1+0x1048], R40 ;  /* 0x0010482801007387 */ /* 0x000fe20000100800 */
[----:B------:R-:W-:-:S03]  /*17be0*/  FMUL R44, R50, R18 ;  /* 0x00000012322c7220 */ /* 0x000fc60000400000 */
[----:B------:R-:W-:Y:S01]  /*17bf0*/  STL [R1+0x104c], R41 ;  /* 0x00104c2901007387 */ /* 0x000fe20000100800 */
[----:B------:R-:W-:-:S03]  /*17c00*/  FMUL R45, R50, R17 ;  /* 0x00000011322d7220 */ /* 0x000fc60000400000 */
[----:B------:R-:W-:Y:S01]  /*17c10*/  STL [R1+0x1050], R44 ;  /* 0x0010502c01007387 */ /* 0x000fe20000100800 */
[----:B------:R-:W-:-:S03]  /*17c20*/  FMUL R48, R50, R16 ;  /* 0x0000001032307220 */ /* 0x000fc60000400000 */
[----:B------:R-:W-:Y:S04]  /*17c30*/  STL [R1+0x105c], R45 ;  /* 0x00105c2d01007387 */ /* 0x000fe80000100800 */
[----:B------:R-:W-:Y:S01]  /*17c40*/  STL [R1+0x1060], R48 ;  /* 0x0010603001007387 */ /* 0x000fe20000100800 */
[----:B------:R-:W-:-:S03]  /*17c50*/  FMUL R49, R50, R7 ;  /* 0x0000000732317220 */ /* 0x000fc60000400000 */
[----:B------:R-:W2:Y:S04]  /*17c60*/  LDL.LU R7, [R1+0x208] ;  /* 0x0002080001077983 */ /* 0x000ea80000300800 */
[----:B------:R-:W-:Y:S01]  /*17c70*/  STL [R1+0x1064], R49 ;  /* 0x0010643101007387 */ /* 0x000fe20000100800 */
[----:B------:R-:W-:-:S03]  /*17c80*/  IMAD.WIDE R56, R0, 0x2, R12 ;  /* 0x0000000200387825 */ /* 0x000fc600078e020c */
[----:B------:R-:W3:Y:S01]  /*17c90*/  LDL.64 R12, [R1+0xc20] ;  /* 0x000c2000010c7983 */ /* 0x000ee20000100a00 */
[----:B------:R-:W-:Y:S01]  /*17ca0*/  FMUL R42, R42, 1.4426950216293334961 ;  /* 0x3fb8aa3b2a2a7820 */ /* 0x000fe20000400000 */
[----:B------:R-:W-:-:S03]  /*17cb0*/  FADD R43, -R96, R97 ;  /* 0x00000061602b7221 */ /* 0x000fc60000000100 */
[----:B------:R0:W-:Y:S01]  /*17cc0*/  MUFU.EX2 R67, R42 ;  /* 0x0000002a00437308 */ /* 0x0001e20000000800 */
[----:B------:R-:W-:Y:S01]  /*17cd0*/  FMUL R43, R43, 1.4426950216293334961 ;  /* 0x3fb8aa3b2b2b7820 */ /* 0x000fe20000400000 */
[C---:B----4-:R-:W-:Y:S01]  /*17ce0*/  FMUL R38, R51.reuse, R11 ;  /* 0x0000000b33267220 */ /* 0x050fe20000400000 */
[----:B------:R-:W-:-:S04]  /*17cf0*/  FMUL R39, R51, R10 ;  /* 0x0000000a33277220 */ /* 0x000fc80000400000 */
[----:B------:R-:W-:Y:S01]  /*17d00*/  STL [R1+0x10f4], R38 ;  /* 0x0010f42601007387 */ /* 0x000fe20000100800 */
[----:B0-----:R-:W-:-:S03]  /*17d10*/  FMUL R42, R51, R9 ;  /* 0x00000009332a7220 */ /* 0x001fc60000400000 */
[----:B------:R-:W-:Y:S01]  /*17d20*/  STL [R1+0x10f8], R39 ;  /* 0x0010f82701007387 */ /* 0x000fe20000100800 */
[----:B------:R0:W1:Y:S03]  /*17d30*/  MUFU.EX2 R66, R43 ;  /* 0x0000002b00427308 */ /* 0x0000660000000800 */
[----:B------:R4:W-:Y:S04]  /*17d40*/  STL [R1+0x10fc], R42 ;  /* 0x0010fc2a01007387 */ /* 0x0009e80000100800 */
[----:B------:R-:W1:Y:S01]  /*17d50*/  LDL.LU R9, [R1+0x270] ;  /* 0x0002700001097983 */ /* 0x000e620000300800 */
[----:B0-----:R-:W-:-:S03]  /*17d60*/  FMUL R43, R51, R8 ;  /* 0x00000008332b7220 */ /* 0x001fc60000400000 */
[----:B------:R-:W3:Y:S01]  /*17d70*/  LDL.LU R8, [R1+0x274] ;  /* 0x0002740001087983 */ /* 0x000ee20000300800 */
[----:B------:R-:W-:-:S03]  /*17d80*/  IMAD.WIDE R52, R0, 0x2, R14 ;  /* 0x0000000200347825 */ /* 0x000fc600078e020e */
[----:B------:R-:W3:Y:S04]  /*17d90*/  LDL.LU R28, [R1+0x260] ;  /* 0x00026000011c7983 */ /* 0x000ee80000300800 */
[----:B------:R-:W3:Y:S01]  /*17da0*/  LDL.LU R23, [R1+0x264] ;  /* 0x0002640001177983 */ /* 0x000ee20000300800 */
[----:B------:R-:W-:-:S03]  /*17db0*/  FMUL R46, R51, R5 ;  /* 0x00000005332e7220 */ /* 0x000fc60000400000 */
[----:B------:R-:W3:Y:S01]  /*17dc0*/  LDL.LU R17, [R1+0x250] ;  /* 0x0002500001117983 */ /* 0x000ee20000300800 */
[----:B------:R-:W-:-:S03]  /*17dd0*/  FMUL R47, R51, R4 ;  /* 0x00000004332f7220 */ /* 0x000fc60000400000 */
[----:B------:R-:W3:Y:S04]  /*17de0*/  LDL.LU R16, [R1+0x254] ;  /* 0x0002540001107983 */ /* 0x000ee80000300800 */
[----:B------:R-:W3:Y:S04]  /*17df0*/  LDL.LU R15, [R1+0x240] ;  /* 0x00024000010f7983 */ /* 0x000ee80000300800 */
[----:B------:R-:W3:Y:S04]  /*17e00*/  LDL.LU R14, [R1+0x244] ;  /* 0x00024400010e7983 */ /* 0x000ee80000300800 */
[----:B------:R-:W3:Y:S04]  /*17e10*/  LDL.LU R5, [R1+0x278] ;  /* 0x0002780001057983 */ /* 0x000ee80000300800 */
[----:B------:R-:W3:Y:S04]  /*17e20*/  LDL.LU R4, [R1+0x27c] ;  /* 0x00027c0001047983 */ /* 0x000ee80000300800 */
[----:B----4-:R0:W4:Y:S04]  /*17e30*/  LDG.E.U16 R42, desc[UR12][R52.64] ;  /* 0x0000000c342a7981 */ /* 0x010128000c1e1500 */
[----:B------:R0:W4:Y:S01]  /*17e40*/  LDG.E.U16 R39, desc[UR12][R56.64] ;  /* 0x0000000c38277981 */ /* 0x000122000c1e1500 */
[C---:B--2---:R-:W-:Y:S01]  /*17e50*/  FMUL R50, R51.reuse, R7 ;  /* 0x0000000733327220 */ /* 0x044fe20000400000 */
[----:B------:R-:W-:-:S02]  /*17e60*/  FMUL R51, R51, R6 ;  /* 0x0000000633337220 */ /* 0x000fc40000400000 */
[----:B------:R-:W2:Y:S04]  /*17e70*/  LDL.LU R7, [R1+0x268] ;  /* 0x0002680001077983 */ /* 0x000ea80000300800 */
[----:B------:R-:W4:Y:S04]  /*17e80*/  LDL.LU R6, [R1+0x26c] ;  /* 0x00026c0001067983 */ /* 0x000f280000300800 */
[----:B------:R-:W4:Y:S01]  /*17e90*/  LDL.LU R22, [R1+0x258] ;  /* 0x0002580001167983 */ /* 0x000f220000300800 */
[----:B---3--:R-:W-:-:S03]  /*17ea0*/  IMAD.WIDE R88, R0, 0x2, R12 ;  /* 0x0000000200587825 */ /* 0x008fc600078e020c */
[----:B------:R-:W3:Y:S04]  /*17eb0*/  LDL.LU R19, [R1+0x25c] ;  /* 0x00025c0001137983 */ /* 0x000ee80000300800 */
[----:B------:R-:W3:Y:S04]  /*17ec0*/  LDL.LU R18, [R1+0x248] ;  /* 0x0002480001127983 */ /* 0x000ee80000300800 */
[----:B------:R-:W3:Y:S04]  /*17ed0*/  LDL.LU R11, [R1+0x24c] ;  /* 0x00024c00010b7983 */ /* 0x000ee80000300800 */
[----:B------:R-:W3:Y:S01]  /*17ee0*/  LDL.LU.64 R12, [R1+0x368] ;  /* 0x00036800010c7983 */ /* 0x000ee20000300a00 */
[----:B0-----:R-:W-:-:S03]  /*17ef0*/  FMUL R52, R58, 1.4426950216293334961 ;  /* 0x3fb8aa3b3a347820 */ /* 0x001fc60000400000 */
[----:B------:R-:W3:Y:S01]  /*17f00*/  LDL.64 R20, [R1+0xc08] ;  /* 0x000c080001147983 */ /* 0x000ee20000100a00 */
[----:B------:R-:W0:Y:S03]  /*17f10*/  MUFU.EX2 R10, R52 ;  /* 0x00000034000a7308 */ /* 0x000e260000000800 */
[----:B------:R-:W3:Y:S04]  /*17f20*/  LDL.64 R26, [R1+0xc18] ;  /* 0x000c1800011a7983 */ /* 0x000ee80000100a00 */
[----:B------:R-:W3:Y:S04]  /*17f30*/  LDL.64 R24, [R1+0xc10] ;  /* 0x000c100001187983 */ /* 0x000ee80000100a00 */
[----:B------:R-:W-:Y:S01]  /*17f40*/  STL [R1+0xc50], R2 ;  /* 0x000c500201007387 */ /* 0x000fe20000100800 */
[C---:B-1----:R-:W-:Y:S01]  /*17f50*/  FMUL R9, R66.reuse, R9 ;  /* 0x0000000942097220 */ /* 0x042fe20000400000 */
[----:B------:R-:W-:-:S02]  /*17f60*/  FMUL R8, R66, R8 ;  /* 0x0000000842087220 */ /* 0x000fc40000400000 */
[----:B------:R-:W3:Y:S04]  /*17f70*/  LDG.E.U16 R38, desc[UR12][R88.64] ;  /* 0x0000000c58267981 */ /* 0x000ee8000c1e1500 */
[----:B0-----:R-:W-:Y:S01]  /*17f80*/  STL [R1+0x3b0], R10 ;  /* 0x0003b00a01007387 */ /* 0x001fe20000100800 */
[C---:B------:R-:W-:Y:S01]  /*17f90*/  FMUL R52, R66.reuse, R17 ;  /* 0x0000001142347220 */ /* 0x040fe20000400000 */
[C---:B------:R-:W-:Y:S02]  /*17fa0*/  FMUL R53, R66.reuse, R16 ;  /* 0x0000001042357220 */ /* 0x040fe40000400000 */
[----:B------:R-:W3:Y:S01]  /*17fb0*/  LDL.64 R16, [R1+0xc00] ;  /* 0x000c000001107983 */ /* 0x000ee20000100a00 */
[C---:B------:R-:W-:Y:S01]  /*17fc0*/  FMUL R56, R66.reuse, R15 ;  /* 0x0000000f42387220 */ /* 0x040fe20000400000 */
[----:B------:R-:W-:-:S02]  /*17fd0*/  FMUL R57, R66, R14 ;  /* 0x0000000e42397220 */ /* 0x000fc40000400000 */
[----:B------:R-:W3:Y:S01]  /*17fe0*/  LDL.64 R14, [R1+0xbf8] ;  /* 0x000bf800010e7983 */ /* 0x000ee20000100a00 */
[----:B------:R-:W-:Y:S01]  /*17ff0*/  FMUL R121, R66, R23 ;  /* 0x0000001742797220 */ /* 0x000fe20000400000 */
[C---:B--2---:R-:W-:Y:S01]  /*18000*/  FMUL R122, R67.reuse, R7 ;  /* 0x00000007437a7220 */ /* 0x044fe20000400000 */
[C---:B----4-:R-:W-:Y:S02]  /*18010*/  FMUL R123, R67.reuse, R6 ;  /* 0x00000006437b7220 */ /* 0x050fe40000400000 */
[----:B------:R-:W2:Y:S01]  /*18020*/  LDL.LU.64 R6, [R1+0x3b8] ;  /* 0x0003b80001067983 */ /* 0x000ea20000300a00 */
[----:B------:R-:W-:-:S03]  /*18030*/  FMUL R54, R67, R22 ;  /* 0x0000001643367220 */ /* 0x000fc60000400000 */
[----:B------:R-:W4:Y:S01]  /*18040*/  LDL.64 R22, [R1+0xbf0] ;  /* 0x000bf00001167983 */ /* 0x000f220000100a00 */
[C---:B---3--:R-:W-:Y:S01]  /*18050*/  FMUL R55, R67.reuse, R19 ;  /* 0x0000001343377220 */ /* 0x048fe20000400000 */
[----:B------:R-:W-:Y:S02]  /*18060*/  FMUL R58, R67, R18 ;  /* 0x00000012433a7220 */ /* 0x000fe40000400000 */
[----:B------:R-:W3:Y:S01]  /*18070*/  LDL.64 R18, [R1+0xbe8] ;  /* 0x000be80001127983 */ /* 0x000ee20000100a00 */
[----:B------:R-:W-:-:S05]  /*18080*/  FFMA2 R12, R12.F32x2.HI_LO, R66.F32x2.HI_LO, R64.F32x2.HI_LO ;  /* 0x000000420c0c7249 */ /* 0x000fca0000000040 */
[----:B------:R0:W-:Y:S04]  /*18090*/  STL.64 [R1+0x5f0], R12 ;  /* 0x0005f00c01007387 */ /* 0x0001e80000100a00 */
[----:B0-----:R-:W3:Y:S01]  /*180a0*/  LDL.64 R12, [R1+0xbe0] ;  /* 0x000be000010c7983 */ /* 0x001ee20000100a00 */
[----:B------:R-:W-:Y:S01]  /*180b0*/  FMUL R64, R71, 1.4426950216293334961 ;  /* 0x3fb8aa3b47407820 */ /* 0x000fe20000400000 */
[----:B------:R-:W-:-:S03]  /*180c0*/  FMUL R59, R67, R11 ;  /* 0x0000000b433b7220 */ /* 0x000fc60000400000 */
[----:B------:R-:W0:Y:S01]  /*180d0*/  MUFU.EX2 R11, R64 ;  /* 0x00000040000b7308 */ /* 0x000e220000000800 */
[----:B------:R-:W-:Y:S01]  /*180e0*/  FMUL R120, R66, R28 ;  /* 0x0000001c42787220 */ /* 0x000fe20000400000 */
[----:B------:R-:W-:Y:S01]  /*180f0*/  FADD R66, -R3, R95 ;  /* 0x0000005f03427221 */ /* 0x000fe20000000100 */
[C---:B------:R-:W-:Y:S01]  /*18100*/  FMUL R5, R67.reuse, R5 ;  /* 0x0000000543057220 */ /* 0x040fe20000400000 */
[----:B------:R-:W4:Y:S01]  /*18110*/  LDL.LU.64 R2, [R1+0x3a8] ;  /* 0x0003a80001027983 */ /* 0x000f220000300a00 */
[----:B------:R-:W-:Y:S01]  /*18120*/  FMUL R4, R67, R4 ;  /* 0x0000000443047220 */ /* 0x000fe20000400000 */
[----:B------:R-:W-:Y:S01]  /*18130*/  FMUL R71, R66, 1.4426950216293334961 ;  /* 0x3fb8aa3b42477820 */ /* 0x000fe20000400000 */
[----:B------:R-:W-:-:S05]  /*18140*/  IMAD.WIDE R66, R0, 0x2, R20 ;  /* 0x0000000200427825 */ /* 0x000fca00078e0214 */
[----:B------:R1:W4:Y:S04]  /*18150*/  LDG.E.U16 R31, desc[UR12][R66.64] ;  /* 0x0000000c421f7981 */ /* 0x000328000c1e1500 */
[----:B0-----:R0:W-:Y:S01]  /*18160*/  STL [R1+0x3b4], R11 ;  /* 0x0003b40b01007387 */ /* 0x0011e20000100800 */
[----:B-1----:R-:W-:-:S03]  /*18170*/  IMAD.WIDE R66, R0, 0x2, R14 ;  /* 0x0000000200427825 */ /* 0x002fc600078e020e */
[----:B------:R-:W4:Y:S01]  /*18180*/  LDL.64 R14, [R1+0xbd8] ;  /* 0x000bd800010e7983 */ /* 0x000f220000100a00 */
[----:B------:R-:W-:-:S05]  /*18190*/  IMAD.WIDE R64, R0, 0x2, R24 ;  /* 0x0000000200407825 */ /* 0x000fca00078e0218 */
[----:B------:R1:W4:Y:S01]  /*181a0*/  LDG.E.U16 R34, desc[UR12][R64.64] ;  /* 0x0000000c40227981 */ /* 0x000322000c1e1500 */
[----:B------:R-:W-:-:S03]  /*181b0*/  IMAD.WIDE R88, R0, 0x2, R26 ;  /* 0x0000000200587825 */ /* 0x000fc600078e021a */
[----:B------:R3:W4:Y:S04]  /*181c0*/  LDG.E.U16 R27, desc[UR12][R66.64] ;  /* 0x0000000c421b7981 */ /* 0x000728000c1e1500 */
[----:B------:R0:W4:Y:S01]  /*181d0*/  LDG.E.U16 R35, desc[UR12][R88.64] ;  /* 0x0000000c58237981 */ /* 0x000122000c1e1500 */
[----:B-1----:R-:W-:-:S05]  /*181e0*/  IMAD.WIDE R64, R0, 0x2, R16 ;  /* 0x0000000200407825 */ /* 0x002fca00078e0210 */
[----:B------:R1:W4:Y:S01]  /*181f0*/  LDG.E.U16 R30, desc[UR12][R64.64] ;  /* 0x0000000c401e7981 */ /* 0x000322000c1e1500 */
[----:B--2---:R-:W-:-:S03]  /*18200*/  FFMA2 R6, R6.F32x2.HI_LO, R10.F32x2.HI_LO, R60.F32x2.HI_LO ;  /* 0x0000000a06067249 */ /* 0x004fc6000000003c */
[----:B0-----:R-:W2:Y:S04]  /*18210*/  LDL.64 R10, [R1+0xbd0] ;  /* 0x000bd000010a7983 */ /* 0x001ea80000100a00 */
[----:B------:R0:W-:Y:S04]  /*18220*/  STL.64 [R1+0x5e8], R6 ;  /* 0x0005e80601007387 */ /* 0x0001e80000100a00 */
[----:B------:R-:W2:Y:S04]  /*18230*/  LDL.64 R16, [R1+0xbb0] ;  /* 0x000bb00001107983 */ /* 0x000ea80000100a00 */
[----:B------:R-:W2:Y:S04]  /*18240*/  LDL.64 R24, [R1+0xbb8] ;  /* 0x000bb80001187983 */ /* 0x000ea80000100a00 */
[----:B0-----:R-:W2:Y:S04]  /*18250*/  LDL.64 R6, [R1+0xbc8] ;  /* 0x000bc80001067983 */ /* 0x001ea80000100a00 */
[----:B------:R-:W2:Y:S01]  /*18260*/  LDL.64 R44, [R1+0xbc0] ;  /* 0x000bc000012c7983 */ /* 0x000ea20000100a00 */
[----:B---3--:R-:W-:-:S04]  /*18270*/  IMAD.WIDE R66, R0, 0x2, R12 ;  /* 0x0000000200427825 */ /* 0x008fc800078e020c */
[----:B------:R-:W-:Y:S01]  /*18280*/  FADD R89, -R93, R94 ;  /* 0x0000005e5d597221 */ /* 0x000fe20000000100 */
[----:B------:R-:W3:Y:S01]  /*18290*/  LDL.64 R12, [R1+0xb98] ;  /* 0x000b9800010c7983 */ /* 0x000ee20000100a00 */
[----:B------:R0:W-:Y:S01]  /*182a0*/  MUFU.EX2 R88, R71 ;  /* 0x0000004700587308 */ /* 0x0001e20000000800 */
[C---:B-1----:R-:W-:Y:S02]  /*182b0*/  IMAD.WIDE R64, R0.reuse, 0x2, R18 ;  /* 0x0000000200407825 */ /* 0x042fe400078e0212 */
[----:B------:R-:W3:Y:S02]  /*182c0*/  LDL.64 R18, [R1+0xba0] ;  /* 0x000ba00001127983 */ /* 0x000ee40000100a00 */
[----:B----4-:R-:W-:Y:S02]  /*182d0*/  IMAD.WIDE R60, R0, 0x2, R22 ;  /* 0x00000002003c7825 */ /* 0x010fe400078e0216 */
[----:B------:R-:W4:Y:S02]  /*182e0*/  LDL.64 R20, [R1+0xba8] ;  /* 0x000ba80001147983 */ /* 0x000f240000100a00 */
[----:B0-----:R-:W-:-:S02]  /*182f0*/  FMUL R71, R89, 1.4426950216293334961 ;  /* 0x3fb8aa3b59477820 */ /* 0x001fc40000400000 */
[----:B------:R0:W3:Y:S02]  /*18300*/  LDG.E.U16 R26, desc[UR12][R60.64] ;  /* 0x0000000c3c1a7981 */ /* 0x0000e4000c1e1500 */
[----:B------:R-:W1:Y:S02]  /*18310*/  MUFU.EX2 R89, R71 ;  /* 0x0000004700597308 */ /* 0x000e640000000800 */
[----:B------:R0:W4:Y:S04]  /*18320*/  LDG.E.U16 R23, desc[UR12][R64.64] ;  /* 0x0000000c40177981 */ /* 0x000128000c1e1500 */
[----:B------:R-:W4:Y:S01]  /*18330*/  LDG.E.U16 R22, desc[UR12][R66.64] ;  /* 0x0000000c42167981 */ /* 0x000f22000c1e1500 */
[----:B-1----:R-:W-:Y:S02]  /*18340*/  FFMA2 R2, R2.F32x2.HI_LO, R88.F32x2.HI_LO, R62.F32x2.HI_LO ;  /* 0x0000005802027249 */ /* 0x002fe4000000003e */
[----:B0-----:R-:W-:-:S03]  /*18350*/  IMAD.WIDE R60, R0, 0x2, R14 ;  /* 0x00000002003c7825 */ /* 0x001fc600078e020e */
[----:B------:R0:W-:Y:S04]  /*18360*/  STL.64 [R1+0x5e0], R2 ;  /* 0x0005e00201007387 */ /* 0x0001e80000100a00 */
[----:B------:R-:W4:Y:S04]  /*18370*/  LDL.64 R40, [R1+0xb90] ;  /* 0x000b900001287983 */ /* 0x000f280000100a00 */
[----:B------:R-:W4:Y:S04]  /*18380*/  LDL.64 R14, [R1+0xb80] ;  /* 0x000b8000010e7983 */ /* 0x000f280000100a00 */
[----:B0-----:R-:W4:Y:S04]  /*18390*/  LDL.64 R2, [R1+0xb88] ;  /* 0x000b880001027983 */ /* 0x001f280000100a00 */
[----:B------:R-:W4:Y:S04]  /*183a0*/  LDL.64 R36, [R1+0xb78] ;  /* 0x000b780001247983 */ /* 0x000f280000100a00 */
[----:B------:R-:W4:Y:S04]  /*183b0*/  LDL.64 R94, [R1+0xb58] ;  /* 0x000b5800015e7983 */ /* 0x000f280000100a00 */
[----:B------:R-:W4:Y:S04]  /*183c0*/  LDL.64 R98, [R1+0xb60] ;  /* 0x000b600001627983 */ /* 0x000f280000100a00 */
[----:B------:R-:W4:Y:S04]  /*183d0*/  LDL.64 R48, [R1+0xb40] ;  /* 0x000b400001307983 */ /* 0x000f280000100a00 */
[----:B------:R-:W4:Y:S04]  /*183e0*/  LDG.E.U16 R33, desc[UR12][R60.64] ;  /* 0x0000000c3c217981 */ /* 0x000f28000c1e1500 */
[----:B------:R-:W4:Y:S04]  /*183f0*/  LDL.64 R66, [R1+0xb48] ;  /* 0x000b480001427983 */ /* 0x000f280000100a00 */
[----:B------:R-:W4:Y:S04]  /*18400*/  LDL.64 R68, [R1+0xb30] ;  /* 0x000b300001447983 */ /* 0x000f280000100a00 */
[----:B------:R-:W4:Y:S04]  /*18410*/  LDL.64 R96, [R1+0xb18] ;  /* 0x000b180001607983 */ /* 0x000f280000100a00 */
[----:B------:R-:W4:Y:S01]  /*18420*/  LDL.64 R100, [R1+0x8f8] ;  /* 0x0008f80001647983 */ /* 0x000f220000100a00 */
[----:B--2---:R-:W-:-:S03]  /*18430*/  IMAD.WIDE R62, R0, 0x2, R10 ;  /* 0x00000002003e7825 */ /* 0x004fc600078e020a */
[----:B------:R-:W2:Y:S04]  /*18440*/  LDL.64 R10, [R1+0xb70] ;  /* 0x000b7000010a7983 */ /* 0x000ea80000100a00 */
[----:B------:R0:W2:Y:S01]  /*18450*/  LDG.E.U16 R32, desc[UR12][R62.64] ;  /* 0x0000000c3e207981 */ /* 0x0000a2000c1e1500 */
[----:B------:R-:W-:-:S03]  /*18460*/  IMAD.WIDE R64, R0, 0x2, R6 ;  /* 0x0000000200407825 */ /* 0x000fc600078e0206 */
[----:B------:R-:W2:Y:S04]  /*18470*/  LDL.64 R6, [R1+0xb68] ;  /* 0x000b680001067983 */ /* 0x000ea80000100a00 */
[----:B------:R1:W2:Y:S01]  /*18480*/  LDG.E.U16 R29, desc[UR12][R64.64] ;  /* 0x0000000c401d7981 */ /* 0x0002a2000c1e1500 */
[----:B0-----:R-:W-:-:S04]  /*18490*/  IMAD.WIDE R62, R0, 0x2, R24 ;  /* 0x00000002003e7825 */ /* 0x001fc800078e0218 */
[C---:B------:R-:W-:Y:S01]  /*184a0*/  IMAD.WIDE R60, R0.reuse, 0x2, R44 ;  /* 0x00000002003c7825 */ /* 0x040fe200078e022c */
[----:B------:R-:W2:Y:S03]  /*184b0*/  LDG.E.U16 R25, desc[UR12][R62.64] ;  /* 0x0000000c3e197981 */ /* 0x000ea6000c1e1500 */
[C---:B-1----:R-:W-:Y:S01]  /*184c0*/  IMAD.WIDE R64, R0.reuse, 0x2, R16 ;  /* 0x0000000200407825 */ /* 0x042fe200078e0210 */
[----:B------:R-:W2:Y:S04]  /*184d0*/  LDL.64 R44, [R1+0xb28] ;  /* 0x000b2800012c7983 */ /* 0x000ea80000100a00 */
[----:B------:R-:W2:Y:S04]  /*184e0*/  LDL.64 R16, [R1+0xb50] ;  /* 0x000b500001107983 */ /* 0x000ea80000100a00 */
[----:B------:R3:W2:Y:S04]  /*184f0*/  LDG.E.U16 R24, desc[UR12][R64.64] ;  /* 0x0000000c40187981 */ /* 0x0006a8000c1e1500 */
[----:B------:R4:W2:Y:S01]  /*18500*/  LDG.E.U16 R28, desc[UR12][R60.64] ;  /* 0x0000000c3c1c7981 */ /* 0x0008a2000c1e1500 */
[----:B---3--:R-:W-:-:S03]  /*18510*/  IMAD.WIDE R64, R0, 0x2, R12 ;  /* 0x0000000200407825 */ /* 0x008fc600078e020c */
[----:B------:R-:W3:Y:S01]  /*18520*/  LDL.64 R12, [R1+0xb38] ;  /* 0x000b3800010c7983 */ /* 0x000ee20000100a00 */
[----:B------:R-:W-:-:S03]  /*18530*/  IMAD.WIDE R62, R0, 0x2, R18 ;  /* 0x00000002003e7825 */ /* 0x000fc600078e0212 */
[----:B------:R-:W3:Y:S01]  /*18540*/  LDG.E.U16 R19, desc[UR12][R64.64] ;  /* 0x0000000c40137981 */ /* 0x000ee2000c1e1500 */
[----:B----4-:R-:W-:-:S03]  /*18550*/  IMAD.WIDE R60, R0, 0x2, R20 ;  /* 0x00000002003c7825 */ /* 0x010fc600078e0214 */
[----:B------:R-:W4:Y:S04]  /*18560*/  LDG.E.U16 R20, desc[UR12][R62.64] ;  /* 0x0000000c3e147981 */ /* 0x000f28000c1e1500 */
[----:B------:R0:W4:Y:S02]  /*18570*/  LDG.E.U16 R21, desc[UR12][R60.64] ;  /* 0x0000000c3c157981 */ /* 0x000124000c1e1500 */
[C---:B0-----:R-:W-:Y:S02]  /*18580*/  IMAD.WIDE R60, R0.reuse, 0x2, R40 ;  /* 0x00000002003c7825 */ /* 0x041fe400078e0228 */
[----:B------:R-:W4:Y:S02]  /*18590*/  LDL.64 R40, [R1+0xb10] ;  /* 0x000b100001287983 */ /* 0x000f240000100a00 */
[----:B------:R-:W-:-:S02]  /*185a0*/  IMAD.WIDE R64, R0, 0x2, R14 ;  /* 0x0000000200407825 */ /* 0x000fc400078e020e */
[----:B------:R0:W4:Y:S02]  /*185b0*/  LDG.E.U16 R18, desc[UR12][R60.64] ;  /* 0x0000000c3c127981 */ /* 0x000124000c1e1500 */
[C---:B------:R-:W-:Y:S02]  /*185c0*/  IMAD.WIDE R62, R0.reuse, 0x2, R2 ;  /* 0x00000002003e7825 */ /* 0x040fe400078e0202 */
[----:B------:R-:W4:Y:S04]  /*185d0*/  LDL.64 R2, [R1+0xb20] ;  /* 0x000b200001027983 */ /* 0x000f280000100a00 */
[----:B------:R2:W4:Y:S01]  /*185e0*/  LDG.E.U16 R15, desc[UR12][R62.64] ;  /* 0x0000000c3e0f7981 */ /* 0x000522000c1e1500 */
[----:B0-----:R-:W-:-:S03]  /*185f0*/  IMAD.WIDE R60, R0, 0x2, R36 ;  /* 0x00000002003c7825 */ /* 0x001fc600078e0224 */
[----:B------:R0:W4:Y:S04]  /*18600*/  LDG.E.U16 R14, desc[UR12][R64.64] ;  /* 0x0000000c400e7981 */ /* 0x000128000c1e1500 */
[----:B------:R-:W4:Y:S01]  /*18610*/  LDL.64 R36, [R1+0xb08] ;  /* 0x000b080001247983 */ /* 0x000f220000100a00 */
[----:B--2---:R-:W-:-:S03]  /*18620*/  IMAD.WIDE R62, R0, 0x2, R10 ;  /* 0x00000002003e7825 */ /* 0x004fc600078e020a */
[----:B------:R-:W2:Y:S04]  /*18630*/  LDG.E.U16 R11, desc[UR12][R60.64] ;  /* 0x0000000c3c0b7981 */ /* 0x000ea8000c1e1500 */
[----:B------:R1:W2:Y:S01]  /*18640*/  LDG.E.U16 R10, desc[UR12][R62.64] ;  /* 0x0000000c3e0a7981 */ /* 0x0002a2000c1e1500 */
[----:B0-----:R-:W-:-:S04]  /*18650*/  IMAD.WIDE R64, R0, 0x2, R6 ;  /* 0x0000000200407825 */ /* 0x001fc800078e0206 */
[C---:B-1----:R-:W-:Y:S01]  /*18660*/  IMAD.WIDE R62, R0.reuse, 0x2, R94 ;  /* 0x00000002003e7825 */ /* 0x042fe200078e025e */
[----:B------:R0:W2:Y:S03]  /*18670*/  LDG.E.U16 R7, desc[UR12][R64.64] ;  /* 0x0000000c40077981 */ /* 0x0000a6000c1e1500 */
[C---:B------:R-:W-:Y:S01]  /*18680*/  IMAD.WIDE R60, R0.reuse, 0x2, R98 ;  /* 0x00000002003c7825 */ /* 0x040fe200078e0262 */
[----:B------:R-:W2:Y:S04]  /*18690*/  LDL.64 R94, [R1+0xb00] ;  /* 0x000b0000015e7983 */ /* 0x000ea80000100a00 */
[----:B------:R-:W2:Y:S04]  /*186a0*/  LDG.E.U16 R6, desc[UR12][R60.64] ;  /* 0x0000000c3c067981 */ /* 0x000ea8000c1e1500 */
[----:B------:R-:W2:Y:S01]  /*186b0*/  LDL.64 R98, [R1+0x8f0] ;  /* 0x0008f00001627983 */ /* 0x000ea20000100a00 */
[----:B0-----:R-:W-:-:S03]  /*186c0*/  IMAD.WIDE R64, R0, 0x2, R16 ;  /* 0x0000000200407825 */ /* 0x001fc600078e0210 */
[----:B------:R0:W2:Y:S04]  /*186d0*/  LDG.E.U16 R17, desc[UR12][R62.64] ;  /* 0x0000000c3e117981 */ /* 0x0000a8000c1e1500 */
[----:B------:R1:W2:Y:S01]  /*186e0*/  LDG.E.U16 R16, desc[UR12][R64.64] ;  /* 0x0000000c40107981 */ /* 0x0002a2000c1e1500 */
[----:B0-----:R-:W-:-:S03]  /*186f0*/  IMAD.WIDE R62, R0, 0x2, R48 ;  /* 0x00000002003e7825 */ /* 0x001fc600078e0230 */
[----:B------:R-:W2:Y:S01]  /*18700*/  LDL.64 R48, [R1+0xaf0] ;  /* 0x000af00001307983 */ /* 0x000ea20000100a00 */
[----:B---3--:R-:W-:-:S03]  /*18710*/  IMAD.WIDE R60, R0, 0x2, R12 ;  /* 0x00000002003c7825 */ /* 0x008fc600078e020c */
[----:B------:R0:W3:Y:S01]  /*18720*/  LDG.E.U16 R12, desc[UR12][R62.64] ;  /* 0x0000000c3e0c7981 */ /* 0x0000e2000c1e1500 */
[----:B-1----:R-:W-:-:S03]  /*18730*/  IMAD.WIDE R64, R0, 0x2, R66 ;  /* 0x0000000200407825 */ /* 0x002fc600078e0242 */
[----:B------:R-:W3:Y:S04]  /*18740*/  LDG.E.U16 R105, desc[UR12][R60.64] ;  /* 0x0000000c3c697981 */ /* 0x000ee8000c1e1500 */
[----:B------:R1:W3:Y:S01]  /*18750*/  LDG.E.U16 R13, desc[UR12][R64.64] ;  /* 0x0000000c400d7981 */ /* 0x0002e2000c1e1500 */
[----:B0-----:R-:W-:-:S03]  /*18760*/  IMAD.WIDE R62, R0, 0x2, R44 ;  /* 0x00000002003e7825 */ /* 0x001fc600078e022c */
[----:B------:R-:W3:Y:S04]  /*18770*/  LDL.64 R44, [R1+0x8e8] ;  /* 0x0008e800012c7983 */ /* 0x000ee80000100a00 */
[----:B------:R-:W3:Y:S01]  /*18780*/  LDL.64 R66, [R1+0xaf8] ;  /* 0x000af80001427983 */ /* 0x000ee20000100a00 */
[----:B-1----:R-:W-:-:S03]  /*18790*/  IMAD.WIDE R64, R0, 0x2, R68 ;  /* 0x0000000200407825 */ /* 0x002fc600078e0244 */
[----:B------:R-:W3:Y:S04]  /*187a0*/  LDG.E.U16 R68, desc[UR12][R62.64] ;  /* 0x0000000c3e447981 */ /* 0x000ee8000c1e1500 */
[----:B------:R0:W3:Y:S01]  /*187b0*/  LDG.E.U16 R69, desc[UR12][R64.64] ;  /* 0x0000000c40457981 */ /* 0x0000e2000c1e1500 */
[----:B----4-:R-:W-:-:S04]  /*187c0*/  IMAD.WIDE R60, R0, 0x2, R2 ;  /* 0x00000002003c7825 */ /* 0x010fc800078e0202 */
[C---:B0-----:R-:W-:Y:S01]  /*187d0*/  IMAD.WIDE R64, R0.reuse, 0x2, R96 ;  /* 0x0000000200407825 */ /* 0x041fe200078e0260 */
[----:B------:R0:W4:Y:S03]  /*187e0*/  LDG.E.U16 R2, desc[UR12][R60.64] ;  /* 0x0000000c3c027981 */ /* 0x000126000c1e1500 */
[C---:B------:R-:W-:Y:S01]  /*187f0*/  IMAD.WIDE R62, R0.reuse, 0x2, R40 ;  /* 0x00000002003e7825 */ /* 0x040fe200078e0228 */
[----:B------:R2:W4:Y:S04]  /*18800*/  LDG.E.U16 R125, desc[UR12][R64.64] ;  /* 0x0000000c407d7981 */ /* 0x000528000c1e1500 */
[----:B------:R-:W4:Y:S01]  /*18810*/  LDL.64 R40, [R1+0x8e0] ;  /* 0x0008e00001287983 */ /* 0x000f220000100a00 */
[----:B0-----:R-:W-:-:S03]  /*18820*/  IMAD.WIDE R60, R0, 0x2, R36 ;  /* 0x00000002003c7825 */ /* 0x001fc600078e0224 */
[----:B------:R-:W4:Y:S04]  /*18830*/  LDL.64 R96, [R1+0x8d0] ;  /* 0x0008d00001607983 */ /* 0x000f280000100a00 */
[----:B------:R0:W4:Y:S04]  /*18840*/  LDG.E.U16 R119, desc[UR12][R60.64] ;  /* 0x0000000c3c777981 */ /* 0x000128000c1e1500 */
[----:B------:R-:W4:Y:S04]  /*18850*/  LDL.64 R36, [R1+0x8d8] ;  /* 0x0008d80001247983 */ /* 0x000f280000100a00 */
[----:B------:R-:W4:Y:S01]  /*18860*/  LDG.E.U16 R124, desc[UR12][R62.64] ;  /* 0x0000000c3e7c7981 */ /* 0x000f22000c1e1500 */
[----:B--2---:R-:W-:-:S03]  /*18870*/  IMAD.WIDE R64, R0, 0x2, R94 ;  /* 0x0000000200407825 */ /* 0x004fc600078e025e */
[----:B------:R-:W2:Y:S04]  /*18880*/  LDL.64 R94, [R1+0x8c8] ;  /* 0x0008c800015e7983 */ /* 0x000ea80000100a00 */
[----:B------:R-:W2:Y:S01]  /*18890*/  LDG.E.U16 R118, desc[UR12][R64.64] ;  /* 0x0000000c40767981 */ /* 0x000ea2000c1e1500 */
[----:B0-----:R-:W-:-:S03]  /*188a0*/  IMAD.WIDE R60, R0, 0x2, R48 ;  /* 0x00000002003c7825 */ /* 0x001fc600078e0230 */
[----:B------:R-:W2:Y:S04]  /*188b0*/  LDL.64 R48, [R1+0x8b8] ;  /* 0x0008b80001307983 */ /* 0x000ea80000100a00 */
[----:B------:R3:W2:Y:S02]  /*188c0*/  LDG.E.U16 R116, desc[UR12][R60.64] ;  /* 0x0000000c3c747981 */ /* 0x0006a4000c1e1500 */
[C---:B---3--:R-:W-:Y:S02]  /*188d0*/  IMAD.WIDE R60, R0.reuse, 0x2, R44 ;  /* 0x00000002003c7825 */ /* 0x048fe400078e022c */
[----:B------:R-:W3:Y:S02]  /*188e0*/  LDL.64 R44, [R1+0x8b0] ;  /* 0x0008b000012c7983 */ /* 0x000ee40000100a00 */
[----:B------:R-:W-:-:S02]  /*188f0*/  IMAD.WIDE R64, R0, 0x2, R100 ;  /* 0x0000000200407825 */ /* 0x000fc400078e0264 */
[----:B------:R-:W3:Y:S04]  /*18900*/  LDG.E.U16 R113, desc[UR12][R60.64] ;  /* 0x0000000c3c717981 */ /* 0x000ee8000c1e1500 */
[----:B------:R4:W3:Y:S01]  /*18910*/  LDG.E.U16 R115, desc[UR12][R64.64] ;  /* 0x0000000c40737981 */ /* 0x0008e2000c1e1500 */
[----:B------:R-:W-:-:S03]  /*18920*/  IMAD.WIDE R62, R0, 0x2, R66 ;  /* 0x00000002003e7825 */ /* 0x000fc600078e0242 */
[----:B------:R-:W3:Y:S04]  /*18930*/  LDL.64 R66, [R1+0x8c0] ;  /* 0x0008c00001427983 */ /* 0x000ee80000100a00 */
[----:B------:R0:W3:Y:S01]  /*18940*/  LDG.E.U16 R117, desc[UR12][R62.64] ;  /* 0x0000000c3e757981 */ /* 0x0000e2000c1e1500 */
[----:B----4-:R-:W-:-:S03]  /*18950*/  IMAD.WIDE R64, R0, 0x2, R40 ;  /* 0x0000000200407825 */ /* 0x010fc600078e0228 */
[----:B------:R-:W4:Y:S04]  /*18960*/  LDL.64 R40, [R1+0x8a8] ;  /* 0x0008a80001287983 */ /* 0x000f280000100a00 */
[----:B------:R-:W4:Y:S01]  /*18970*/  LDG.E.U16 R112, desc[UR12][R64.64] ;  /* 0x0000000c40707981 */ /* 0x000f22000c1e1500 */
[----:B------:R-:W-:-:S03]  /*18980*/  IMAD.WIDE R60, R0, 0x2, R96 ;  /* 0x00000002003c7825 */ /* 0x000fc600078e0260 */
[----:B------:R-:W4:Y:S01]  /*18990*/  LDL.64 R96, [R1+0x890] ;  /* 0x0008900001607983 */ /* 0x000f220000100a00 */
[----:B0-----:R-:W-:-:S03]  /*189a0*/  IMAD.WIDE R62, R0, 0x2, R98 ;  /* 0x00000002003e7825 */ /* 0x001fc600078e0262 */
[----:B------:R-:W4:Y:S04]  /*189b0*/  LDG.E.U16 R110, desc[UR12][R60.64] ;  /* 0x0000000c3c6e7981 */ /* 0x000f28000c1e1500 */
[----:B------:R0:W4:Y:S02]  /*189c0*/  LDG.E.U16 R114, desc[UR12][R62.64] ;  /* 0x0000000c3e727981 */ /* 0x000124000c1e1500 */
[C---:B0-----:R-:W-:Y:S02]  /*189d0*/  IMAD.WIDE R62, R0.reuse, 0x2, R36 ;  /* 0x00000002003e7825 */ /* 0x041fe400078e0224 */
[----:B------:R-:W4:Y:S04]  /*189e0*/  LDL.64 R36, [R1+0x8a0] ;  /* 0x0008a00001247983 */ /* 0x000f280000100a00 */
[----:B------:R-:W4:Y:S01]  /*189f0*/  LDG.E.U16 R111, desc[UR12][R62.64] ;  /* 0x0000000c3e6f7981 */ /* 0x000f22000c1e1500 */
[----:B--2---:R-:W-:-:S03]  /*18a00*/  IMAD.WIDE R64, R0, 0x2, R94 ;  /* 0x0000000200407825 */ /* 0x004fc600078e025e */
[----:B------:R-:W2:Y:S04]  /*18a10*/  LDL.64 R94, [R1+0x888] ;  /* 0x00088800015e7983 */ /* 0x000ea80000100a00 */
[----:B------:R3:W2:Y:S02]  /*18a20*/  LDG.E.U16 R109, desc[UR12][R64.64] ;  /* 0x0000000c406d7981 */ /* 0x0006a4000c1e1500 */
[C---:B---3--:R-:W-:Y:S02]  /*18a30*/  IMAD.WIDE R64, R0.reuse, 0x2, R44 ;  /* 0x0000000200407825 */ /* 0x048fe400078e022c */
[----:B------:R-:W3:Y:S04]  /*18a40*/  LDL.64 R44, [R1+0x868] ;  /* 0x00086800012c7983 */ /* 0x000ee80000100a00 */
[----:B------:R-:W2:Y:S04]  /*18a50*/  LDG.E.U16 R102, desc[UR12][R64.64] ;  /* 0x0000000c40667981 */ /* 0x000ea8000c1e1500 */
[----:B------:R-:W2:Y:S01]  /*18a60*/  LDL.64 R64, [R1+0x898] ;  /* 0x0008980001407983 */ /* 0x000ea20000100a00 */
[----:B------:R-:W-:-:S03]  /*18a70*/  IMAD.WIDE R62, R0, 0x2, R66 ;  /* 0x00000002003e7825 */ /* 0x000fc600078e0242 */
[----:B------:R-:W3:Y:S04]  /*18a80*/  LDL.64 R66, [R1+0x878] ;  /* 0x0008780001427983 */ /* 0x000ee80000100a00 */
[----:B------:R4:W3:Y:S02]  /*18a90*/  LDG.E.U16 R108, desc[UR12][R62.64] ;  /* 0x0000000c3e6c7981 */ /* 0x0008e4000c1e1500 */
[C---:B----4-:R-:W-:Y:S02]  /*18aa0*/  IMAD.WIDE R62, R0.reuse, 0x2, R40 ;  /* 0x00000002003e7825 */ /* 0x050fe400078e0228 */
[----:B------:R-:W4:Y:S04]  /*18ab0*/  LDL.64 R40, [R1+0x860] ;  /* 0x0008600001287983 */ /* 0x000f280000100a00 */
[----:B------:R0:W3:Y:S01]  /*18ac0*/  LDG.E.U16 R100, desc[UR12][R62.64] ;  /* 0x0000000c3e647981 */ /* 0x0000e2000c1e1500 */
[----:B------:R-:W-:-:S03]  /*18ad0*/  IMAD.WIDE R60, R0, 0x2, R48 ;  /* 0x00000002003c7825 */ /* 0x000fc600078e0230 */
[----:B------:R-:W3:Y:S04]  /*18ae0*/  LDL.64 R48, [R1+0x870] ;  /* 0x0008700001307983 */ /* 0x000ee80000100a00 */
[----:B------:R1:W4:Y:S01]  /*18af0*/  LDG.E.U16 R106, desc[UR12][R60.64] ;  /* 0x0000000c3c6a7981 */ /* 0x000322000c1e1500 */
[----:B0-----:R-:W-:-:S04]  /*18b00*/  IMAD.WIDE R62, R0, 0x2, R96 ;  /* 0x00000002003e7825 */ /* 0x001fc800078e0260 */
[C---:B-1----:R-:W-:Y:S02]  /*18b10*/  IMAD.WIDE R60, R0.reuse, 0x2, R36 ;  /* 0x00000002003c7825 */ /* 0x042fe400078e0224 */
[----:B------:R-:W4:Y:S04]  /*18b20*/  LDL.64 R36, [R1+0x858] ;  /* 0x0008580001247983 */ /* 0x000f280000100a00 */
[----:B------:R0:W4:Y:S01]  /*18b30*/  LDG.E.U16 R98, desc[UR12][R60.64] ;  /* 0x0000000c3c627981 */ /* 0x000122000c1e1500 */
[----:B--2---:R-:W-:-:S05]  /*18b40*/  IMAD.WIDE R64, R0, 0x2, R64 ;  /* 0x0000000200407825 */ /* 0x004fca00078e0240 */
[----:B------:R-:W2:Y:S04]  /*18b50*/  LDG.E.U16 R96, desc[UR12][R64.64] ;  /* 0x0000000c40607981 */ /* 0x000ea8000c1e1500 */
[----:B------:R-:W2:Y:S01]  /*18b60*/  LDL.64 R64, [R1+0x880] ;  /* 0x0008800001407983 */ /* 0x000ea20000100a00 */
[----:B0-----:R-:W-:-:S03]  /*18b70*/  IMAD.WIDE R60, R0, 0x2, R94 ;  /* 0x00000002003c7825 */ /* 0x001fc600078e025e */
[----:B------:R3:W2:Y:S04]  /*18b80*/  LDG.E.U16 R94, desc[UR12][R62.64] ;  /* 0x0000000c3e5e7981 */ /* 0x0006a8000c1e1500 */
[----:B------:R-:W2:Y:S04]  /*18b90*/  LDG.E.U16 R93, desc[UR12][R60.64] ;  /* 0x0000000c3c5d7981 */ /* 0x000ea8000c1e1500 */
[----:B------:R-:W2:Y:S01]  /*18ba0*/  LDL.LU R107, [R1+0x2b4] ;  /* 0x0002b400016b7983 */ /* 0x000ea20000300800 */
[----:B---3--:R-:W-:-:S05]  /*18bb0*/  IMAD.WIDE R62, R0, 0x2, R66 ;  /* 0x00000002003e7825 */ /* 0x008fca00078e0242 */
[----:B------:R4:W3:Y:S02]  /*18bc0*/  LDG.E.U16 R97, desc[UR12][R62.64] ;  /* 0x0000000c3e617981 */ /* 0x0008e4000c1e1500 */
[----:B----4-:R-:W-:-:S05]  /*18bd0*/  IMAD.WIDE R62, R0, 0x2, R40 ;  /* 0x00000002003e7825 */ /* 0x010fca00078e0228 */
[----:B------:R-:W4:Y:S01]  /*18be0*/  LDG.E.U16 R103, desc[UR12][R62.64] ;  /* 0x0000000c3e677981 */ /* 0x000f22000c1e1500 */
[----:B--2---:R-:W-:-:S04]  /*18bf0*/  IMAD.WIDE R60, R0, 0x2, R64 ;  /* 0x00000002003c7825 */ /* 0x004fc800078e0240 */
[C---:B------:R-:W-:Y:S01]  /*18c00*/  IMAD.WIDE R64, R0.reuse, 0x2, R48 ;  /* 0x0000000200407825 */ /* 0x040fe200078e0230 */
[----:B------:R0:W2:Y:S04]  /*18c10*/  LDG.E.U16 R95, desc[UR12][R60.64] ;  /* 0x0000000c3c5f7981 */ /* 0x0000a8000c1e1500 */
[----:B------:R-:W2:Y:S01]  /*18c20*/  LDG.E.U16 R99, desc[UR12][R64.64] ;  /* 0x0000000c40637981 */ /* 0x000ea2000c1e1500 */
[----:B0-----:R-:W-:-:S03]  /*18c30*/  IMAD.WIDE R60, R0, 0x2, R44 ;  /* 0x00000002003c7825 */ /* 0x001fc600078e022c */
[----:B------:R-:W2:Y:S04]  /*18c40*/  LDL.LU R64, [R1+0x2a0] ;  /* 0x0002a00001407983 */ /* 0x000ea80000300800 */
[----:B------:R-:W3:Y:S04]  /*18c50*/  LDL.LU R65, [R1+0x2a4] ;  /* 0x0002a40001417983 */ /* 0x000ee80000300800 */
[----:B------:R0:W4:Y:S04]  /*18c60*/  LDG.E.U16 R101, desc[UR12][R60.64] ;  /* 0x0000000c3c657981 */ /* 0x000128000c1e1500 */
[----:B------:R-:W4:Y:S04]  /*18c70*/  LDL.LU R49, [R1+0x290] ;  /* 0x0002900001317983 */ /* 0x000f280000300800 */
[----:B------:R-:W4:Y:S01]  /*18c80*/  LDL.LU R48, [R1+0x294] ;  /* 0x0002940001307983 */ /* 0x000f220000300800 */
[----:B0-----:R-:W-:-:S03]  /*18c90*/  IMAD.WIDE R60, R0, 0x2, R36 ;  /* 0x00000002003c7825 */ /* 0x001fc600078e0224 */
[----:B------:R-:W4:Y:S04]  /*18ca0*/  LDL.LU R36, [R1+0x280] ;  /* 0x0002800001247983 */ /* 0x000f280000300800 */
[----:B------:R-:W4:Y:S04]  /*18cb0*/  LDL.LU R44, [R1+0x284] ;  /* 0x00028400012c7983 */ /* 0x000f280000300800 */
[----:B------:R-:W4:Y:S04]  /*18cc0*/  LDL.64 R62, [R1+0x850] ;  /* 0x00085000013e7983 */ /* 0x000f280000100a00 */
[----:B------:R-:W4:Y:S04]  /*18cd0*/  LDL.LU R71, [R1+0x2b8] ;  /* 0x0002b80001477983 */ /* 0x000f280000300800 */
[----:B------:R-:W4:Y:S04]  /*18ce0*/  LDL.LU R67, [R1+0x2bc] ;  /* 0x0002bc0001437983 */ /* 0x000f280000300800 */
[----:B------:R-:W4:Y:S04]  /*18cf0*/  LDL.LU R66, [R1+0x2a8] ;  /* 0x0002a80001427983 */ /* 0x000f280000300800 */
[----:B------:R-:W4:Y:S04]  /*18d00*/  LDL.LU R45, [R1+0x2ac] ;  /* 0x0002ac00012d7983 */ /* 0x000f280000300800 */
[----:B------:R-:W4:Y:S04]  /*18d10*/  LDL.LU R41, [R1+0x298] ;  /* 0x0002980001297983 */ /* 0x000f280000300800 */
[----:B------:R-:W4:Y:S04]  /*18d20*/  LDL.LU R37, [R1+0x29c] ;  /* 0x00029c0001257983 */ /* 0x000f280000300800 */
[----:B------:R-:W4:Y:S04]  /*18d30*/  LDL.LU R40, [R1+0x288] ;  /* 0x0002880001287983 */ /* 0x000f280000300800 */
[----:B------:R-:W4:Y:S04]  /*18d40*/  LDL.LU R3, [R1+0x28c] ;  /* 0x00028c0001037983 */ /* 0x000f280000300800 */
[----:B------:R0:W4:Y:S04]  /*18d50*/  LDG.E.U16 R104, desc[UR12][R60.64] ;  /* 0x0000000c3c687981 */ /* 0x000128000c1e1500 */
[----:B------:R-:W0:Y:S01]  /*18d60*/  LDL.LU R61, [R1+0x2b0] ;  /* 0x0002b000013d7983 */ /* 0x000e220000300800 */
[C---:B--2---:R-:W-:Y:S01]  /*18d70*/  FMUL R64, R88.reuse, R64 ;  /* 0x0000004058407220 */ /* 0x044fe20000400000 */
[C---:B---3--:R-:W-:Y:S01]  /*18d80*/  FMUL R65, R88.reuse, R65 ;  /* 0x0000004158417220 */ /* 0x048fe20000400000 */
[C---:B----4-:R-:W-:Y:S01]  /*18d90*/  FMUL R49, R88.reuse, R49 ;  /* 0x0000003158317220 */ /* 0x050fe20000400000 */
[----:B------:R-:W-:Y:S01]  /*18da0*/  FMUL R48, R88, R48 ;  /* 0x0000003058307220 */ /* 0x000fe20000400000 */
[----:B------:R-:W-:-:S04]  /*18db0*/  IMAD.WIDE R62, R0, 0x2, R62 ;  /* 0x00000002003e7825 */ /* 0x000fc800078e023e */
[C---:B------:R-:W-:Y:S01]  /*18dc0*/  FMUL R36, R88.reuse, R36 ;  /* 0x0000002458247220 */ /* 0x040fe20000400000 */
[C---:B------:R-:W-:Y:S01]  /*18dd0*/  FMUL R44, R88.reuse, R44 ;  /* 0x0000002c582c7220 */ /* 0x040fe20000400000 */
[C---:B------:R-:W-:Y:S01]  /*18de0*/  FMUL R66, R89.reuse, R66 ;  /* 0x0000004259427220 */ /* 0x040fe20000400000 */
[C---:B------:R-:W-:Y:S01]  /*18df0*/  FMUL R37, R89.reuse, R37 ;  /* 0x0000002559257220 */ /* 0x040fe20000400000 */
[C---:B0-----:R-:W-:Y:S01]  /*18e00*/  FMUL R60, R88.reuse, R61 ;  /* 0x0000003d583c7220 */ /* 0x041fe20000400000 */
[----:B------:R-:W-:Y:S02]  /*18e10*/  FMUL R61, R88, R107 ;  /* 0x0000006b583d7220 */ /* 0x000fe40000400000 */
[----:B------:R0:W2:Y:S02]  /*18e20*/  LDG.E.U16 R107, desc[UR12][R62.64] ;  /* 0x0000000c3e6b7981 */ /* 0x0000a4000c1e1500 */
[C---:B0-----:R-:W-:Y:S01]  /*18e30*/  FMUL R63, R89.reuse, R67 ;  /* 0x00000043593f7220 */ /* 0x041fe20000400000 */
[C---:B------:R-:W-:Y:S01]  /*18e40*/  FMUL R67, R89.reuse, R45 ;  /* 0x0000002d59437220 */ /* 0x040fe20000400000 */
[C---:B------:R-:W-:Y:S01]  /*18e50*/  FMUL R45, R89.reuse, R41 ;  /* 0x00000029592d7220 */ /* 0x040fe20000400000 */
[C---:B------:R-:W-:Y:S01]  /*18e60*/  FMUL R41, R89.reuse, R40 ;  /* 0x0000002859297220 */ /* 0x040fe20000400000 */
[C---:B------:R-:W-:Y:S01]  /*18e70*/  FMUL R62, R89.reuse, R71 ;  /* 0x00000047593e7220 */ /* 0x040fe20000400000 */
[----:B------:R-:W-:-:S02]  /*18e80*/  FMUL R40, R89, R3 ;  /* 0x0000000359287220 */ /* 0x000fc40000400000 */
[----:B------:R-:W3:Y:S04]  /*18e90*/  LDL.64 R88, [R1+0x848] ;  /* 0x0008480001587983 */ /* 0x000ee80000100a00 */
[----:B------:R-:W-:Y:S04]  /*18ea0*/  STL [R1+0xc58], R0 ;  /* 0x000c580001007387 */ /* 0x000fe80000100800 */
[----:B------:R-:W-:Y:S01]  /*18eb0*/  LDS R3, [R78+0x40000] ;  /* 0x040000004e037984 */ /* 0x000fe20000000800 */
[----:B---3--:R-:W-:-:S03]  /*18ec0*/  IMAD.WIDE R88, R0, 0x2, R88 ;  /* 0x0000000200587825 */ /* 0x008fc600078e0258 */
[----:B------:R-:W0:Y:S04]  /*18ed0*/  LDS R0, [R92+0x40000] ;  /* 0x040000005c007984 */ /* 0x000e280000000800 */
[----:B------:R1:W3:Y:S04]  /*18ee0*/  LDG.E.U16 R71, desc[UR12][R88.64] ;  /* 0x0000000c58477981 */ /* 0x0002e8000c1e1500 */
[----:B0-----:R-:W-:Y:S04]  /*18ef0*/  STL [R1+0x5d8], R0 ;  /* 0x0005d80001007387 */ /* 0x001fe80000100800 */
[----:B------:R-:W0:Y:S04]  /*18f00*/  LDS R0, [R82+0x40000] ;  /* 0x0400000052007984 */ /* 0x000e280000000800 */
[----:B------:R-:W-:Y:S04]  /*18f10*/  STL [R1+0x5dc], R77 ;  /* 0x0005dc4d01007387 */ /* 0x000fe80000100800 */
[----:B------:R-:W-:Y:S04]  /*18f20*/  STL [R1+0x5d0], R3 ;  /* 0x0005d00301007387 */ /* 0x000fe80000100800 */
[----:B------:R-:W4:Y:S04]  /*18f30*/  LDS R77, [R90+0x40000] ;  /* 0x040000005a4d7984 */ /* 0x000f280000000800 */
[----:B------:R-:W-:Y:S04]  /*18f40*/  LDS R3, [R81+0x40000] ;  /* 0x0400000051037984 */ /* 0x000fe80000000800 */
[----:B0-----:R-:W-:Y:S04]  /*18f50*/  STL [R1+0x5d4], R0 ;  /* 0x0005d40001007387 */ /* 0x001fe80000100800 */
[----:B------:R-:W0:Y:S04]  /*18f60*/  LDS R0, [R87+0x40000] ;  /* 0x0400000057007984 */ /* 0x000e280000000800 */
[----:B----4-:R-:W-:Y:S04]  /*18f70*/  STL [R1+0x5c8], R77 ;  /* 0x0005c84d01007387 */ /* 0x010fe80000100800 */
[----:B0-----:R-:W-:Y:S04]  /*18f80*/  STL [R1+0xc5c], R0 ;  /* 0x000c5c0001007387 */ /* 0x001fe80000100800 */
[----:B------:R-:W-:Y:S04]  /*18f90*/  STL [R1+0x5cc], R3 ;  /* 0x0005cc0301007387 */ /* 0x000fe80000100800 */
[----:B------:R-:W0:Y:S04]  /*18fa0*/  LDS R3, [R75+0x40000] ;  /* 0x040000004b037984 */ /* 0x000e280000000800 */
[----:B------:R-:W-:Y:S04]  /*18fb0*/  LDS R0, [R80+0x40000] ;  /* 0x0400000050007984 */ /* 0x000fe80000000800 */
[----:B0-----:R-:W-:Y:S04]  /*18fc0*/  STL [R1+0xc60], R3 ;  /* 0x000c600301007387 */ /* 0x001fe80000100800 */
[----:B------:R-:W0:Y:S04]  /*18fd0*/  LDS R3, [R74+0x40000] ;  /* 0x040000004a037984 */ /* 0x000e280000000800 */
[----:B------:R-:W4:Y:S04]  /*18fe0*/  LDS R74, [R86+0x40000] ;  /* 0x04000000564a7984 */ /* 0x000f280000000800 */
[----:B0-----:R-:W-:Y:S04]  /*18ff0*/  STL [R1+0x5b8], R3 ;  /* 0x0005b80301007387 */ /* 0x001fe80000100800 */
[----:B------:R-:W-:Y:S04]  /*19000*/  STL [R1+0x5bc], R0 ;  /* 0x0005bc0001007387 */ /* 0x000fe80000100800 */
[----:B------:R-:W0:Y:S04]  /*19010*/  LDS R3, [R79+0x40000] ;  /* 0x040000004f037984 */ /* 0x000e280000000800 */
[----:B------:R-:W2:Y:S04]  /*19020*/  LDS R0, [R85+0x40000] ;  /* 0x0400000055007984 */ /* 0x000ea80000000800 */
[----:B----4-:R-:W-:Y:S01]  /*19030*/  STL [R1+0x5b0], R74 ;  /* 0x0005b04a01007387 */ /* 0x010fe20000100800 */
[----:B-1----:R-:W1:Y:S03]  /*19040*/  S2R R89, SR_TID.X ;  /* 0x0000000000597919 */ /* 0x002e660000002100 */
[----:B0-----:R-:W-:Y:S04]  /*19050*/  STL [R1+0x5b4], R3 ;  /* 0x0005b40301007387 */ /* 0x001fe80000100800 */
[----:B--2---:R-:W-:Y:S04]  /*19060*/  STL [R1+0x5a8], R0 ;  /* 0x0005a80001007387 */ /* 0x004fe80000100800 */
[----:B------:R-:W0:Y:S01]  /*19070*/  LDS R0, [R73+0x40000] ;  /* 0x0400000049007984 */ /* 0x000e220000000800 */
[----:B-1----:R-:W-:-:S03]  /*19080*/  LOP3.LUT R89, R89, 0x1c, RZ, 0xc0, !PT ;  /* 0x0000001c59597812 */ /* 0x002fc600078ec0ff */
[----:B------:R-:W1:Y:S01]  /*19090*/  LDS R73, [R84+0x40000] ;  /* 0x0400000054497984 */ /* 0x000e620000000800 */
[----:B------:R-:W-:-:S03]  /*190a0*/  LEA R89, R89, UR7, 0x3 ;  /* 0x0000000759597c11 */ /* 0x000fc6000f8e18ff */
[----:B------:R-:W2:Y:S04]  /*190b0*/  LDS R3, [R76+0x40000] ;  /* 0x040000004c037984 */ /* 0x000ea80000000800 */
[----:B0-----:R-:W-:Y:S04]  /*190c0*/  STL [R1+0x5ac], R0 ;  /* 0x0005ac0001007387 */ /* 0x001fe80000100800 */
[----:B------:R-:W0:Y:S04]  /*190d0*/  LDS R0, [R89+0x40000] ;  /* 0x0400000059007984 */ /* 0x000e280000000800 */
[----:B-1----:R-:W-:Y:S04]  /*190e0*/  STL [R1+0x5a0], R73 ;  /* 0x0005a04901007387 */ /* 0x002fe80000100800 */
[----:B--2---:R-:W-:Y:S04]  /*190f0*/  STL [R1+0x5a4], R3 ;  /* 0x0005a40301007387 */ /* 0x004fe80000100800 */
[----:B------:R-:W1:Y:S04]  /*19100*/  LDS R3, [R83+0x40000] ;  /* 0x0400000053037984 */ /* 0x000e680000000800 */
[----:B0-----:R-:W-:Y:S04]  /*19110*/  STL [R1+0x598], R0 ;  /* 0x0005980001007387 */ /* 0x001fe80000100800 */
[----:B------:R0:W2:Y:S01]  /*19120*/  LDS R0, [R91+0x40000] ;  /* 0x040000005b007984 */ /* 0x0000a20000000800 */
[----:B------:R-:W-:Y:S06]  /*19130*/  BAR.SYNC.DEFER_BLOCKING 0x0 ;  /* 0x0000000000007b1d */ /* 0x000fec0000010000 */
[----:B0-----:R-:W0:Y:S01]  /*19140*/  S2R R91, SR_TID.X ;  /* 0x00000000005b7919 */ /* 0x001e220000002100 */
[----:B------:R-:W-:Y:S04]  /*19150*/  STL [R1+0x59c], R72 ;  /* 0x00059c4801007387 */ /* 0x000fe80000100800 */
[----:B-1----:R-:W-:Y:S04]  /*19160*/  STL [R1+0x590], R3 ;  /* 0x0005900301007387 */ /* 0x002fe80000100800 */
[----:B------:R1:W-:Y:S04]  /*19170*/  STS.U16 [R70+UR7+0x40000], R42 ;  /* 0x0400002a46007988 */ /* 0x0003e80008000407 */
[----:B------:R4:W-:Y:S04]  /*19180*/  STS.U16 [R70+UR7+0x40400], R39 ;  /* 0x0404002746007988 */ /* 0x0009e80008000407 */
[----:B------:R0:W-:Y:S04]  /*19190*/  STS.U16 [R70+UR7+0x40800], R38 ;  /* 0x0408002646007988 */ /* 0x0001e80008000407 */
[----:B--2---:R-:W-:Y:S04]  /*191a0*/  STL [R1+0x594], R0 ;  /* 0x0005940001007387 */ /* 0x004fe80000100800 */
[----:B-1----:R-:W2:Y:S04]  /*191b0*/  LDL.LU R42, [R1+0x10fc] ;  /* 0x0010fc00012a7983 */ /* 0x002ea80000300800 */
[----:B----4-:R-:W4:Y:S04]  /*191c0*/  LDL.LU R39, [R1+0x10f8] ;  /* 0x0010f80001277983 */ /* 0x010f280000300800 */
[----:B0-----:R-:W4:Y:S04]  /*191d0*/  LDL.LU R38, [R1+0x10f4] ;  /* 0x0010f40001267983 */ /* 0x001f280000300800 */
[----:B------:R0:W-:Y:S04]  /*191e0*/  STS.U16 [R70+UR7+0x40c00], R35 ;  /* 0x040c002346007988 */ /* 0x0001e80008000407 */
[----:B------:R1:W-:Y:S04]  /*191f0*/  STS.U16 [R70+UR7+0x41000], R34 ;  /* 0x0410002246007988 */ /* 0x0003e80008000407 */
[----:B------:R3:W-:Y:S04]  /*19200*/  STS.U16 [R70+UR7+0x41400], R31 ;  /* 0x0414001f46007988 */ /* 0x0007e80008000407 */
[----:B0-----:R-:W2:Y:S04]  /*19210*/  LDL.LU R35, [R1+0x10f0] ;  /* 0x0010f00001237983 */ /* 0x001ea80000300800 */
[----:B-1----:R-:W2:Y:S04]  /*19220*/  LDL.LU R34, [R1+0x10ec] ;  /* 0x0010ec0001227983 */ /* 0x002ea80000300800 */
[----:B---3--:R-:W3:Y:S04]  /*19230*/  LDL.LU R31, [R1+0x10e8] ;  /* 0x0010e800011f7983 */ /* 0x008ee80000300800 */
[----:B------:R0:W-:Y:S04]  /*19240*/  STS.U16 [R70+UR7+0x41800], R30 ;  /* 0x0418001e46007988 */ /* 0x0001e80008000407 */
[----:B------:R1:W-:Y:S04]  /*19250*/  STS.U16 [R70+UR7+0x41c00], R27 ;  /* 0x041c001b46007988 */ /* 0x0003e80008000407 */
[----:B------:R1:W-:Y:S04]  /*19260*/  STS.U16 [R70+UR7+0x42000], R26 ;  /* 0x0420001a46007988 */ /* 0x0003e80008000407 */
[----:B0-----:R-:W3:Y:S04]  /*19270*/  LDL.LU R30, [R1+0x10e4] ;  /* 0x0010e400011e7983 */ /* 0x001ee80000300800 */
        /* <DEDUP_REMOVED lines=12> */
[----:B-1----:R-:W3:Y:S04]  /*19340*/  LDL.LU R29, [R1+0x10c8] ;  /* 0x0010c800011d7983 */ /* 0x002ee80000300800 */
[----:B------:R-:W3:Y:S04]  /*19350*/  LDL.LU R28, [R1+0x10c4] ;  /* 0x0010c400011c7983 */ /* 0x000ee80000300800 */
[----:B------:R0:W-:Y:S04]  /*19360*/  STS.U16 [R70+UR7+0x43c00], R25 ;  /* 0x043c001946007988 */ /* 0x0001e80008000407 */
[----:B------:R1:W-:Y:S04]  /*19370*/  STS.U16 [R70+UR7+0x44000], R24 ;  /* 0x0440001846007988 */ /* 0x0003e80008000407 */
[----:B------:R1:W-:Y:S04]  /*19380*/  STS.U16 [R70+UR7+0x44400], R21 ;  /* 0x0444001546007988 */ /* 0x0003e80008000407 */
[----:B0-----:R-:W2:Y:S04]  /*19390*/  LDL.LU R25, [R1+0x10c0] ;  /* 0x0010c00001197983 */ /* 0x001ea80000300800 */
[----:B-1----:R-:W2:Y:S04]  /*193a0*/  LDL.LU R24, [R1+0x10bc] ;  /* 0x0010bc0001187983 */ /* 0x002ea80000300800 */
[----:B------:R-:W2:Y:S04]  /*193b0*/  LDL.LU R21, [R1+0x10b8] ;  /* 0x0010b80001157983 */ /* 0x000ea80000300800 */
[----:B------:R0:W-:Y:S04]  /*193c0*/  STS.U16 [R70+UR7+0x44800], R20 ;  /* 0x0448001446007988 */ /* 0x0001e80008000407 */
[----:B------:R1:W-:Y:S01]  /*193d0*/  STS.U16 [R70+UR7+0x44c00], R19 ;  /* 0x044c001346007988 */ /* 0x0003e20008000407 */
[----:B------:R-:W-:-:S03]  /*193e0*/  LOP3.LUT R82, R91, 0x7, RZ, 0xc0, !PT ;  /* 0x000000075b527812 */ /* 0x000fc600078ec0ff */
        /* <DEDUP_REMOVED lines=10> */
[----:B------:R0:W-:Y:S01]  /*19490*/  STS.U16 [R70+UR7+0x46000], R10 ;  /* 0x0460000a46007988 */ /* 0x0001e20008000407 */
[----:B------:R-:W-:-:S03]  /*194a0*/  IMAD.SHL.U32 R82, R82, 0x10, RZ ;  /* 0x0000001052527824 */ /* 0x000fc600078e00ff */
[----:B------:R1:W-:Y:S01]  /*194b0*/  STS.U16 [R70+UR7+0x46400], R7 ;  /* 0x0464000746007988 */ /* 0x0003e20008000407 */
[----:B------:R-:W-:-:S03]  /*194c0*/  SHF.L.U32 R72, R91, 0x7, RZ ;  /* 0x000000075b487819 */ /* 0x000fc600000006ff */
        /* <DEDUP_REMOVED lines=8> */
[----:B-1----:R-:W2:Y:S01]  /*19550*/  LDL.LU R16, [R1+0x108c] ;  /* 0x00108c0001107983 */ /* 0x002ea20000300800 */
[----:B------:R-:W-:-:S03]  /*19560*/  LOP3.LUT R88, R82, 0x780, R72, 0xf8, !PT ;  /* 0x0000078052587812 */ /* 0x000fc600078ef848 */
[----:B------:R-:W2:Y:S04]  /*19570*/  LDL.LU R13, [R1+0x1088] ;  /* 0x00108800010d7983 */ /* 0x000ea80000300800 */
[----:B------:R0:W-:Y:S01]  /*19580*/  STS.U16 [R70+UR7+0x47800], R12 ;  /* 0x0478000c46007988 */ /* 0x0001e20008000407 */
[----:B------:R-:W-:-:S03]  /*19590*/  LOP3.LUT R82, R82, 0xf80, R72, 0xf8, !PT ;  /* 0x00000f8052527812 */ /* 0x000fc600078ef848 */
[----:B------:R1:W-:Y:S04]  /*195a0*/  STS.U16 [R70+UR7+0x47c00], R105 ;  /* 0x047c006946007988 */ /* 0x0003e80008000407 */
[----:B------:R1:W-:Y:S04]  /*195b0*/  STS.U16 [R70+UR7+0x48000], R69 ;  /* 0x0480004546007988 */ /* 0x0003e80008000407 */
[----:B0-----:R-:W2:Y:S04]  /*195c0*/  LDL.LU R12, [R1+0x1084] ;  /* 0x00108400010c7983 */ /* 0x001ea80000300800 */
[----:B-1----:R-:W2:Y:S04]  /*195d0*/  LDL.LU R105, [R1+0x1080] ;  /* 0x0010800001697983 */ /* 0x002ea80000300800 */
[----:B------:R-:W2:Y:S04]  /*195e0*/  LDL.LU R69, [R1+0x107c] ;  /* 0x00107c0001457983 */ /* 0x000ea80000300800 */
[----:B------:R0:W-:Y:S04]  /*195f0*/  STS.U16 [R70+UR7+0x48400], R68 ;  /* 0x0484004446007988 */ /* 0x0001e80008000407 */
[----:B0-----:R-:W2:Y:S04]  /*19600*/  LDL.LU R68, [R1+0x1078] ;  /* 0x0010780001447983 */ /* 0x001ea80000300800 */
[----:B------:R-:W2:Y:S04]  /*19610*/  LDL.LU R72, [R1+0x1ac] ;  /* 0x0001ac0001487983 */ /* 0x000ea80000300800 */
[----:B------:R-:W2:Y:S04]  /*19620*/  LDL.LU R83, [R1+0x1a0] ;  /* 0x0001a00001537983 */ /* 0x000ea80000300800 */
[----:B------:R-:W2:Y:S04]  /*19630*/  LDL.LU R73, [R1+0x1a4] ;  /* 0x0001a40001497983 */ /* 0x000ea80000300800 */
[----:B------:R-:W3:Y:S04]  /*19640*/  LDL.LU R76, [R1+0x198] ;  /* 0x00019800014c7983 */ /* 0x000ee80000300800 */
[----:B------:R-:W3:Y:S04]  /*19650*/  LDL.LU R74, [R1+0x19c] ;  /* 0x00019c00014a7983 */ /* 0x000ee80000300800 */
        /* <DEDUP_REMOVED lines=14> */
[----:B------:R0:W-:Y:S04]  /*19740*/  STS.U16 [R70+UR7+0x48800], R2 ;  /* 0x0488000246007988 */ /* 0x0001e80008000407 */
[----:B------:R-:W4:Y:S04]  /*19750*/  LDL.LU R89, [R1+0x124] ;  /* 0x0001240001597983 */ /* 0x000f280000300800 */
[----:B------:R1:W-:Y:S04]  /*19760*/  STS.U16 [R70+UR7+0x48c00], R125 ;  /* 0x048c007d46007988 */ /* 0x0003e80008000407 */
[----:B0-----:R-:W4:Y:S04]  /*19770*/  LDL.LU R2, [R1+0x128] ;  /* 0x0001280001027983 */ /* 0x001f280000300800 */
[----:B-1----:R-:W4:Y:S01]  /*19780*/  LDL.LU R125, [R1+0x1a8] ;  /* 0x0001a800017d7983 */ /* 0x002f220000300800 */
[----:B------:R-:W-:-:S03]  /*19790*/  USHF.R.U32.HI UR8, URZ, 0x1, UR6 ;  /* 0x00000001ff087899 */ /* 0x000fc60008011606 */
[----:B------:R0:W-:Y:S04]  /*197a0*/  STS.U16 [R70+UR7+0x4f800], R107 ;  /* 0x04f8006b46007988 */ /* 0x0001e80008000407 */
        /* <DEDUP_REMOVED lines=21> */
[----:B------:R0:W-:Y:S01]  /*19900*/  STS.U16 [R70+UR7+0x4a400], R115 ;  /* 0x04a4007346007988 */ /* 0x0001e20008000407 */
[----:B--2---:R-:W-:-:S02]  /*19910*/  F2FP.BF16.F32.PACK_AB R73, R83, R73 ;  /* 0x000000495349723e */ /* 0x004fc400000010ff */
[----:B---3--:R-:W-:Y:S02]  /*19920*/  F2FP.BF16.F32.PACK_AB R74, R76, R74 ;  /* 0x0000004a4c4a723e */ /* 0x008fe400000010ff */
[----:B----4-:R-:W-:Y:S02]  /*19930*/  F2FP.BF16.F32.PACK_AB R75, R84, R75 ;  /* 0x0000004b544b723e */ /* 0x010fe400000010ff */
[----:B------:R-:W-:Y:S02]  /*19940*/  F2FP.BF16.F32.PACK_AB R76, R85, R79 ;  /* 0x0000004f554c723e */ /* 0x000fe400000010ff */
[----:B------:R-:W-:Y:S02]  /*19950*/  LOP3.LUT R85, R82, UR8, RZ, 0x3c, !PT ;  /* 0x0000000852557c12 */ /* 0x000fe4000f8e3cff */
[----:B------:R-:W-:Y:S02]  /*19960*/  F2FP.BF16.F32.PACK_AB R77, R86, R77 ;  /* 0x0000004d564d723e */ /* 0x000fe400000010ff */
[----:B------:R-:W-:-:S02]  /*19970*/  F2FP.BF16.F32.PACK_AB R78, R80, R78 ;  /* 0x0000004e504e723e */ /* 0x000fc400000010ff */
[----:B------:R-:W-:Y:S02]  /*19980*/  F2FP.BF16.F32.PACK_AB R79, R3, R0 ;  /* 0x00000000034f723e */ /* 0x000fe400000010ff */
[----:B------:R-:W-:Y:S02]  /*19990*/  F2FP.BF16.F32.PACK_AB R80, R87, R81 ;  /* 0x000000515750723e */ /* 0x000fe400000010ff */
[----:B------:R-:W-:Y:S02]  /*199a0*/  F2FP.BF16.F32.PACK_AB R81, R90, R92 ;  /* 0x0000005c5a51723e */ /* 0x000fe400000010ff */
[----:B------:R-:W-:Y:S02]  /*199b0*/  F2FP.BF16.F32.PACK_AB R82, R89, R2 ;  /* 0x000000025952723e */ /* 0x000fe400000010ff */
[----:B------:R-:W-:Y:S02]  /*199c0*/  F2FP.BF16.F32.PACK_AB R72, R125, R72 ;  /* 0x000000487d48723e */ /* 0x000fe400000010ff */
[----:B------:R-:W2:Y:S04]  /*199d0*/  LDL.LU R125, [R1+0x11c] ;  /* 0x00011c00017d7983 */ /* 0x000ea80000300800 */
[----:B------:R-:W2:Y:S04]  /*199e0*/  LDL.LU R83, [R1+0x120] ;  /* 0x0001200001537983 */ /* 0x000ea80000300800 */
[----:B------:R-:W3:Y:S04]  /*199f0*/  LDL.LU R84, [R1+0x110] ;  /* 0x0001100001547983 */ /* 0x000ee80000300800 */
[----:B------:R-:W3:Y:S04]  /*19a00*/  LDL.LU R89, [R1+0x114] ;  /* 0x0001140001597983 */ /* 0x000ee80000300800 */
[----:B0-----:R-:W4:Y:S04]  /*19a10*/  LDL.LU R107, [R1+0x104] ;  /* 0x00010400016b7983 */ /* 0x001f280000300800 */
[----:B------:R-:W4:Y:S04]  /*19a20*/  LDL.LU R86, [R1+0x10c] ;  /* 0x00010c0001567983 */ /* 0x000f280000300800 */
[----:B------:R-:W4:Y:S04]  /*19a30*/  LDL.LU R0, [R1+0xfc] ;  /* 0x0000fc0001007983 */ /* 0x000f280000300800 */
[----:B------:R-:W4:Y:S04]  /*19a40*/  LDL.LU R90, [R1+0x100] ;  /* 0x00010000015a7983 */ /* 0x000f280000300800 */
[----:B-1----:R-:W4:Y:S04]  /*19a50*/  LDL.LU R104, [R1+0xf4] ;  /* 0x0000f40001687983 */ /* 0x002f280000300800 */
        /* <DEDUP_REMOVED lines=26> */
[----:B------:R1:W-:Y:S04]  /*19c00*/  STS.U16 [R70+UR7+0x49c00], R117 ;  /* 0x049c007546007988 */ /* 0x0003e80008000407 */
[----:B------:R1:W-:Y:S04]  /*19c10*/  STS.U16 [R70+UR7+0x49400], R119 ;  /* 0x0494007746007988 */ /* 0x0003e80008000407 */
[----:B0-----:R-:W4:Y:S04]  /*19c20*/  LDL.LU R116, [R1+0x60] ;  /* 0x0000600001747983 */ /* 0x001f280000300800 */
[----:B-1----:R-:W4:Y:S04]  /*19c30*/  LDL.LU R117, [R1+0x64] ;  /* 0x0000640001757983 */ /* 0x002f280000300800 */
[----:B------:R0:W-:Y:S04]  /*19c40*/  STS.U16 [R70+UR7+0x49000], R124 ;  /* 0x0490007c46007988 */ /* 0x0001e80008000407 */
[----:B------:R-:W4:Y:S04]  /*19c50*/  LDL.LU R119, [R1+0x50] ;  /* 0x0000500001777983 */ /* 0x000f280000300800 */
[----:B0-----:R-:W4:Y:S04]  /*19c60*/  LDL.LU R124, [R1+0x54] ;  /* 0x00005400017c7983 */ /* 0x001f280000300800 */
[----:B------:R-:W-:Y:S01]  /*19c70*/  STS.U16 [R70+UR7+0x4fc00], R71 ;  /* 0x04fc004746007988 */ /* 0x000fe20008000407 */
[----:B--2---:R-:W-:-:S03]  /*19c80*/  F2FP.BF16.F32.PACK_AB R83, R125, R83 ;  /* 0x000000537d53723e */ /* 0x004fc600000010ff */
[----:B------:R-:W2:Y:S01]  /*19c90*/  LDL.LU R125, [R1+0x4c] ;  /* 0x00004c00017d7983 */ /* 0x000ea20000300800 */
[----:B---3--:R-:W-:Y:S01]  /*19ca0*/  F2FP.BF16.F32.PACK_AB R84, R84, R89 ;  /* 0x000000595454723e */ /* 0x008fe200000010ff */
[----:B------:R-:W-:Y:S01]  /*19cb0*/  VIADD R89, R85, UR7 ;  /* 0x0000000755597c36 */ /* 0x000fe20008000000 */
[----:B----4-:R-:W-:-:S04]  /*19cc0*/  F2FP.BF16.F32.PACK_AB R85, R107, R86 ;  /* 0x000000566b55723e */ /* 0x010fc800000010ff */
[----:B------:R0:W-:Y:S01]  /*19cd0*/  STSM.16.M88.4 [R89+0x50000], R72 ;  /* 0x0500004859007844 */ /* 0x0001e20000000200 */
[----:B------:R-:W-:-:S03]  /*19ce0*/  F2FP.BF16.F32.PACK_AB R86, R0, R90 ;  /* 0x0000005a0056723e */ /* 0x000fc600000010ff */
[----:B------:R-:W3:Y:S04]  /*19cf0*/  LDL.LU R0, [R1+0x564] ;  /* 0x0005640001007983 */ /* 0x000ee80000300800 */
[----:B------:R-:W3:Y:S01]  /*19d00*/  LDL R90, [R1+0x698] ;  /* 0x00069800015a7983 */ /* 0x000ee20000100800 */
[----:B------:R-:W-:Y:S02]  /*19d10*/  F2FP.BF16.F32.PACK_AB R96, R96, R98 ;  /* 0x000000626060723e */ /* 0x000fe400000010ff */
[----:B------:R-:W-:Y:S02]  /*19d20*/  F2FP.BF16.F32.PACK_AB R98, R118, R3 ;  /* 0x000000037662723e */ /* 0x000fe400000010ff */
[----:B------:R-:W4:Y:S04]  /*19d30*/  LDL.LU R118, [R1+0x568] ;  /* 0x0005680001767983 */ /* 0x000f280000300800 */
[----:B------:R-:W4:Y:S01]  /*19d40*/  LDL R3, [R1+0x694] ;  /* 0x0006940001037983 */ /* 0x000f220000100800 */
[----:B0-----:R-:W-:-:S03]  /*19d50*/  F2FP.BF16.F32.PACK_AB R75, R115, R2 ;  /* 0x00000002734b723e */ /* 0x001fc600000010ff */
[----:B------:R-:W4:Y:S01]  /*19d60*/  LDL R2, [R1+0x728] ;  /* 0x0007280001027983 */ /* 0x000f220000100800 */
[----:B------:R-:W-:Y:S02]  /*19d70*/  F2FP.BF16.F32.PACK_AB R87, R104, R87 ;  /* 0x000000576857723e */ /* 0x000fe400000010ff */
[----:B------:R-:W-:Y:S02]  /*19d80*/  F2FP.BF16.F32.PACK_AB R92, R103, R92 ;  /* 0x0000005c675c723e */ /* 0x000fe400000010ff */
[----:B------:R-:W-:Y:S02]  /*19d90*/  F2FP.BF16.F32.PACK_AB R93, R101, R93 ;  /* 0x0000005d655d723e */ /* 0x000fe400000010ff */
[----:B------:R-:W-:Y:S02]  /*19da0*/  F2FP.BF16.F32.PACK_AB R94, R99, R94 ;  /* 0x0000005e635e723e */ /* 0x000fe400000010ff */
[----:B------:R-:W-:Y:S01]  /*19db0*/  F2FP.BF16.F32.PACK_AB R95, R97, R95 ;  /* 0x0000005f615f723e */ /* 0x000fe200000010ff */
[----:B------:R0:W-:Y:S01]  /*19dc0*/  STSM.16.M88.4 [R89+0x51000], R76 ;  /* 0x0510004c59007844 */ /* 0x0001e20000000200 */
[----:B------:R-:W-:-:S02]  /*19dd0*/  F2FP.BF16.F32.PACK_AB R97, R100, R102 ;  /* 0x000000666461723e */ /* 0x000fc400000010ff */
[----:B------:R-:W-:Y:S01]  /*19de0*/  F2FP.BF16.F32.PACK_AB R99, R106, R108 ;  /* 0x0000006c6a63723e */ /* 0x000fe200000010ff */
[----:B------:R-:W-:Y:S01]  /*19df0*/  STSM.16.M88.4 [R89+0x52000], R80 ;  /* 0x0520005059007844 */ /* 0x000fe20000000200 */
[----:B------:R-:W-:Y:S02]  /*19e00*/  F2FP.BF16.F32.PACK_AB R72, R109, R110 ;  /* 0x0000006e6d48723e */ /* 0x000fe400000010ff */
[----:B------:R-:W-:Y:S02]  /*19e10*/  F2FP.BF16.F32.PACK_AB R73, R111, R112 ;  /* 0x000000706f49723e */ /* 0x000fe400000010ff */
[----:B------:R-:W-:Y:S01]  /*19e20*/  F2FP.BF16.F32.PACK_AB R74, R113, R114 ;  /* 0x00000072714a723e */ /* 0x000fe200000010ff */
[----:B------:R-:W-:Y:S04]  /*19e30*/  STSM.16.M88.4 [R89+0x53000], R84 ;  /* 0x0530005459007844 */ /* 0x000fe80000000200 */
[----:B------:R1:W-:Y:S01]  /*19e40*/  STSM.16.M88.4 [R89+0x54000], R92 ;  /* 0x0540005c59007844 */ /* 0x0003e20000000200 */
[----:B0-----:R-:W-:-:S02]  /*19e50*/  F2FP.BF16.F32.PACK_AB R76, R116, R117 ;  /* 0x00000075744c723e */ /* 0x001fc400000010ff */
[----:B------:R-:W-:Y:S01]  /*19e60*/  F2FP.BF16.F32.PACK_AB R78, R68, R69 ;  /* 0x00000045444e723e */ /* 0x000fe200000010ff */
[----:B------:R-:W-:Y:S01]  /*19e70*/  STSM.16.M88.4 [R89+0x55000], R96 ;  /* 0x0550006059007844 */ /* 0x000fe20000000200 */
[----:B------:R-:W-:-:S03]  /*19e80*/  F2FP.BF16.F32.PACK_AB R77, R119, R124 ;  /* 0x0000007c774d723e */ /* 0x000fc600000010ff */
[----:B------:R3:W-:Y:S04]  /*19e90*/  STSM.16.M88.4 [R89+0x56000], R72 ;  /* 0x0560004859007844 */ /* 0x0007e80000000200 */
[----:B------:R-:W4:Y:S04]  /*19ea0*/  LDL.LU R119, [R1+0x56c] ;  /* 0x00056c0001777983 */ /* 0x000f280000300800 */
[----:B------:R-:W4:Y:S04]  /*19eb0*/  LDL R124, [R1+0x690] ;  /* 0x00069000017c7983 */ /* 0x000f280000100800 */
[----:B-1----:R-:W4:Y:S04]  /*19ec0*/  LDL.LU R94, [R1+0x2c0] ;  /* 0x0002c000015e7983 */ /* 0x002f280000300800 */
[----:B------:R-:W4:Y:S04]  /*19ed0*/  LDL.LU R87, [R1+0x2c4] ;  /* 0x0002c40001577983 */ /* 0x000f280000300800 */
[----:B------:R-:W4:Y:S04]  /*19ee0*/  LDL.LU R86, [R1+0x2c8] ;  /* 0x0002c80001567983 */ /* 0x000f280000300800 */
[----:B------:R-:W4:Y:S01]  /*19ef0*/  LDL.LU R85, [R1+0x2cc] ;  /* 0x0002cc0001557983 */ /* 0x000f220000300800 */
[----:B--2---:R-:W-:-:S03]  /*19f00*/  F2FP.BF16.F32.PACK_AB R79, R105, R125 ;  /* 0x0000007d694f723e */ /* 0x004fc600000010ff */
[----:B------:R-:W2:Y:S04]  /*19f10*/  LDL.LU R125, [R1+0x570] ;  /* 0x00057000017d7983 */ /* 0x000ea80000300800 */
[----:B------:R0:W-:Y:S01]  /*19f20*/  STSM.16.M88.4 [R89+0x57000], R76 ;  /* 0x0570004c59007844 */ /* 0x0001e20000000200 */
[----:B------:R-:W-:Y:S01]  /*19f30*/  BAR.SYNC.DEFER_BLOCKING 0x0 ;  /* 0x0000000000007b1d */ /* 0x000fe20000010000 */
[----:B---3--:R-:W-:-:S05]  /*19f40*/  FADD R72, -R90, R0 ;  /* 0x000000005a487221 */ /* 0x008fca0000000100 */
[----:B------:R-:W2:Y:S04]  /*19f50*/  LDL R0, [R1+0x68c] ;  /* 0x00068c0001007983 */ /* 0x000ea80000100800 */
[----:B----4-:R-:W1:Y:S01]  /*19f60*/  LDSM.16.M88.4 R68, [R2+UR7+0x40000] ;  /* 0x040000070244783b */ /* 0x010e620008000200 */
[----:B0-----:R-:W-:-:S03]  /*19f70*/  FADD R76, -R3, R118 ;  /* 0x00000076034c7221 */ /* 0x001fc60000000100 */
[----:B------:R-:W-:Y:S04]  /*19f80*/  LDSM.16.M88.4 R80, [R2+UR7+0x4c000] ;  /* 0x04c000070250783b */ /* 0x000fe80008000200 */
[----:B-1----:R0:W-:Y:S04]  /*19f90*/  STL [R1+0x1044], R70 ;  /* 0x0010444601007387 */ /* 0x0021e80000100800 */
[----:B------:R-:W-:Y:S04]  /*19fa0*/  STL [R1+0x1040], R71 ;  /* 0x0010404701007387 */ /* 0x000fe80000100800 */
[----:B------:R-:W3:Y:S04]  /*19fb0*/  LDL.LU R92, [R1+0x2d0] ;  /* 0x0002d000015c7983 */ /* 0x000ee80000300800 */
[----:B------:R-:W4:Y:S04]  /*19fc0*/  LDL.LU R93, [R1+0x2d4] ;  /* 0x0002d400015d7983 */ /* 0x000f280000300800 */
[----:B0-----:R-:W3:Y:S01]  /*19fd0*/  LDL.LU R70, [R1+0x2d8] ;  /* 0x0002d80001467983 */ /* 0x001ee20000300800 */
[----:B------:R-:W-:Y:S01]  /*19fe0*/  FMUL R72, R72, 1.4426950216293334961 ;  /* 0x3fb8aa3b48487820 */ /* 0x000fe20000400000 */
[----:B------:R-:W-:-:S03]  /*19ff0*/  FMUL R76, R76, 1.4426950216293334961 ;  /* 0x3fb8aa3b4c4c7820 */ /* 0x000fc60000400000 */
[----:B------:R0:W1:Y:S02]  /*1a000*/  MUFU.EX2 R102, R72 ;  /* 0x0000004800667308 */ /* 0x0000640000000800 */
[----:B0-----:R-:W0:Y:S06]  /*1a010*/  LDSM.16.M88.4 R72, [R2+UR7+0x44000] ;  /* 0x044000070248783b */ /* 0x001e2c0008000200 */
[----:B------:R1:W0:Y:S02]  /*1a020*/  MUFU.EX2 R3, R76 ;  /* 0x0000004c00037308 */ /* 0x0002240000000800 */
[----:B-1----:R-:W1:Y:S04]  /*1a030*/  LDSM.16.M88.4 R76, [R2+UR7+0x48000] ;  /* 0x04800007024c783b */ /* 0x002e680008000200 */
[----:B0-----:R-:W-:Y:S04]  /*1a040*/  STL [R1+0x1034], R74 ;  /* 0x0010344a01007387 */ /* 0x001fe80000100800 */
[----:B------:R-:W-:Y:S04]  /*1a050*/  STL [R1+0x1030], R75 ;  /* 0x0010304b01007387 */ /* 0x000fe80000100800 */
[----:B------:R-:W-:Y:S04]  /*1a060*/  STL [R1+0x588], R102 ;  /* 0x0005886601007387 */ /* 0x000fe80000100800 */
[----:B-1----:R0:W-:Y:S04]  /*1a070*/  STL [R1+0x103c], R78 ;  /* 0x00103c4e01007387 */ /* 0x0021e80000100800 */
[----:B------:R1:W-:Y:S04]  /*1a080*/  STL [R1+0x1038], R79 ;  /* 0x0010384f01007387 */ /* 0x0003e80000100800 */
[----:B------:R-:W-:Y:S04]  /*1a090*/  STL [R1+0x58c], R3 ;  /* 0x00058c0301007387 */ /* 0x000fe80000100800 */
[----:B------:R-:W-:Y:S04]  /*1a0a0*/  STL [R1+0x102c], R82 ;  /* 0x00102c5201007387 */ /* 0x000fe80000100800 */
[----:B------:R-:W-:Y:S04]  /*1a0b0*/  STL [R1+0x1028], R83 ;  /* 0x0010285301007387 */ /* 0x000fe80000100800 */
[----:B------:R-:W4:Y:S04]  /*1a0c0*/  LDL R2, [R1+0x644] ;  /* 0x0006440001027983 */ /* 0x000f280000100800 */
[----:B0-----:R-:W4:Y:S04]  /*1a0d0*/  LDL.LU R78, [R1+0x2dc] ;  /* 0x0002dc00014e7983 */ /* 0x001f280000300800 */
[----:B------:R-:W4:Y:S04]  /*1a0e0*/  LDL.LU R107, [R1+0x2f0] ;  /* 0x0002f000016b7983 */ /* 0x000f280000300800 */
[----:B------:R-:W4:Y:S04]  /*1a0f0*/  LDL.LU R106, [R1+0x2f4] ;  /* 0x0002f400016a7983 */ /* 0x000f280000300800 */
[----:B------:R-:W4:Y:S04]  /*1a100*/  LDL.LU R105, [R1+0x2f8] ;  /* 0x0002f80001697983 */ /* 0x000f280000300800 */
[----:B------:R-:W4:Y:S01]  /*1a110*/  LDL.LU R75, [R1+0x2fc] ;  /* 0x0002fc00014b7983 */ /* 0x000f220000300800 */
[----:B------:R-:W-:-:S03]  /*1a120*/  FADD R84, -R124, R119 ;  /* 0x000000777c547221 */ /* 0x000fc60000000100 */
[----:B------:R-:W4:Y:S04]  /*1a130*/  LDL.LU R104, [R1+0x2e0] ;  /* 0x0002e00001687983 */ /* 0x000f280000300800 */
[----:B------:R-:W4:Y:S01]  /*1a140*/  LDL.LU R103, [R1+0x2e4] ;  /* 0x0002e40001677983 */ /* 0x000f220000300800 */
[----:B------:R-:W-:-:S03]  /*1a150*/  FMUL R96, R102, R94 ;  /* 0x0000005e66607220 */ /* 0x000fc60000400000 */
[----:B------:R-:W4:Y:S04]  /*1a160*/  LDL.LU R71, [R1+0x2e8] ;  /* 0x0002e80001477983 */ /* 0x000f280000300800 */
[----:B------:R-:W4:Y:S01]  /*1a170*/  LDL.LU R119, [R1+0x574] ;  /* 0x0005740001777983 */ /* 0x000f220000300800 */
[----:B--2---:R-:W-:-:S03]  /*1a180*/  FADD R100, -R0, R125 ;  /* 0x0000007d00647221 */ /* 0x004fc60000000100 */
[----:B------:R-:W2:Y:S04]  /*1a190*/  LDL R0, [R1+0x688] ;  /* 0x0006880001007983 */ /* 0x000ea80000100800 */
[----:B------:R-:W2:Y:S04]  /*1a1a0*/  LDL.LU R124, [R1+0x578] ;  /* 0x00057800017c7983 */ /* 0x000ea80000300800 */
[----:B------:R-:W2:Y:S01]  /*1a1b0*/  LDL R125, [R1+0x684] ;  /* 0x00068400017d7983 */ /* 0x000ea20000100800 */
[----:B---3--:R-:W-:-:S03]  /*1a1c0*/  FMUL R94, R3, R70 ;  /* 0x00000046035e7220 */ /* 0x008fc60000400000 */
[----:B------:R-:W3:Y:S01]  /*1a1d0*/  LDL.LU R70, [R1+0x2ec] ;  /* 0x0002ec0001467983 */ /* 0x000ee20000300800 */
[----:B------:R-:W-:Y:S01]  /*1a1e0*/  LOP3.LUT R115, R88, 0x10, R91, 0x78, !PT ;  /* 0x0000001058737812 */ /* 0x000fe200078e785b */
[C---:B------:R-:W-:Y:S01]  /*1a1f0*/  FMUL R97, R102.reuse, R87 ;  /* 0x0000005766617220 */ /* 0x040fe20000400000 */
[C---:B------:R-:W-:Y:S01]  /*1a200*/  FMUL R98, R3.reuse, R86 ;  /* 0x0000005603627220 */ /* 0x040fe20000400000 */
[----:B------:R-:W-:Y:S01]  /*1a210*/  FMUL R99, R3, R85 ;  /* 0x0000005503637220 */ /* 0x000fe20000400000 */
[----:B-1----:R-:W2:Y:S04]  /*1a220*/  LDL.LU R79, [R1+0x308] ;  /* 0x00030800014f7983 */ /* 0x002ea80000300800 */
[----:B------:R-:W0:Y:S01]  /*1a230*/  LDSM.16.M88.4 R88, [R115+UR7+0x50000] ;  /* 0x050000077358783b */ /* 0x000e220008000200 */
[C---:B------:R-:W-:Y:S01]  /*1a240*/  FMUL R92, R102.reuse, R92 ;  /* 0x0000005c665c7220 */ /* 0x040fe20000400000 */
[----:B----4-:R-:W-:Y:S01]  /*1a250*/  FMUL R93, R102, R93 ;  /* 0x0000005d665d7220 */ /* 0x010fe20000400000 */
[----:B0-----:R-:W-:-:S15]  /*1a260*/  HMMA.16816.F32.BF16 R96, R88, R68, R96 ;  /* 0x000000445860723c */ /* 0x001fde0000041860 */
[----:B------:R-:W-:-:S04]  /*1a270*/  NOP ;  /* 0x0000000000007918 */ /* 0x000fc80000000000 */
[----:B------:R0:W-:Y:S04]  /*1a280*/  STL.64 [R1+0x3a0], R96 ;  /* 0x0003a06001007387 */ /* 0x0001e80000100a00 */
[----:B------:R1:W-:Y:S04]  /*1a290*/  STL.64 [R1+0x3a8], R98 ;  /* 0x0003a86201007387 */ /* 0x0003e80000100a00 */
[----:B------:R-:W4:Y:S04]  /*1a2a0*/  LDL.LU R74, [R1+0x30c] ;  /* 0x00030c00014a7983 */ /* 0x000f280000300800 */
[----:B------:R-:W4:Y:S04]  /*1a2b0*/  LDL.LU R83, [R1+0x300] ;  /* 0x0003000001537983 */ /* 0x000f280000300800 */
[----:B------:R-:W4:Y:S01]  /*1a2c0*/  LDL.LU R82, [R1+0x304] ;  /* 0x0003040001527983 */ /* 0x000f220000300800 */
[C---:B------:R-:W-:Y:S01]  /*1a2d0*/  FMUL R95, R3.reuse, R78 ;  /* 0x0000004e035f7220 */ /* 0x040fe20000400000 */
[----:B------:R-:W-:Y:S01]  /*1a2e0*/  FMUL R101, R84, 1.4426950216293334961 ;  /* 0x3fb8aa3b54657820 */ /* 0x000fe20000400000 */
[----:B------:R-:W-:Y:S01]  /*1a2f0*/  FMUL R100, R100, 1.4426950216293334961 ;  /* 0x3fb8aa3b64647820 */ /* 0x000fe20000400000 */
[----:B------:R-:W2:Y:S01]  /*1a300*/  LDSM.16.M88.4 R84, [R115+UR7+0x50800] ;  /* 0x050800077354783b */ /* 0x000ea20008000200 */
[C---:B0-----:R-:W-:Y:S01]  /*1a310*/  FMUL R96, R102.reuse, R107 ;  /* 0x0000006b66607220 */ /* 0x041fe20000400000 */
[----:B------:R-:W0:Y:S02]  /*1a320*/  MUFU.EX2 R78, R101 ;  /* 0x00000065004e7308 */ /* 0x000e240000000800 */
[----:B------:R-:W-:Y:S01]  /*1a330*/  HMMA.16816.F32.BF16 R92, R88, R72, R92 ;  /* 0x00000048585c723c */ /* 0x000fe2000004185c */
[----:B------:R-:W-:Y:S01]  /*1a340*/  FMUL R97, R102, R106 ;  /* 0x0000006a66617220 */ /* 0x000fe20000400000 */
[C---:B-1----:R-:W-:Y:S01]  /*1a350*/  FMUL R98, R3.reuse, R105 ;  /* 0x0000006903627220 */ /* 0x042fe20000400000 */
[----:B------:R-:W-:-:S03]  /*1a360*/  FMUL R99, R3, R75 ;  /* 0x0000004b03637220 */ /* 0x000fc60000400000 */
[----:B------:R-:W1:Y:S04]  /*1a370*/  MUFU.EX2 R75, R100 ;  /* 0x00000064004b7308 */ /* 0x000e680000000800 */
[----:B------:R-:W-:Y:S01]  /*1a380*/  HMMA.16816.F32.BF16 R96, R88, R76, R96 ;  /* 0x0000004c5860723c */ /* 0x000fe20000041860 */
[----:B0-----:R-:W-:Y:S08]  /*1a390*/  STL [R1+0x580], R78 ;  /* 0x0005804e01007387 */ /* 0x001ff00000100800 */
[----:B------:R0:W-:Y:S04]  /*1a3a0*/  STL.64 [R1+0xd0], R92 ;  /* 0x0000d05c01007387 */ /* 0x0001e80000100a00 */
[----:B------:R0:W-:Y:S04]  /*1a3b0*/  STL.64 [R1+0xd8], R94 ;  /* 0x0000d85e01007387 */ /* 0x0001e80000100a00 */
[----:B-1----:R-:W-:Y:S01]  /*1a3c0*/  STL [R1+0x584], R75 ;  /* 0x0005844b01007387 */ /* 0x002fe20000100800 */
[C---:B0-----:R-:W-:Y:S01]  /*1a3d0*/  FMUL R92, R102.reuse, R104 ;  /* 0x00000068665c7220 */ /* 0x041fe20000400000 */
[----:B------:R-:W-:Y:S01]  /*1a3e0*/  FMUL R93, R102, R103 ;  /* 0x00000067665d7220 */ /* 0x000fe20000400000 */
[----:B------:R-:W-:-:S02]  /*1a3f0*/  FMUL R94, R3, R71 ;  /* 0x00000047035e7220 */ /* 0x000fc40000400000 */
[----:B------:R-:W4:Y:S04]  /*1a400*/  LDL.LU R71, [R1+0x310] ;  /* 0x0003100001477983 */ /* 0x000f280000300800 */
[----:B------:R-:W-:Y:S04]  /*1a410*/  STL.64 [R1+0xc0], R96 ;  /* 0x0000c06001007387 */ /* 0x000fe80000100a00 */
[----:B------:R0:W-:Y:S01]  /*1a420*/  STL.64 [R1+0xc8], R98 ;  /* 0x0000c86201007387 */ /* 0x0001e20000100a00 */
[----:B---3--:R-:W-:-:S03]  /*1a430*/  FMUL R95, R3, R70 ;  /* 0x00000046035f7220 */ /* 0x008fc60000400000 */
[----:B------:R-:W3:Y:S04]  /*1a440*/  LDL.LU R70, [R1+0x314] ;  /* 0x0003140001467983 */ /* 0x000ee80000300800 */
[----:B------:R-:W3:Y:S01]  /*1a450*/  LDL.LU R3, [R1+0x318] ;  /* 0x0003180001037983 */ /* 0x000ee20000300800 */
[----:B------:R-:W-:Y:S01]  /*1a460*/  HMMA.16816.F32.BF16 R92, R88, R80, R92 ;  /* 0x00000050585c723c */ /* 0x000fe2000004185c */
[----:B--2---:R-:W-:Y:S02]  /*1a470*/  FADD R88, -R0, R119 ;  /* 0x0000007700587221 */ /* 0x004fe40000000100 */
[----:B------:R-:W2:-:S15]  /*1a480*/  LDL.LU R0, [R1+0x31c] ;  /* 0x00031c0001007983 */ /* 0x000e9e0000300800 */
[----:B------:R-:W-:Y:S01]  /*1a490*/  NOP ;  /* 0x0000000000007918 */ /* 0x000fe20000000000 */
[----:B------:R1:W-:Y:S04]  /*1a4a0*/  STL.64 [R1+0xb0], R92 ;  /* 0x0000b05c01007387 */ /* 0x0003e80000100a00 */
[----:B------:R0:W-:Y:S04]  /*1a4b0*/  STL.64 [R1+0xb8], R94 ;  /* 0x0000b85e01007387 */ /* 0x0001e80000100a00 */
[----:B------:R-:W2:Y:S04]  /*1a4c0*/  LDL.LU R105, [R1+0x330] ;  /* 0x0003300001697983 */ /* 0x000ea80000300800 */
[----:B------:R-:W2:Y:S04]  /*1a4d0*/  LDL.LU R104, [R1+0x334] ;  /* 0x0003340001687983 */ /* 0x000ea80000300800 */
[----:B------:R-:W2:Y:S04]  /*1a4e0*/  LDL.LU R103, [R1+0x338] ;  /* 0x0003380001677983 */ /* 0x000ea80000300800 */
[----:B------:R-:W2:Y:S01]  /*1a4f0*/  LDL.LU R102, [R1+0x33c] ;  /* 0x00033c0001667983 */ /* 0x000ea20000300800 */
[C---:B0-----:R-:W-:Y:S01]  /*1a500*/  FMUL R98, R75.reuse, R79 ;  /* 0x0000004f4b627220 */ /* 0x041fe20000400000 */
[----:B----4-:R-:W-:Y:S01]  /*1a510*/  FMUL R99, R75, R74 ;  /* 0x0000004a4b637220 */ /* 0x010fe20000400000 */
[C---:B------:R-:W-:Y:S01]  /*1a520*/  FMUL R96, R78.reuse, R83 ;  /* 0x000000534e607220 */ /* 0x040fe20000400000 */
[----:B------:R-:W-:-:S07]  /*1a530*/  FMUL R97, R78, R82 ;  /* 0x000000524e617220 */ /* 0x000fce0000400000 */
[----:B------:R-:W-:-:S15]  /*1a540*/  HMMA.16816.F32.BF16 R96, R84, R68, R96 ;  /* 0x000000445460723c */ /* 0x000fde0000041860 */
[----:B------:R-:W-:-:S04]  /*1a550*/  NOP ;  /* 0x0000000000007918 */ /* 0x000fc80000000000 */
[----:B------:R0:W-:Y:S04]  /*1a560*/  STL.64 [R1+0xa0], R96 ;  /* 0x0000a06001007387 */ /* 0x0001e80000100a00 */
[----:B------:R-:W4:Y:S04]  /*1a570*/  LDL.LU R83, [R1+0x320] ;  /* 0x0003200001537983 */ /* 0x000f280000300800 */
[----:B------:R-:W4:Y:S04]  /*1a580*/  LDL.LU R79, [R1+0x324] ;  /* 0x00032400014f7983 */ /* 0x000f280000300800 */
[----:B------:R-:W4:Y:S04]  /*1a590*/  LDL.LU R74, [R1+0x328] ;  /* 0x00032800014a7983 */ /* 0x000f280000300800 */
[----:B------:R-:W4:Y:S01]  /*1a5a0*/  LDL.LU R82, [R1+0x32c] ;  /* 0x00032c0001527983 */ /* 0x000f220000300800 */
[----:B------:R-:W-:Y:S01]  /*1a5b0*/  FMUL R101, R88, 1.4426950216293334961 ;  /* 0x3fb8aa3b58657820 */ /* 0x000fe20000400000 */
[----:B------:R-:W-:-:S02]  /*1a5c0*/  FADD R100, -R125, R124 ;  /* 0x0000007c7d647221 */ /* 0x000fc40000000100 */
[----:B------:R-:W4:Y:S01]  /*1a5d0*/  LDL.LU R124, [R1+0x770] ;  /* 0x00077000017c7983 */ /* 0x000f220000300800 */
[C---:B-1----:R-:W-:Y:S01]  /*1a5e0*/  FMUL R92, R78.reuse, R71 ;  /* 0x000000474e5c7220 */ /* 0x042fe20000400000 */
[----:B------:R-:W1:Y:S02]  /*1a5f0*/  MUFU.EX2 R109, R101 ;  /* 0x00000065006d7308 */ /* 0x000e640000000800 */
[----:B------:R-:W4:Y:S01]  /*1a600*/  LDL R125, [R1+0x680] ;  /* 0x00068000017d7983 */ /* 0x000f220000100800 */
[----:B------:R-:W-:Y:S01]  /*1a610*/  MOV R71, R99 ;  /* 0x0000006300477202 */ /* 0x000fe20000000f00 */
[----:B---3--:R-:W-:Y:S02]  /*1a620*/  FMUL R93, R78, R70 ;  /* 0x000000464e5d7220 */ /* 0x008fe40000400000 */
[----:B------:R-:W3:Y:S01]  /*1a630*/  LDSM.16.M88.4 R88, [R115+UR7+0x51000] ;  /* 0x051000077358783b */ /* 0x000ee20008000200 */
[----:B------:R-:W-:-:S03]  /*1a640*/  FMUL R94, R75, R3 ;  /* 0x000000034b5e7220 */ /* 0x000fc60000400000 */
[----:B------:R-:W3:Y:S01]  /*1a650*/  LDL.LU R3, [R1+0x774] ;  /* 0x0007740001037983 */ /* 0x000ee20000300800 */
[----:B--2---:R-:W-:-:S03]  /*1a660*/  FMUL R95, R75, R0 ;  /* 0x000000004b5f7220 */ /* 0x004fc60000400000 */
[----:B------:R-:W3:Y:S04]  /*1a670*/  LDL R0, [R1+0x67c] ;  /* 0x00067c0001007983 */ /* 0x000ee80000100800 */
[----:B------:R-:W-:Y:S01]  /*1a680*/  HMMA.16816.F32.BF16 R92, R84, R72, R92 ;  /* 0x00000048545c723c */ /* 0x000fe2000004185c */
[----:B-1----:R-:W-:Y:S01]  /*1a690*/  STL [R1+0x578], R109 ;  /* 0x0005786d01007387 */ /* 0x002fe20000100800 */
[----:B0-----:R-:W-:-:S03]  /*1a6a0*/  FMUL R96, R78, R105 ;  /* 0x000000694e607220 */ /* 0x001fc60000400000 */
[----:B------:R-:W2:Y:S01]  /*1a6b0*/  LDL.LU R105, [R1+0x340] ;  /* 0x0003400001697983 */ /* 0x000ea20000300800 */
[----:B------:R-:W-:-:S13]  /*1a6c0*/  FMUL R97, R78, R104 ;  /* 0x000000684e617220 */ /* 0x000fda0000400000 */
[----:B------:R4:W-:Y:S04]  /*1a6d0*/  STL.64 [R1+0x90], R92 ;  /* 0x0000905c01007387 */ /* 0x0009e80000100a00 */
[----:B------:R0:W-:Y:S01]  /*1a6e0*/  STL.64 [R1+0x98], R94 ;  /* 0x0000985e01007387 */ /* 0x0001e20000100a00 */
[----:B------:R-:W-:-:S03]  /*1a6f0*/  FMUL R99, R75, R102 ;  /* 0x000000664b637220 */ /* 0x000fc60000400000 */
[----:B------:R-:W3:Y:S04]  /*1a700*/  LDL.LU R104, [R1+0x344] ;  /* 0x0003440001687983 */ /* 0x000ee80000300800 */
[----:B------:R-:W3:Y:S01]  /*1a710*/  LDL.LU R102, [R1+0x348] ;  /* 0x0003480001667983 */ /* 0x000ee20000300800 */
[----:B------:R-:W-:Y:S02]  /*1a720*/  IMAD.MOV.U32 R70, RZ, RZ, R98 ;  /* 0x000000ffff467224 */ /* 0x000fe400078e0062 */
[----:B------:R-:W-:Y:S01]  /*1a730*/  FMUL R98, R75, R103 ;  /* 0x000000674b627220 */ /* 0x000fe20000400000 */
[----:B------:R-:W-:Y:S01]  /*1a740*/  FMUL R100, R100, 1.4426950216293334961 ;  /* 0x3fb8aa3b64647820 */ /* 0x000fe20000400000 */
[----:B------:R-:W3:Y:S03]  /*1a750*/  LDL.LU R101, [R1+0x34c] ;  /* 0x00034c0001657983 */ /* 0x000ee60000300800 */
[----:B------:R-:W1:Y:S02]  /*1a760*/  MUFU.EX2 R106, R100 ;  /* 0x00000064006a7308 */ /* 0x000e640000000800 */
[----:B------:R-:W-:Y:S01]  /*1a770*/  HMMA.16816.F32.BF16 R96, R84, R76, R96 ;  /* 0x0000004c5460723c */ /* 0x000fe20000041860 */
[----:B-1----:R-:W-:-:S15]  /*1a780*/  STL [R1+0x57c], R106 ;  /* 0x00057c6a01007387 */ /* 0x002fde0000100800 */
[----:B------:R-:W-:-:S03]  /*1a790*/  NOP ;  /* 0x0000000000007918 */ /* 0x000fc60000000000 */
[----:B------:R2:W-:Y:S04]  /*1a7a0*/  STL [R1+0x370], R96 ;  /* 0x0003706001007387 */ /* 0x0005e80000100800 */
[----:B------:R-:W3:Y:S04]  /*1a7b0*/  LDL.LU R108, [R1+0x350] ;  /* 0x00035000016c7983 */ /* 0x000ee80000300800 */
[----:B------:R-:W3:Y:S04]  /*1a7c0*/  LDL.LU R107, [R1+0x354] ;  /* 0x00035400016b7983 */ /* 0x000ee80000300800 */
[----:B------:R-:W3:Y:S01]  /*1a7d0*/  LDL.LU R103, [R1+0x358] ;  /* 0x0003580001677983 */ /* 0x000ee20000300800 */
[C---:B----4-:R-:W-:Y:S01]  /*1a7e0*/  FMUL R92, R78.reuse, R83 ;  /* 0x000000534e5c7220 */ /* 0x050fe20000400000 */
[----:B------:R-:W-:Y:S01]  /*1a7f0*/  FMUL R93, R78, R79 ;  /* 0x0000004f4e5d7220 */ /* 0x000fe20000400000 */
[C---:B0-----:R-:W-:Y:S01]  /*1a800*/  FMUL R94, R75.reuse, R74 ;  /* 0x0000004a4b5e7220 */ /* 0x041fe20000400000 */
[----:B------:R-:W-:-:S07]  /*1a810*/  FMUL R95, R75, R82 ;  /* 0x000000524b5f7220 */ /* 0x000fce0000400000 */
[----:B------:R-:W-:-:S15]  /*1a820*/  HMMA.16816.F32.BF16 R84, R84, R80, R92 ;  /* 0x000000505454723c */ /* 0x000fde000004185c */
[----:B------:R-:W-:-:S04]  /*1a830*/  NOP ;  /* 0x0000000000007918 */ /* 0x000fc80000000000 */
[----:B------:R-:W-:Y:S04]  /*1a840*/  STL [R1+0x304], R85 ;  /* 0x0003045501007387 */ /* 0x000fe80000100800 */
[----:B------:R-:W4:Y:S01]  /*1a850*/  LDL.LU R95, [R1+0x35c] ;  /* 0x00035c00015f7983 */ /* 0x000f220000300800 */
[----:B------:R-:W-:Y:S02]  /*1a860*/  IMAD.MOV.U32 R78, RZ, RZ, R97 ;  /* 0x000000ffff4e7224 */ /* 0x000fe400078e0061 */
[----:B------:R-:W-:Y:S01]  /*1a870*/  IMAD.MOV.U32 R79, RZ, RZ, R98 ;  /* 0x000000ffff4f7224 */ /* 0x000fe200078e0062 */
[----:B------:R-:W-:Y:S01]  /*1a880*/  MOV R74, R99 ;  /* 0x00000063004a7202 */ /* 0x000fe20000000f00 */
[----:B------:R-:W-:Y:S02]  /*1a890*/  IMAD.MOV.U32 R75, RZ, RZ, R84 ;  /* 0x000000ffff4b7224 */ /* 0x000fe400078e0054 */
[----:B------:R-:W-:Y:S01]  /*1a8a0*/  FADD R84, -R125, R124 ;  /* 0x0000007c7d547221 */ /* 0x000fe20000000100 */
[----:B--2---:R-:W-:-:S02]  /*1a8b0*/  FMUL R96, R109, R105 ;  /* 0x000000696d607220 */ /* 0x004fc40000400000 */
[----:B------:R-:W2:Y:S01]  /*1a8c0*/  LDL.LU R105, [R1+0x390] ;  /* 0x0003900001697983 */ /* 0x000ea20000300800 */
[----:B---3--:R-:W-:-:S03]  /*1a8d0*/  FMUL R97, R109, R104 ;  /* 0x000000686d617220 */ /* 0x008fc60000400000 */
[----:B------:R-:W3:Y:S01]  /*1a8e0*/  LDL.LU R104, [R1+0x394] ;  /* 0x0003940001687983 */ /* 0x000ee20000300800 */
[----:B------:R-:W-:-:S03]  /*1a8f0*/  FMUL R98, R106, R102 ;  /* 0x000000666a627220 */ /* 0x000fc60000400000 */
[----:B------:R-:W3:Y:S01]  /*1a900*/  LDL.LU R102, [R1+0x398] ;  /* 0x0003980001667983 */ /* 0x000ee20000300800 */
[----:B------:R-:W-:Y:S01]  /*1a910*/  FMUL R99, R106, R101 ;  /* 0x000000656a637220 */ /* 0x000fe20000400000 */
[----:B------:R-:W-:Y:S02]  /*1a920*/  FADD R100, -R0, R3 ;  /* 0x0000000300647221 */ /* 0x000fe40000000100 */
[----:B------:R-:W3:Y:S04]  /*1a930*/  LDL.LU R124, [R1+0x778] ;  /* 0x00077800017c7983 */ /* 0x000ee80000300800 */
[----:B------:R-:W3:Y:S04]  /*1a940*/  LDL R125, [R1+0x678] ;  /* 0x00067800017d7983 */ /* 0x000ee80000100800 */
[----:B------:R-:W3:Y:S01]  /*1a950*/  LDL.LU R3, [R1+0x77c] ;  /* 0x00077c0001037983 */ /* 0x000ee20000300800 */
[----:B------:R-:W-:Y:S03]  /*1a960*/  HMMA.16816.F32.BF16 R96, R88, R68, R96 ;  /* 0x000000445860723c */ /* 0x000fe60000041860 */
[----:B------:R-:W3:Y:S01]  /*1a970*/  LDL R0, [R1+0x674] ;  /* 0x0006740001007983 */ /* 0x000ee20000100800 */
[----:B------:R-:W-:-:S03]  /*1a980*/  FMUL R94, R106, R103 ;  /* 0x000000676a5e7220 */ /* 0x000fc60000400000 */
[----:B------:R-:W3:Y:S01]  /*1a990*/  LDL.LU R103, [R1+0x39c] ;  /* 0x00039c0001677983 */ /* 0x000ee20000300800 */
[----:B------:R-:W-:-:S03]  /*1a9a0*/  FMUL R92, R109, R108 ;  /* 0x0000006c6d5c7220 */ /* 0x000fc60000400000 */
[----:B------:R-:W3:Y:S08]  /*1a9b0*/  LDL.LU R112, [R1+0x380] ;  /* 0x0003800001707983 */ /* 0x000ef00000300800 */
[----:B------:R2:W-:Y:S04]  /*1a9c0*/  STL.64 [R1+0x2f0], R96 ;  /* 0x0002f06001007387 */ /* 0x0005e80000100a00 */
[----:B------:R0:W-:Y:S01]  /*1a9d0*/  STL.64 [R1+0x2f8], R98 ;  /* 0x0002f86201007387 */ /* 0x0001e20000100a00 */
[----:B------:R-:W-:-:S03]  /*1a9e0*/  FMUL R93, R109, R107 ;  /* 0x0000006b6d5d7220 */ /* 0x000fc60000400000 */
[----:B------:R-:W3:Y:S04]  /*1a9f0*/  LDL.LU R111, [R1+0x384] ;  /* 0x00038400016f7983 */ /* 0x000ee80000300800 */
[----:B------:R-:W3:Y:S04]  /*1aa00*/  LDL.LU R108, [R1+0x388] ;  /* 0x00038800016c7983 */ /* 0x000ee80000300800 */
[----:B------:R-:W3:Y:S01]  /*1aa10*/  LDL.LU R107, [R1+0x38c] ;  /* 0x00038c00016b7983 */ /* 0x000ee20000300800 */
[----:B------:R-:W-:-:S04]  /*1aa20*/  FMUL R101, R84, 1.4426950216293334961 ;  /* 0x3fb8aa3b54657820 */ /* 0x000fc80000400000 */
[----:B------:R-:W1:Y:S01]  /*1aa30*/  MUFU.EX2 R110, R101 ;  /* 0x00000065006e7308 */ /* 0x000e620000000800 */
[----:B----4-:R-:W-:-:S07]  /*1aa40*/  FMUL R95, R106, R95 ;  /* 0x0000005f6a5f7220 */ /* 0x010fce0000400000 */
[----:B------:R-:W-:Y:S01]  /*1aa50*/  HMMA.16816.F32.BF16 R92, R88, R72, R92 ;  /* 0x00000048585c723c */ /* 0x000fe2000004185c */
[----:B-1----:R-:W-:Y:S01]  /*1aa60*/  STL [R1+0x570], R110 ;  /* 0x0005706e01007387 */ /* 0x002fe20000100800 */
[----:B------:R-:W-:Y:S01]  /*1aa70*/  FMUL R100, R100, 1.4426950216293334961 ;  /* 0x3fb8aa3b64647820 */ /* 0x000fe20000400000 */
[C---:B--2---:R-:W-:Y:S02]  /*1aa80*/  FMUL R96, R109.reuse, R105 ;  /* 0x000000696d607220 */ /* 0x044fe40000400000 */
[----:B------:R-:W2:Y:S01]  /*1aa90*/  LDL.LU R105, [R1+0x3c0] ;  /* 0x0003c00001697983 */ /* 0x000ea20000300800 */
[----:B---3--:R-:W-:-:S03]  /*1aaa0*/  FMUL R97, R109, R104 ;  /* 0x000000686d617220 */ /* 0x008fc60000400000 */
[----:B------:R-:W3:Y:S01]  /*1aab0*/  LDL.LU R104, [R1+0x3c4] ;  /* 0x0003c40001687983 */ /* 0x000ee20000300800 */
[----:B0-----:R-:W-:-:S09]  /*1aac0*/  FMUL R98, R106, R102 ;  /* 0x000000666a627220 */ /* 0x001fd20000400000 */
[----:B------:R-:W-:Y:S04]  /*1aad0*/  STL.64 [R1+0x360], R92 ;  /* 0x0003605c01007387 */ /* 0x000fe80000100a00 */
[----:B------:R0:W-:Y:S04]  /*1aae0*/  STL.64 [R1+0x368], R94 ;  /* 0x0003685e01007387 */ /* 0x0001e80000100a00 */
[----:B------:R-:W4:Y:S04]  /*1aaf0*/  LDL.LU R102, [R1+0x3c8] ;  /* 0x0003c80001667983 */ /* 0x000f280000300800 */
[----:B------:R-:W4:Y:S01]  /*1ab00*/  LDL.LU R101, [R1+0x3cc] ;  /* 0x0003cc0001657983 */ /* 0x000f220000300800 */
[----:B------:R-:W-:-:S02]  /*1ab10*/  FMUL R99, R106, R103 ;  /* 0x000000676a637220 */ /* 0x000fc40000400000 */
[----:B------:R-:W1:Y:S05]  /*1ab20*/  MUFU.EX2 R103, R100 ;  /* 0x0000006400677308 */ /* 0x000e6a0000000800 */
[----:B------:R-:W-:Y:S01]  /*1ab30*/  HMMA.16816.F32.BF16 R96, R88, R76, R96 ;  /* 0x0000004c5860723c */ /* 0x000fe20000041860 */
[----:B-1----:R-:W-:Y:S01]  /*1ab40*/  STL [R1+0x574], R103 ;  /* 0x0005746701007387 */ /* 0x002fe20000100800 */
[----:B0-----:R-:W-:-:S03]  /*1ab50*/  FMUL R94, R106, R108 ;  /* 0x0000006c6a5e7220 */ /* 0x001fc60000400000 */
[----:B------:R-:W4:Y:S01]  /*1ab60*/  LDL.LU R108, [R1+0x3d0] ;  /* 0x0003d000016c7983 */ /* 0x000f220000300800 */
[----:B------:R-:W-:-:S13]  /*1ab70*/  FMUL R95, R106, R107 ;  /* 0x0000006b6a5f7220 */ /* 0x000fda0000400000 */
[----:B------:R-:W-:Y:S04]  /*1ab80*/  STL.64 [R1+0x350], R96 ;  /* 0x0003506001007387 */ /* 0x000fe80000100a00 */
[----:B------:R-:W-:Y:S04]  /*1ab90*/  STL.64 [R1+0x358], R98 ;  /* 0x0003586201007387 */ /* 0x000fe80000100a00 */
[----:B------:R-:W4:Y:S04]  /*1aba0*/  LDL.LU R107, [R1+0x3d4] ;  /* 0x0003d400016b7983 */ /* 0x000f280000300800 */
[----:B------:R-:W4:Y:S01]  /*1abb0*/  LDL.LU R106, [R1+0x3d8] ;  /* 0x0003d800016a7983 */ /* 0x000f220000300800 */
[C---:B------:R-:W-:Y:S01]  /*1abc0*/  FMUL R92, R109.reuse, R112 ;  /* 0x000000706d5c7220 */ /* 0x040fe20000400000 */
[----:B------:R-:W-:-:S07]  /*1abd0*/  FMUL R93, R109, R111 ;  /* 0x0000006f6d5d7220 */ /* 0x000fce0000400000 */
[----:B------:R-:W-:-:S15]  /*1abe0*/  HMMA.16816.F32.BF16 R92, R88, R80, R92 ;  /* 0x00000050585c723c */ /* 0x000fde000004185c */
[----:B------:R-:W-:-:S04]  /*1abf0*/  NOP ;  /* 0x0000000000007918 */ /* 0x000fc80000000000 */
[----:B------:R-:W-:Y:S04]  /*1ac00*/  STL.64 [R1+0x2e0], R92 ;  /* 0x0002e05c01007387 */ /* 0x000fe80000100a00 */
[----:B------:R0:W-:Y:S04]  /*1ac10*/  STL.64 [R1+0x2e8], R94 ;  /* 0x0002e85e01007387 */ /* 0x0001e80000100a00 */
[----:B0-----:R-:W4:Y:S01]  /*1ac20*/  LDL.LU R95, [R1+0x3dc] ;  /* 0x0003dc00015f7983 */ /* 0x001f220000300800 */
[----:B------:R-:W-:Y:S01]  /*1ac30*/  IMAD.MOV.U32 R82, RZ, RZ, R86 ;  /* 0x000000ffff527224 */ /* 0x000fe200078e0056 */
[----:B------:R-:W-:-:S02]  /*1ac40*/  MOV R83, R87 ;  /* 0x0000005700537202 */ /* 0x000fc40000000f00 */
[----:B------:R-:W0:Y:S01]  /*1ac50*/  LDSM.16.M88.4 R84, [R115+UR7+0x51800] ;  /* 0x051800077354783b */ /* 0x000e220008000200 */
[----:B--2---:R-:W-:-:S03]  /*1ac60*/  FMUL R96, R110, R105 ;  /* 0x000000696e607220 */ /* 0x004fc60000400000 */
[----:B------:R-:W2:Y:S01]  /*1ac70*/  LDL.LU R105, [R1+0x3f0] ;  /* 0x0003f00001697983 */ /* 0x000ea20000300800 */
[----:B---3--:R-:W-:-:S03]  /*1ac80*/  FMUL R97, R110, R104 ;  /* 0x000000686e617220 */ /* 0x008fc60000400000 */
[----:B------:R-:W3:Y:S01]  /*1ac90*/  LDL.LU R104, [R1+0x3f4] ;  /* 0x0003f40001687983 */ /* 0x000ee20000300800 */
[----:B----4-:R-:W-:-:S03]  /*1aca0*/  FMUL R98, R103, R102 ;  /* 0x0000006667627220 */ /* 0x010fc60000400000 */
[----:B------:R-:W4:Y:S01]  /*1acb0*/  LDL.LU R102, [R1+0x3f8] ;  /* 0x0003f80001667983 */ /* 0x000f220000300800 */
[----:B------:R-:W-:Y:S01]  /*1acc0*/  FADD R88, -R125, R124 ;  /* 0x0000007c7d587221 */ /* 0x000fe20000000100 */
[C---:B------:R-:W-:Y:S01]  /*1acd0*/  FMUL R99, R103.reuse, R101 ;  /* 0x0000006567637220 */ /* 0x040fe20000400000 */
[----:B------:R-:W-:Y:S01]  /*1ace0*/  FADD R100, -R0, R3 ;  /* 0x0000000300647221 */ /* 0x000fe20000000100 */
[----:B------:R-:W4:Y:S04]  /*1acf0*/  LDL.LU R124, [R1+0x788] ;  /* 0x00078800017c7983 */ /* 0x000f280000300800 */
[----:B------:R-:W4:Y:S04]  /*1ad00*/  LDL R125, [R1+0x670] ;  /* 0x00067000017d7983 */ /* 0x000f280000100800 */
[----:B------:R-:W4:Y:S01]  /*1ad10*/  LDL.LU R3, [R1+0x78c] ;  /* 0x00078c0001037983 */ /* 0x000f220000300800 */
[----:B0-----:R-:W-:Y:S03]  /*1ad20*/  HMMA.16816.F32.BF16 R96, R84, R68, R96 ;  /* 0x000000445460723c */ /* 0x001fe60000041860 */
[----:B------:R-:W4:Y:S01]  /*1ad30*/  LDL R0, [R1+0x66c] ;  /* 0x00066c0001007983 */ /* 0x000f220000100800 */
[----:B------:R-:W-:-:S03]  /*1ad40*/  FMUL R94, R103, R106 ;  /* 0x0000006a675e7220 */ /* 0x000fc60000400000 */
[----:B------:R-:W4:Y:S01]  /*1ad50*/  LDL.LU R106, [R1+0x3fc] ;  /* 0x0003fc00016a7983 */ /* 0x000f220000300800 */
[----:B------:R-:W-:-:S03]  /*1ad60*/  FMUL R92, R110, R108 ;  /* 0x0000006c6e5c7220 */ /* 0x000fc60000400000 */
[----:B------:R-:W4:Y:S08]  /*1ad70*/  LDL.LU R112, [R1+0x3e0] ;  /* 0x0003e00001707983 */ /* 0x000f300000300800 */
[----:B------:R2:W-:Y:S04]  /*1ad80*/  STL.64 [R1+0x2d0], R96 ;  /* 0x0002d06001007387 */ /* 0x0005e80000100a00 */
[----:B------:R4:W-:Y:S01]  /*1ad90*/  STL.64 [R1+0x2d8], R98 ;  /* 0x0002d86201007387 */ /* 0x0009e20000100a00 */
[----:B------:R-:W-:-:S03]  /*1ada0*/  FMUL R93, R110, R107 ;  /* 0x0000006b6e5d7220 */ /* 0x000fc60000400000 */
[----:B------:R-:W4:Y:S04]  /*1adb0*/  LDL.LU R111, [R1+0x3e4] ;  /* 0x0003e400016f7983 */ /* 0x000f280000300800 */
[----:B------:R-:W4:Y:S04]  /*1adc0*/  LDL.LU R108, [R1+0x3e8] ;  /* 0x0003e800016c7983 */ /* 0x000f280000300800 */
[----:B------:R-:W4:Y:S01]  /*1add0*/  LDL.LU R107, [R1+0x3ec] ;  /* 0x0003ec00016b7983 */ /* 0x000f220000300800 */
[----:B------:R-:W-:Y:S01]  /*1ade0*/  FMUL R101, R88, 1.4426950216293334961 ;  /* 0x3fb8aa3b58657820 */ /* 0x000fe20000400000 */
[----:B------:R-:W-:-:S03]  /*1adf0*/  FMUL R95, R103, R95 ;  /* 0x0000005f675f7220 */ /* 0x000fc60000400000 */
[----:B------:R-:W0:Y:S01]  /*1ae00*/  MUFU.EX2 R109, R101 ;  /* 0x00000065006d7308 */ /* 0x000e220000000800 */
[----:B------:R-:W-:Y:S01]  /*1ae10*/  FMUL R100, R100, 1.4426950216293334961 ;  /* 0x3fb8aa3b64647820 */ /* 0x000fe20000400000 */
[----:B------:R-:W1:Y:S02]  /*1ae20*/  LDSM.16.M88.4 R88, [R115+UR7+0x52000] ;  /* 0x052000077358783b */ /* 0x000e640008000200 */
[----:B------:R-:W-:Y:S02]  /*1ae30*/  HMMA.16816.F32.BF16 R92, R84, R72, R92 ;  /* 0x00000048545c723c */ /* 0x000fe4000004185c */
[----:B0-----:R-:W-:Y:S01]  /*1ae40*/  STL [R1+0x568], R109 ;  /* 0x0005686d01007387 */ /* 0x001fe20000100800 */
[----:B--2---:R-:W-:-:S03]  /*1ae50*/  FMUL R96, R110, R105 ;  /* 0x000000696e607220 */ /* 0x004fc60000400000 */
[----:B------:R-:W2:Y:S01]  /*1ae60*/  LDL.LU R105, [R1+0x400] ;  /* 0x0004000001697983 */ /* 0x000ea20000300800 */
[----:B---3--:R-:W-:-:S03]  /*1ae70*/  FMUL R97, R110, R104 ;  /* 0x000000686e617220 */ /* 0x008fc60000400000 */
[----:B------:R-:W3:Y:S09]  /*1ae80*/  LDL.LU R104, [R1+0x404] ;  /* 0x0004040001687983 */ /* 0x000ef20000300800 */
[----:B------:R-:W-:Y:S04]  /*1ae90*/  STL.64 [R1+0x2c0], R92 ;  /* 0x0002c05c01007387 */ /* 0x000fe80000100a00 */
[----:B------:R0:W-:Y:S01]  /*1aea0*/  STL.64 [R1+0x2c8], R94 ;  /* 0x0002c85e01007387 */ /* 0x0001e20000100a00 */
[----:B----4-:R-:W-:-:S03]  /*1aeb0*/  FMUL R98, R103, R102 ;  /* 0x0000006667627220 */ /* 0x010fc60000400000 */
[----:B------:R-:W4:Y:S04]  /*1aec0*/  LDL.LU R102, [R1+0x408] ;  /* 0x0004080001667983 */ /* 0x000f280000300800 */
[----:B------:R-:W4:Y:S01]  /*1aed0*/  LDL.LU R101, [R1+0x40c] ;  /* 0x00040c0001657983 */ /* 0x000f220000300800 */
[C---:B------:R-:W-:Y:S02]  /*1aee0*/  FMUL R99, R103.reuse, R106 ;  /* 0x0000006a67637220 */ /* 0x040fe40000400000 */
[----:B------:R-:W0:Y:S05]  /*1aef0*/  MUFU.EX2 R106, R100 ;  /* 0x00000064006a7308 */ /* 0x000e2a0000000800 */
[----:B------:R-:W-:Y:S01]  /*1af00*/  HMMA.16816.F32.BF16 R96, R84, R76, R96 ;  /* 0x0000004c5460723c */ /* 0x000fe20000041860 */
[----:B0-----:R-:W-:Y:S01]  /*1af10*/  STL [R1+0x56c], R106 ;  /* 0x00056c6a01007387 */ /* 0x001fe20000100800 */
[----:B------:R-:W-:-:S03]  /*1af20*/  FMUL R94, R103, R108 ;  /* 0x0000006c675e7220 */ /* 0x000fc60000400000 */
        /* <DEDUP_REMOVED lines=13> */
[----:B--2---:R-:W-:-:S03]  /*1b000*/  FMUL R96, R109, R105 ;  /* 0x000000696d607220 */ /* 0x004fc60000400000 */
[----:B------:R-:W2:Y:S01]  /*1b010*/  LDL.LU R105, [R1+0x430] ;  /* 0x0004300001697983 */ /* 0x000ea20000300800 */
[----:B---3--:R-:W-:-:S03]  /*1b020*/  FMUL R97, R109, R104 ;  /* 0x000000686d617220 */ /* 0x008fc60000400000 */
[----:B------:R-:W3:Y:S01]  /*1b030*/  LDL.LU R104, [R1+0x434] ;  /* 0x0004340001687983 */ /* 0x000ee20000300800 */
[----:B----4-:R-:W-:-:S03]  /*1b040*/  FMUL R98, R106, R102 ;  /* 0x000000666a627220 */ /* 0x010fc60000400000 */
[----:B------:R-:W4:Y:S01]  /*1b050*/  LDL.LU R102, [R1+0x438] ;  /* 0x0004380001667983 */ /* 0x000f220000300800 */
[----:B------:R-:W-:Y:S01]  /*1b060*/  FMUL R99, R106, R101 ;  /* 0x000000656a637220 */ /* 0x000fe20000400000 */
[----:B------:R-:W-:Y:S01]  /*1b070*/  FADD R84, -R125, R124 ;  /* 0x0000007c7d547221 */ /* 0x000fe20000000100 */
[----:B------:R-:W-:Y:S01]  /*1b080*/  FADD R100, -R0, R3 ;  /* 0x0000000300647221 */ /* 0x000fe20000000100 */
[----:B------:R-:W4:Y:S04]  /*1b090*/  LDL.LU R124, [R1+0x790] ;  /* 0x00079000017c7983 */ /* 0x000f280000300800 */
[----:B-1----:R-:W-:Y:S01]  /*1b0a0*/  HMMA.16816.F32.BF16 R96, R88, R68, R96 ;  /* 0x000000445860723c */ /* 0x002fe20000041860 */
[----:B------:R-:W4:Y:S04]  /*1b0b0*/  LDL R125, [R1+0x668] ;  /* 0x00066800017d7983 */ /* 0x000f280000100800 */
[----:B------:R-:W4:Y:S04]  /*1b0c0*/  LDL.LU R3, [R1+0x794] ;  /* 0x0007940001037983 */ /* 0x000f280000300800 */
[----:B------:R-:W4:Y:S01]  /*1b0d0*/  LDL R0, [R1+0x664] ;  /* 0x0006640001007983 */ /* 0x000f220000100800 */
[----:B------:R-:W-:Y:S01]  /*1b0e0*/  FMUL R101, R84, 1.4426950216293334961 ;  /* 0x3fb8aa3b54657820 */ /* 0x000fe20000400000 */
[----:B------:R-:W-:Y:S01]  /*1b0f0*/  FMUL R94, R106, R103 ;  /* 0x000000676a5e7220 */ /* 0x000fe20000400000 */
[C---:B------:R-:W-:Y:S01]  /*1b100*/  FMUL R92, R109.reuse, R108 ;  /* 0x0000006c6d5c7220 */ /* 0x040fe20000400000 */
[----:B------:R-:W4:Y:S04]  /*1b110*/  LDL.LU R103, [R1+0x43c] ;  /* 0x00043c0001677983 */ /* 0x000f280000300800 */
[----:B------:R-:W4:Y:S01]  /*1b120*/  LDL.LU R112, [R1+0x420] ;  /* 0x0004200001707983 */ /* 0x000f220000300800 */
[----:B------:R-:W-:-:S03]  /*1b130*/  FMUL R93, R109, R107 ;  /* 0x0000006b6d5d7220 */ /* 0x000fc60000400000 */
[----:B------:R2:W-:Y:S04]  /*1b140*/  STL.64 [R1+0x2a0], R96 ;  /* 0x0002a06001007387 */ /* 0x0005e80000100a00 */
[----:B------:R4:W-:Y:S04]  /*1b150*/  STL.64 [R1+0x2a8], R98 ;  /* 0x0002a86201007387 */ /* 0x0009e80000100a00 */
[----:B------:R-:W4:Y:S04]  /*1b160*/  LDL.LU R111, [R1+0x424] ;  /* 0x00042400016f7983 */ /* 0x000f280000300800 */
[----:B------:R-:W4:Y:S04]  /*1b170*/  LDL.LU R108, [R1+0x428] ;  /* 0x00042800016c7983 */ /* 0x000f280000300800 */
[----:B------:R-:W4:Y:S01]  /*1b180*/  LDL.LU R107, [R1+0x42c] ;  /* 0x00042c00016b7983 */ /* 0x000f220000300800 */
[----:B------:R-:W0:Y:S01]  /*1b190*/  MUFU.EX2 R110, R101 ;  /* 0x00000065006e7308 */ /* 0x000e220000000800 */
[----:B------:R-:W-:Y:S01]  /*1b1a0*/  FMUL R95, R106, R95 ;  /* 0x0000005f6a5f7220 */ /* 0x000fe20000400000 */
[----:B------:R-:W-:Y:S01]  /*1b1b0*/  FMUL R100, R100, 1.4426950216293334961 ;  /* 0x3fb8aa3b64647820 */ /* 0x000fe20000400000 */
[----:B------:R-:W1:Y:S05]  /*1b1c0*/  LDSM.16.M88.4 R84, [R115+UR7+0x52800] ;  /* 0x052800077354783b */ /* 0x000e6a0008000200 */
[----:B------:R-:W-:Y:S01]  /*1b1d0*/  HMMA.16816.F32.BF16 R92, R88, R72, R92 ;  /* 0x00000048585c723c */ /* 0x000fe2000004185c */
[----:B0-----:R-:W-:Y:S01]  /*1b1e0*/  STL [R1+0x560], R110 ;  /* 0x0005606e01007387 */ /* 0x001fe20000100800 */
[----:B--2---:R-:W-:-:S03]  /*1b1f0*/  FMUL R96, R109, R105 ;  /* 0x000000696d607220 */ /* 0x004fc60000400000 */
[----:B------:R-:W2:Y:S01]  /*1b200*/  LDL.LU R105, [R1+0x440] ;  /* 0x0004400001697983 */ /* 0x000ea20000300800 */
[----:B---3--:R-:W-:-:S03]  /*1b210*/  FMUL R97, R109, R104 ;  /* 0x000000686d617220 */ /* 0x008fc60000400000 */
[----:B------:R-:W3:Y:S10]  /*1b220*/  LDL.LU R104, [R1+0x444] ;  /* 0x0004440001687983 */ /* 0x000ef40000300800 */
[----:B------:R0:W-:Y:S04]  /*1b230*/  STL.64 [R1+0x120], R92 ;  /* 0x0001205c01007387 */ /* 0x0001e80000100a00 */
[----:B------:R0:W-:Y:S01]  /*1b240*/  STL.64 [R1+0x128], R94 ;  /* 0x0001285e01007387 */ /* 0x0001e20000100a00 */
[----:B----4-:R-:W-:-:S03]  /*1b250*/  FMUL R98, R106, R102 ;  /* 0x000000666a627220 */ /* 0x010fc60000400000 */
[----:B------:R-:W4:Y:S04]  /*1b260*/  LDL.LU R102, [R1+0x448] ;  /* 0x0004480001667983 */ /* 0x000f280000300800 */
[----:B------:R-:W4:Y:S01]  /*1b270*/  LDL.LU R101, [R1+0x44c] ;  /* 0x00044c0001657983 */ /* 0x000f220000300800 */
[C---:B------:R-:W-:Y:S02]  /*1b280*/  FMUL R99, R106.reuse, R103 ;  /* 0x000000676a637220 */ /* 0x040fe40000400000 */
[----:B------:R-:W1:Y:S05]  /*1b290*/  MUFU.EX2 R103, R100 ;  /* 0x0000006400677308 */ /* 0x000e6a0000000800 */
[----:B------:R-:W-:Y:S01]  /*1b2a0*/  HMMA.16816.F32.BF16 R96, R88, R76, R96 ;  /* 0x0000004c5860723c */ /* 0x000fe20000041860 */
[----:B0-----:R-:W-:Y:S01]  /*1b2b0*/  FMUL R92, R109, R112 ;  /* 0x000000706d5c7220 */ /* 0x001fe20000400000 */
[----:B-1----:R-:W-:Y:S01]  /*1b2c0*/  STL [R1+0x564], R103 ;  /* 0x0005646701007387 */ /* 0x002fe20000100800 */
[C---:B------:R-:W-:Y:S01]  /*1b2d0*/  FMUL R94, R106.reuse, R108 ;  /* 0x0000006c6a5e7220 */ /* 0x040fe20000400000 */
[----:B------:R-:W-:-:S02]  /*1b2e0*/  FMUL R95, R106, R107 ;  /* 0x0000006b6a5f7220 */ /* 0x000fc40000400000 */
[----:B------:R-:W4:Y:S01]  /*1b2f0*/  LDL.LU R106, [R1+0x450] ;  /* 0x00045000016a7983 */ /* 0x000f220000300800 */
[----:B------:R-:W-:-:S12]  /*1b300*/  FMUL R93, R109, R111 ;  /* 0x0000006f6d5d7220 */ /* 0x000fd80000400000 */
[----:B------:R-:W-:Y:S04]  /*1b310*/  STL.64 [R1+0x100], R96 ;  /* 0x0001006001007387 */ /* 0x000fe80000100a00 */
[----:B------:R0:W-:Y:S02]  /*1b320*/  STL.64 [R1+0x108], R98 ;  /* 0x0001086201007387 */ /* 0x0001e40000100a00 */
[----:B0-----:R-:W-:Y:S02]  /*1b330*/  HMMA.16816.F32.BF16 R96, R88, R80, R92 ;  /* 0x000000505860723c */ /* 0x001fe4000004185c */
[----:B------:R-:W4:-:S15]  /*1b340*/  LDL.LU R93, [R1+0x454] ;  /* 0x00045400015d7983 */ /* 0x000f1e0000300800 */
[----:B------:R-:W-:Y:S02]  /*1b350*/  NOP ;  /* 0x0000000000007918 */ /* 0x000fe40000000000 */
[----:B------:R2:W-:Y:S04]  /*1b360*/  STL.64 [R1+0xe0], R96 ;  /* 0x0000e06001007387 */ /* 0x0005e80000100a00 */
[----:B------:R4:W-:Y:S04]  /*1b370*/  STL.64 [R1+0xe8], R98 ;  /* 0x0000e86201007387 */ /* 0x0009e80000100a00 */
[----:B------:R-:W4:Y:S04]  /*1b380*/  LDL.LU R94, [R1+0x458] ;  /* 0x00045800015e7983 */ /* 0x000f280000300800 */
[----:B------:R-:W4:Y:S04]  /*1b390*/  LDL.LU R95, [R1+0x45c] ;  /* 0x00045c00015f7983 */ /* 0x000f280000300800 */
[----:B------:R-:W4:Y:S01]  /*1b3a0*/  LDL.LU R108, [R1+0x470] ;  /* 0x00047000016c7983 */ /* 0x000f220000300800 */
[----:B--2---:R-:W-:-:S03]  /*1b3b0*/  FMUL R96, R110, R105 ;  /* 0x000000696e607220 */ /* 0x004fc60000400000 */
[----:B------:R-:W2:Y:S01]  /*1b3c0*/  LDL.LU R105, [R1+0x474] ;  /* 0x0004740001697983 */ /* 0x000ea20000300800 */
[----:B---3--:R-:W-:-:S03]  /*1b3d0*/  FMUL R97, R110, R104 ;  /* 0x000000686e617220 */ /* 0x008fc60000400000 */
[----:B------:R-:W3:Y:S01]  /*1b3e0*/  LDL.LU R104, [R1+0x478] ;  /* 0x0004780001687983 */ /* 0x000ee20000300800 */
[----:B----4-:R-:W-:-:S03]  /*1b3f0*/  FMUL R98, R103, R102 ;  /* 0x0000006667627220 */ /* 0x010fc60000400000 */
[----:B------:R-:W4:Y:S01]  /*1b400*/  LDL.LU R102, [R1+0x47c] ;  /* 0x00047c0001667983 */ /* 0x000f220000300800 */
[----:B------:R-:W-:-:S07]  /*1b410*/  FMUL R99, R103, R101 ;  /* 0x0000006567637220 */ /* 0x000fce0000400000 */
[C---:B------:R-:W-:Y:S01]  /*1b420*/  HMMA.16816.F32.BF16 R96, R84.reuse, R68, R96 ;  /* 0x000000445460723c */ /* 0x040fe20000041860 */
[----:B------:R-:W-:Y:S01]  /*1b430*/  FADD R88, -R125, R124 ;  /* 0x0000007c7d587221 */ /* 0x000fe20000000100 */
[----:B------:R-:W-:Y:S01]  /*1b440*/  FADD R100, -R0, R3 ;  /* 0x0000000300647221 */ /* 0x000fe20000000100 */
[----:B------:R-:W3:Y:S04]  /*1b450*/  LDL.LU R124, [R1+0x7a0] ;  /* 0x0007a000017c7983 */ /* 0x000ee80000300800 */
[----:B------:R-:W3:Y:S04]  /*1b460*/  LDL R125, [R1+0x660] ;  /* 0x00066000017d7983 */ /* 0x000ee80000100800 */
[----:B------:R-:W3:Y:S04]  /*1b470*/  LDL.LU R3, [R1+0x7a4] ;  /* 0x0007a40001037983 */ /* 0x000ee80000300800 */
[----:B------:R-:W3:Y:S04]  /*1b480*/  LDL R0, [R1+0x65c] ;  /* 0x00065c0001007983 */ /* 0x000ee80000100800 */
[----:B------:R-:W3:Y:S04]  /*1b490*/  LDL.LU R112, [R1+0x460] ;  /* 0x0004600001707983 */ /* 0x000ee80000300800 */
[----:B------:R-:W3:Y:S04]  /*1b4a0*/  LDL.LU R111, [R1+0x464] ;  /* 0x00046400016f7983 */ /* 0x000ee80000300800 */
[----:B------:R0:W-:Y:S04]  /*1b4b0*/  STL.64 [R1+0x340], R96 ;  /* 0x0003406001007387 */ /* 0x0001e80000100a00 */
[----:B------:R4:W-:Y:S04]  /*1b4c0*/  STL.64 [R1+0x348], R98 ;  /* 0x0003486201007387 */ /* 0x0009e80000100a00 */
[----:B------:R-:W3:Y:S01]  /*1b4d0*/  LDL.LU R107, [R1+0x468] ;  /* 0x00046800016b7983 */ /* 0x000ee20000300800 */
[----:B------:R-:W-:Y:S01]  /*1b4e0*/  FMUL R101, R88, 1.4426950216293334961 ;  /* 0x3fb8aa3b58657820 */ /* 0x000fe20000400000 */
[C---:B------:R-:W-:Y:S01]  /*1b4f0*/  FMUL R92, R110.reuse, R106 ;  /* 0x0000006a6e5c7220 */ /* 0x040fe20000400000 */
[----:B------:R-:W-:Y:S01]  /*1b500*/  FMUL R93, R110, R93 ;  /* 0x0000005d6e5d7220 */ /* 0x000fe20000400000 */
[----:B------:R-:W3:Y:S01]  /*1b510*/  LDL.LU R106, [R1+0x46c] ;  /* 0x00046c00016a7983 */ /* 0x000ee20000300800 */
[----:B------:R-:W1:Y:S01]  /*1b520*/  MUFU.EX2 R109, R101 ;  /* 0x00000065006d7308 */ /* 0x000e620000000800 */
[C---:B------:R-:W-:Y:S01]  /*1b530*/  FMUL R94, R103.reuse, R94 ;  /* 0x0000005e675e7220 */ /* 0x040fe20000400000 */
[----:B------:R-:W-:Y:S01]  /*1b540*/  FMUL R95, R103, R95 ;  /* 0x0000005f675f7220 */ /* 0x000fe20000400000 */
[----:B------:R-:W-:Y:S01]  /*1b550*/  FMUL R100, R100, 1.4426950216293334961 ;  /* 0x3fb8aa3b64647820 */ /* 0x000fe20000400000 */
[----:B------:R-:W2:Y:S05]  /*1b560*/  LDSM.16.M88.4 R88, [R115+UR7+0x53000] ;  /* 0x053000077358783b */ /* 0x000eaa0008000200 */
[----:B------:R-:W-:Y:S01]  /*1b570*/  HMMA.16816.F32.BF16 R92, R84, R72, R92 ;  /* 0x00000048545c723c */ /* 0x000fe2000004185c */
[----:B0-----:R-:W-:Y:S01]  /*1b580*/  FMUL R96, R110, R108 ;  /* 0x0000006c6e607220 */ /* 0x001fe20000400000 */
[----:B-1----:R-:W-:Y:S04]  /*1b590*/  STL [R1+0x558], R109 ;  /* 0x0005586d01007387 */ /* 0x002fe80000100800 */
[----:B------:R-:W3:-:S13]  /*1b5a0*/  LDL.LU R108, [R1+0x480] ;  /* 0x00048000016c7983 */ /* 0x000eda0000300800 */
[----:B------:R0:W-:Y:S04]  /*1b5b0*/  STL.64 [R1+0x330], R92 ;  /* 0x0003305c01007387 */ /* 0x0001e80000100a00 */
[----:B------:R1:W-:Y:S01]  /*1b5c0*/  STL.64 [R1+0x338], R94 ;  /* 0x0003385e01007387 */ /* 0x0003e20000100a00 */
[----:B--2---:R-:W-:-:S03]  /*1b5d0*/  FMUL R97, R110, R105 ;  /* 0x000000696e617220 */ /* 0x004fc60000400000 */
[----:B------:R-:W2:Y:S01]  /*1b5e0*/  LDL.LU R105, [R1+0x484] ;  /* 0x0004840001697983 */ /* 0x000ea20000300800 */
[----:B----4-:R-:W-:-:S03]  /*1b5f0*/  FMUL R99, R103, R102 ;  /* 0x0000006667637220 */ /* 0x010fc60000400000 */
[----:B------:R-:W4:Y:S01]  /*1b600*/  LDL.LU R102, [R1+0x488] ;  /* 0x0004880001667983 */ /* 0x000f220000300800 */
[C---:B---3--:R-:W-:Y:S02]  /*1b610*/  FMUL R98, R103.reuse, R104 ;  /* 0x0000006867627220 */ /* 0x048fe40000400000 */
[----:B------:R-:W3:Y:S01]  /*1b620*/  MUFU.EX2 R104, R100 ;  /* 0x0000006400687308 */ /* 0x000ee20000000800 */
[----:B------:R-:W4:Y:S04]  /*1b630*/  LDL.LU R101, [R1+0x48c] ;  /* 0x00048c0001657983 */ /* 0x000f280000300800 */
[----:B------:R-:W-:Y:S01]  /*1b640*/  HMMA.16816.F32.BF16 R96, R84, R76, R96 ;  /* 0x0000004c5460723c */ /* 0x000fe20000041860 */
[C---:B0-----:R-:W-:Y:S01]  /*1b650*/  FMUL R92, R110.reuse, R112 ;  /* 0x000000706e5c7220 */ /* 0x041fe20000400000 */
[----:B------:R-:W-:Y:S01]  /*1b660*/  FMUL R93, R110, R111 ;  /* 0x0000006f6e5d7220 */ /* 0x000fe20000400000 */
[----:B-1----:R-:W-:Y:S01]  /*1b670*/  FMUL R94, R103, R107 ;  /* 0x0000006b675e7220 */ /* 0x002fe20000400000 */
[----:B---3--:R-:W-:-:S15]  /*1b680*/  STL [R1+0x55c], R104 ;  /* 0x00055c6801007387 */ /* 0x008fde0000100800 */
[----:B------:R2:W-:Y:S04]  /*1b690*/  STL.64 [R1+0x320], R96 ;  /* 0x0003206001007387 */ /* 0x0005e80000100a00 */
[----:B------:R4:W-:Y:S04]  /*1b6a0*/  STL.64 [R1+0x328], R98 ;  /* 0x0003286201007387 */ /* 0x0009e80000100a00 */
[----:B------:R-:W3:Y:S01]  /*1b6b0*/  LDL.LU R107, [R1+0x490] ;  /* 0x00049000016b7983 */ /* 0x000ee20000300800 */
[----:B------:R-:W-:Y:S01]  /*1b6c0*/  FADD R100, -R0, R3 ;  /* 0x0000000300647221 */ /* 0x000fe20000000100 */
[----:B------:R-:W-:-:S02]  /*1b6d0*/  FMUL R95, R103, R106 ;  /* 0x0000006a675f7220 */ /* 0x000fc40000400000 */
[----:B------:R-:W3:Y:S05]  /*1b6e0*/  LDL.LU R106, [R1+0x494] ;  /* 0x00049400016a7983 */ /* 0x000eea0000300800 */
[----:B------:R-:W-:-:S15]  /*1b6f0*/  HMMA.16816.F32.BF16 R84, R84, R80, R92 ;  /* 0x000000505454723c */ /* 0x000fde000004185c */
[----:B------:R-:W-:-:S04]  /*1b700*/  NOP ;  /* 0x0000000000007918 */ /* 0x000fc80000000000 */
[----:B------:R0:W-:Y:S04]  /*1b710*/  STL.64 [R1+0x310], R84 ;  /* 0x0003105401007387 */ /* 0x0001e80000100a00 */
[----:B------:R-:W-:Y:S04]  /*1b720*/  STL.64 [R1+0x318], R86 ;  /* 0x0003185601007387 */ /* 0x000fe80000100a00 */
[----:B------:R-:W3:Y:S04]  /*1b730*/  LDL.LU R103, [R1+0x498] ;  /* 0x0004980001677983 */ /* 0x000ee80000300800 */
[----:B------:R-:W3:Y:S01]  /*1b740*/  LDL.LU R95, [R1+0x49c] ;  /* 0x00049c00015f7983 */ /* 0x000ee20000300800 */
[----:B--2---:R-:W-:-:S03]  /*1b750*/  FMUL R97, R109, R105 ;  /* 0x000000696d617220 */ /* 0x004fc60000400000 */
[----:B------:R-:W2:Y:S01]  /*1b760*/  LDL.LU R105, [R1+0x4b0] ;  /* 0x0004b00001697983 */ /* 0x000ea20000300800 */
[----:B----4-:R-:W-:-:S03]  /*1b770*/  FMUL R98, R104, R102 ;  /* 0x0000006668627220 */ /* 0x010fc60000400000 */
[----:B------:R-:W4:Y:S04]  /*1b780*/  LDL.LU R102, [R1+0x4b4] ;  /* 0x0004b40001667983 */ /* 0x000f280000300800 */
[----:B------:R-:W4:Y:S01]  /*1b790*/  LDL.LU R3, [R1+0x4b8] ;  /* 0x0004b80001037983 */ /* 0x000f220000300800 */
[----:B------:R-:W-:Y:S01]  /*1b7a0*/  FMUL R96, R109, R108 ;  /* 0x0000006c6d607220 */ /* 0x000fe20000400000 */
[----:B------:R-:W-:Y:S01]  /*1b7b0*/  FMUL R99, R104, R101 ;  /* 0x0000006568637220 */ /* 0x000fe20000400000 */
[----:B0-----:R-:W-:Y:S01]  /*1b7c0*/  FADD R84, -R125, R124 ;  /* 0x0000007c7d547221 */ /* 0x001fe20000000100 */
[----:B------:R-:W4:Y:S04]  /*1b7d0*/  LDL.LU R119, [R1+0x7a8] ;  /* 0x0007a80001777983 */ /* 0x000f280000300800 */
[----:B------:R-:W4:Y:S01]  /*1b7e0*/  LDL R124, [R1+0x658] ;  /* 0x00065800017c7983 */ /* 0x000f220000100800 */
[----:B------:R-:W-:Y:S03]  /*1b7f0*/  HMMA.16816.F32.BF16 R96, R88, R68, R96 ;  /* 0x000000445860723c */ /* 0x000fe60000041860 */
[----:B------:R-:W4:Y:S04]  /*1b800*/  LDL.LU R125, [R1+0x7ac] ;  /* 0x0007ac00017d7983 */ /* 0x000f280000300800 */
[----:B------:R-:W4:Y:S01]  /*1b810*/  LDL R0, [R1+0x654] ;  /* 0x0006540001007983 */ /* 0x000f220000100800 */
[----:B------:R-:W-:Y:S01]  /*1b820*/  FMUL R101, R84, 1.4426950216293334961 ;  /* 0x3fb8aa3b54657820 */ /* 0x000fe20000400000 */
[----:B------:R-:W-:-:S02]  /*1b830*/  FMUL R100, R100, 1.4426950216293334961 ;  /* 0x3fb8aa3b64647820 */ /* 0x000fc40000400000 */
[----:B------:R-:W0:Y:S01]  /*1b840*/  LDSM.16.M88.4 R84, [R115+UR7+0x53800] ;  /* 0x053800077354783b */ /* 0x000e220008000200 */
[----:B------:R-:W1:Y:S01]  /*1b850*/  MUFU.EX2 R108, R101 ;  /* 0x00000065006c7308 */ /* 0x000e620000000800 */
[C---:B---3--:R-:W-:Y:S01]  /*1b860*/  FMUL R92, R109.reuse, R107 ;  /* 0x0000006b6d5c7220 */ /* 0x048fe20000400000 */
[----:B------:R-:W-:Y:S01]  /*1b870*/  FMUL R93, R109, R106 ;  /* 0x0000006a6d5d7220 */ /* 0x000fe20000400000 */
[C---:B------:R-:W-:Y:S02]  /*1b880*/  FMUL R94, R104.reuse, R103 ;  /* 0x00000067685e7220 */ /* 0x040fe40000400000 */
[----:B------:R-:W3:Y:S04]  /*1b890*/  LDL.LU R103, [R1+0x4bc] ;  /* 0x0004bc0001677983 */ /* 0x000ee80000300800 */
[----:B------:R2:W-:Y:S04]  /*1b8a0*/  STL.64 [R1+0x390], R96 ;  /* 0x0003906001007387 */ /* 0x0005e80000100a00 */
[----:B------:R0:W-:Y:S04]  /*1b8b0*/  STL.64 [R1+0x398], R98 ;  /* 0x0003986201007387 */ /* 0x0001e80000100a00 */
[----:B------:R-:W3:Y:S01]  /*1b8c0*/  LDL.LU R111, [R1+0x4a0] ;  /* 0x0004a000016f7983 */ /* 0x000ee20000300800 */
[----:B------:R-:W-:-:S03]  /*1b8d0*/  FMUL R95, R104, R95 ;  /* 0x0000005f685f7220 */ /* 0x000fc60000400000 */
[----:B------:R-:W3:Y:S04]  /*1b8e0*/  LDL.LU R110, [R1+0x4a4] ;  /* 0x0004a400016e7983 */ /* 0x000ee80000300800 */
[----:B------:R-:W3:Y:S04]  /*1b8f0*/  LDL.LU R107, [R1+0x4a8] ;  /* 0x0004a800016b7983 */ /* 0x000ee80000300800 */
[----:B------:R-:W3:Y:S01]  /*1b900*/  LDL.LU R106, [R1+0x4ac] ;  /* 0x0004ac00016a7983 */ /* 0x000ee20000300800 */
[----:B------:R-:W-:Y:S03]  /*1b910*/  HMMA.16816.F32.BF16 R92, R88, R72, R92 ;  /* 0x00000048585c723c */ /* 0x000fe6000004185c */
[----:B-1----:R-:W-:Y:S01]  /*1b920*/  STL [R1+0x550], R108 ;  /* 0x0005506c01007387 */ /* 0x002fe20000100800 */
[----:B--2---:R-:W-:-:S03]  /*1b930*/  FMUL R96, R109, R105 ;  /* 0x000000696d607220 */ /* 0x004fc60000400000 */
[----:B------:R-:W2:Y:S01]  /*1b940*/  LDL.LU R105, [R1+0x4c0] ;  /* 0x0004c00001697983 */ /* 0x000ea20000300800 */
[----:B----4-:R-:W-:-:S03]  /*1b950*/  FMUL R97, R109, R102 ;  /* 0x000000666d617220 */ /* 0x010fc60000400000 */
[----:B------:R-:W4:Y:S01]  /*1b960*/  LDL.LU R102, [R1+0x4c4] ;  /* 0x0004c40001667983 */ /* 0x000f220000300800 */
[----:B0-----:R-:W-:-:S07]  /*1b970*/  FMUL R98, R104, R3 ;  /* 0x0000000368627220 */ /* 0x001fce0000400000 */
[----:B------:R0:W-:Y:S04]  /*1b980*/  STL.64 [R1+0x380], R92 ;  /* 0x0003805c01007387 */ /* 0x0001e80000100a00 */
[----:B------:R1:W-:Y:S04]  /*1b990*/  STL.64 [R1+0x388], R94 ;  /* 0x0003885e01007387 */ /* 0x0003e80000100a00 */
[----:B------:R-:W4:Y:S04]  /*1b9a0*/  LDL.LU R101, [R1+0x4c8] ;  /* 0x0004c80001657983 */ /* 0x000f280000300800 */
[----:B------:R-:W4:Y:S01]  /*1b9b0*/  LDL.LU R3, [R1+0x4cc] ;  /* 0x0004cc0001037983 */ /* 0x000f220000300800 */
[----:B---3--:R-:W-:-:S02]  /*1b9c0*/  FMUL R99, R104, R103 ;  /* 0x0000006768637220 */ /* 0x008fc40000400000 */
[----:B------:R-:W3:Y:S05]  /*1b9d0*/  MUFU.EX2 R103, R100 ;  /* 0x0000006400677308 */ /* 0x000eea0000000800 */
[C---:B------:R-:W-:Y:S01]  /*1b9e0*/  HMMA.16816.F32.BF16 R96, R88.reuse, R76, R96 ;  /* 0x0000004c5860723c */ /* 0x040fe20000041860 */
[C---:B0-----:R-:W-:Y:S01]  /*1b9f0*/  FMUL R92, R109.reuse, R111 ;  /* 0x0000006f6d5c7220 */ /* 0x041fe20000400000 */
[----:B------:R-:W-:Y:S01]  /*1ba00*/  FMUL R93, R109, R110 ;  /* 0x0000006e6d5d7220 */ /* 0x000fe20000400000 */
[C---:B-1----:R-:W-:Y:S01]  /*1ba10*/  FMUL R94, R104.reuse, R107 ;  /* 0x0000006b685e7220 */ /* 0x042fe20000400000 */
[----:B------:R-:W-:Y:S01]  /*1ba20*/  FMUL R95, R104, R106 ;  /* 0x0000006a685f7220 */ /* 0x000fe20000400000 */
[----:B---3--:R-:W-:Y:S06]  /*1ba30*/  STL [R1+0x554], R103 ;  /* 0x0005546701007387 */ /* 0x008fec0000100800 */
[----:B------:R-:W-:Y:S08]  /*1ba40*/  HMMA.16816.F32.BF16 R88, R88, R80, R92 ;  /* 0x000000505858723c */ /* 0x000ff0000004185c */
[----:B------:R-:W-:Y:S04]  /*1ba50*/  STL.64 [R1+0x290], R96 ;  /* 0x0002906001007387 */ /* 0x000fe80000100a00 */
[----:B------:R-:W-:Y:S04]  /*1ba60*/  STL.64 [R1+0x298], R98 ;  /* 0x0002986201007387 */ /* 0x000fe80000100a00 */
[----:B------:R-:W3:Y:S04]  /*1ba70*/  LDL.LU R109, [R1+0x4d0] ;  /* 0x0004d000016d7983 */ /* 0x000ee80000300800 */
[----:B------:R-:W3:Y:S01]  /*1ba80*/  LDL.LU R107, [R1+0x4d4] ;  /* 0x0004d400016b7983 */ /* 0x000ee20000300800 */
[----:B------:R-:W-:-:S03]  /*1ba90*/  FADD R100, -R0, R125 ;  /* 0x0000007d00647221 */ /* 0x000fc60000000100 */
[----:B------:R-:W0:Y:S04]  /*1baa0*/  LDSM.16.M88.4 R92, [R115+UR7+0x54000] ;  /* 0x05400007735c783b */ /* 0x000e280008000200 */
[----:B------:R1:W-:Y:S04]  /*1bab0*/  STL.64 [R1+0x280], R88 ;  /* 0x0002805801007387 */ /* 0x0003e80000100a00 */
[----:B------:R0:W-:Y:S04]  /*1bac0*/  STL.64 [R1+0x288], R90 ;  /* 0x0002885a01007387 */ /* 0x0001e80000100a00 */
[----:B------:R-:W0:Y:S01]  /*1bad0*/  LDL.LU R104, [R1+0x4d8] ;  /* 0x0004d80001687983 */ /* 0x000e220000300800 */
[----:B-1----:R-:W-:Y:S01]  /*1bae0*/  FADD R88, -R124, R119 ;  /* 0x000000777c587221 */ /* 0x002fe20000000100 */
[----:B--2---:R-:W-:Y:S01]  /*1baf0*/  FMUL R96, R108, R105 ;  /* 0x000000696c607220 */ /* 0x004fe20000400000 */
[----:B----4-:R-:W-:-:S02]  /*1bb00*/  FMUL R99, R103, R3 ;  /* 0x0000000367637220 */ /* 0x010fc40000400000 */
[----:B------:R-:W2:Y:S04]  /*1bb10*/  LDL.LU R3, [R1+0x4dc] ;  /* 0x0004dc0001037983 */ /* 0x000ea80000300800 */
[----:B------:R-:W4:Y:S04]  /*1bb20*/  LDL.LU R119, [R1+0x7b8] ;  /* 0x0007b80001777983 */ /* 0x000f280000300800 */
[----:B------:R-:W4:Y:S01]  /*1bb30*/  LDL R124, [R1+0x650] ;  /* 0x00065000017c7983 */ /* 0x000f220000100800 */
[----:B------:R-:W-:-:S03]  /*1bb40*/  FMUL R97, R108, R102 ;  /* 0x000000666c617220 */ /* 0x000fc60000400000 */
[----:B------:R-:W4:Y:S04]  /*1bb50*/  LDL.LU R106, [R1+0x4f0] ;  /* 0x0004f000016a7983 */ /* 0x000f280000300800 */
[----:B------:R-:W4:Y:S04]  /*1bb60*/  LDL.LU R105, [R1+0x4f4] ;  /* 0x0004f40001697983 */ /* 0x000f280000300800 */
[----:B------:R-:W4:Y:S01]  /*1bb70*/  LDL.LU R102, [R1+0x4f8] ;  /* 0x0004f80001667983 */ /* 0x000f220000300800 */
[----:B------:R-:W-:-:S03]  /*1bb80*/  FMUL R98, R103, R101 ;  /* 0x0000006567627220 */ /* 0x000fc60000400000 */
[----:B------:R-:W4:Y:S04]  /*1bb90*/  LDL.LU R0, [R1+0x4fc] ;  /* 0x0004fc0001007983 */ /* 0x000f280000300800 */
[----:B------:R-:W-:Y:S01]  /*1bba0*/  HMMA.16816.F32.BF16 R96, R84, R68, R96 ;  /* 0x000000445460723c */ /* 0x000fe20000041860 */
[----:B------:R-:W4:Y:S01]  /*1bbb0*/  LDL.LU R125, [R1+0x7bc] ;  /* 0x0007bc00017d7983 */ /* 0x000f220000300800 */
[----:B------:R-:W-:-:S03]  /*1bbc0*/  FMUL R101, R88, 1.4426950216293334961 ;  /* 0x3fb8aa3b58657820 */ /* 0x000fc60000400000 */
[----:B------:R-:W4:Y:S01]  /*1bbd0*/  LDL.LU R110, [R1+0x4e0] ;  /* 0x0004e000016e7983 */ /* 0x000f220000300800 */
[----:B---3--:R-:W-:-:S03]  /*1bbe0*/  FMUL R88, R108, R109 ;  /* 0x0000006d6c587220 */ /* 0x008fc60000400000 */
[----:B------:R-:W3:Y:S01]  /*1bbf0*/  LDL.LU R109, [R1+0x4e4] ;  /* 0x0004e400016d7983 */ /* 0x000ee20000300800 */
[----:B------:R-:W-:-:S09]  /*1bc00*/  FMUL R89, R108, R107 ;  /* 0x0000006b6c597220 */ /* 0x000fd20000400000 */
[----:B------:R4:W-:Y:S04]  /*1bc10*/  STL.64 [R1+0x270], R96 ;  /* 0x0002706001007387 */ /* 0x0009e80000100a00 */
[----:B------:R1:W-:Y:S04]  /*1bc20*/  STL.64 [R1+0x278], R98 ;  /* 0x0002786201007387 */ /* 0x0003e80000100a00 */
[----:B------:R-:W3:Y:S01]  /*1bc30*/  LDL.LU R107, [R1+0x4e8] ;  /* 0x0004e800016b7983 */ /* 0x000ee20000300800 */
[----:B0-----:R-:W-:-:S03]  /*1bc40*/  FMUL R90, R103, R104 ;  /* 0x00000068675a7220 */ /* 0x001fc60000400000 */
[----:B------:R-:W3:Y:S01]  /*1bc50*/  LDL.LU R104, [R1+0x4ec] ;  /* 0x0004ec0001687983 */ /* 0x000ee20000300800 */
[----:B--2---:R-:W-:-:S07]  /*1bc60*/  FMUL R91, R103, R3 ;  /* 0x00000003675b7220 */ /* 0x004fce0000400000 */
[----:B------:R-:W-:Y:S01]  /*1bc70*/  HMMA.16816.F32.BF16 R88, R84, R72, R88 ;  /* 0x000000485458723c */ /* 0x000fe20000041858 */
[C---:B----4-:R-:W-:Y:S02]  /*1bc80*/  FMUL R96, R108.reuse, R106 ;  /* 0x0000006a6c607220 */ /* 0x050fe40000400000 */
[----:B------:R-:W2:Y:S01]  /*1bc90*/  LDL.LU R106, [R1+0x500] ;  /* 0x00050000016a7983 */ /* 0x000ea20000300800 */
[----:B------:R-:W-:Y:S01]  /*1bca0*/  FMUL R97, R108, R105 ;  /* 0x000000696c617220 */ /* 0x000fe20000400000 */
[----:B-1----:R-:W-:-:S14]  /*1bcb0*/  FMUL R98, R103, R102 ;  /* 0x0000006667627220 */ /* 0x002fdc0000400000 */
[----:B------:R0:W-:Y:S04]  /*1bcc0*/  STL.64 [R1+0x260], R88 ;  /* 0x0002605801007387 */ /* 0x0001e80000100a00 */
[----:B------:R1:W-:Y:S04]  /*1bcd0*/  STL.64 [R1+0x268], R90 ;  /* 0x0002685a01007387 */ /* 0x0003e80000100a00 */
[----:B------:R-:W4:Y:S04]  /*1bce0*/  LDL.LU R105, [R1+0x504] ;  /* 0x0005040001697983 */ /* 0x000f280000300800 */
[----:B------:R-:W4:Y:S01]  /*1bcf0*/  LDL.LU R102, [R1+0x508] ;  /* 0x0005080001667983 */ /* 0x000f220000300800 */
[----:B------:R-:W-:Y:S01]  /*1bd00*/  FMUL R99, R103, R0 ;  /* 0x0000000067637220 */ /* 0x000fe20000400000 */
[----:B0-----:R-:W-:Y:S01]  /*1bd10*/  FMUL R88, R108, R110 ;  /* 0x0000006e6c587220 */ /* 0x001fe20000400000 */
[----:B------:R0:W2:Y:S01]  /*1bd20*/  MUFU.EX2 R3, R101 ;  /* 0x0000006500037308 */ /* 0x0000a20000000800 */
[----:B------:R-:W-:Y:S01]  /*1bd30*/  FMUL R100, R100, 1.4426950216293334961 ;  /* 0x3fb8aa3b64647820 */ /* 0x000fe20000400000 */
[----:B0-----:R-:W4:Y:S06]  /*1bd40*/  LDL.LU R101, [R1+0x50c] ;  /* 0x00050c0001657983 */ /* 0x001f2c0000300800 */
[----:B------:R-:W4:Y:S01]  /*1bd50*/  MUFU.EX2 R0, R100 ;  /* 0x0000006400007308 */ /* 0x000f220000000800 */
[----:B---3--:R-:W-:-:S02]  /*1bd60*/  FMUL R89, R108, R109 ;  /* 0x0000006d6c597220 */ /* 0x008fc40000400000 */
[----:B------:R-:W-:Y:S01]  /*1bd70*/  HMMA.16816.F32.BF16 R108, R84, R76, R96 ;  /* 0x0000004c546c723c */ /* 0x000fe20000041860 */
[----:B------:R-:W3:Y:S01]  /*1bd80*/  LDL.LU R96, [R1+0x510] ;  /* 0x0005100001607983 */ /* 0x000ee20000300800 */
[C---:B-1----:R-:W-:Y:S01]  /*1bd90*/  FMUL R90, R103.reuse, R107 ;  /* 0x0000006b675a7220 */ /* 0x042fe20000400000 */
[----:B------:R-:W-:-:S15]  /*1bda0*/  FMUL R91, R103, R104 ;  /* 0x00000068675b7220 */ /* 0x000fde0000400000 */
[----:B------:R-:W-:Y:S01]  /*1bdb0*/  NOP ;  /* 0x0000000000007918 */ /* 0x000fe20000000000 */
[----:B------:R0:W-:Y:S04]  /*1bdc0*/  STL.64 [R1+0x250], R108 ;  /* 0x0002506c01007387 */ /* 0x0001e80000100a00 */
[----:B------:R-:W-:Y:S01]  /*1bdd0*/  STL.64 [R1+0x258], R110 ;  /* 0x0002586e01007387 */ /* 0x000fe20000100a00 */
[----:B------:R-:W-:Y:S03]  /*1bde0*/  HMMA.16816.F32.BF16 R88, R84, R80, R88 ;  /* 0x000000505458723c */ /* 0x000fe60000041858 */
[----:B------:R-:W3:Y:S04]  /*1bdf0*/  LDL.LU R97, [R1+0x514] ;  /* 0x0005140001617983 */ /* 0x000ee80000300800 */
[----:B------:R-:W3:Y:S04]  /*1be00*/  LDL.LU R98, [R1+0x518] ;  /* 0x0005180001627983 */ /* 0x000ee80000300800 */
[----:B------:R-:W3:Y:S08]  /*1be10*/  LDL.LU R99, [R1+0x51c] ;  /* 0x00051c0001637983 */ /* 0x000ef00000300800 */
[----:B------:R2:W-:Y:S04]  /*1be20*/  STL.64 [R1+0x240], R88 ;  /* 0x0002405801007387 */ /* 0x0005e80000100a00 */
[----:B------:R4:W-:Y:S04]  /*1be30*/  STL.64 [R1+0x248], R90 ;  /* 0x0002485a01007387 */ /* 0x0009e80000100a00 */
[----:B0-----:R-:W3:Y:S04]  /*1be40*/  LDL.LU R109, [R1+0x520] ;  /* 0x00052000016d7983 */ /* 0x001ee80000300800 */
[----:B------:R-:W3:Y:S04]  /*1be50*/  LDL.LU R104, [R1+0x524] ;  /* 0x0005240001687983 */ /* 0x000ee80000300800 */
[----:B------:R-:W3:Y:S01]  /*1be60*/  LDL.LU R103, [R1+0x528] ;  /* 0x0005280001677983 */ /* 0x000ee20000300800 */
[----:B--2---:R-:W-:-:S03]  /*1be70*/  FMUL R88, R3, R106 ;  /* 0x0000006a03587220 */ /* 0x004fc60000400000 */
[----:B------:R-:W2:Y:S01]  /*1be80*/  LDL.LU R106, [R1+0x538] ;  /* 0x00053800016a7983 */ /* 0x000ea20000300800 */
[----:B----4-:R-:W-:-:S03]  /*1be90*/  FMUL R90, R0, R102 ;  /* 0x00000066005a7220 */ /* 0x010fc60000400000 */
[----:B------:R-:W4:Y:S01]  /*1bea0*/  LDL.LU R102, [R1+0x52c] ;  /* 0x00052c0001667983 */ /* 0x000f220000300800 */
[----:B------:R-:W-:-:S03]  /*1beb0*/  FMUL R89, R3, R105 ;  /* 0x0000006903597220 */ /* 0x000fc60000400000 */
[----:B------:R-:W4:Y:S04]  /*1bec0*/  LDL.LU R108, [R1+0x530] ;  /* 0x00053000016c7983 */ /* 0x000f280000300800 */
[----:B------:R-:W4:Y:S04]  /*1bed0*/  LDL.LU R107, [R1+0x534] ;  /* 0x00053400016b7983 */ /* 0x000f280000300800 */
[----:B------:R-:W-:Y:S04]  /*1bee0*/  STL [R1+0xca8], R2 ;  /* 0x000ca80201007387 */ /* 0x000fe80000100800 */
[----:B------:R-:W4:Y:S01]  /*1bef0*/  LDL.LU R105, [R1+0x53c] ;  /* 0x00053c0001697983 */ /* 0x000f220000300800 */
[----:B------:R-:W-:-:S07]  /*1bf00*/  FMUL R91, R0, R101 ;  /* 0x00000065005b7220 */ /* 0x000fce0000400000 */
[----:B------:R-:W-:Y:S01]  /*1bf10*/  HMMA.16816.F32.BF16 R88, R92, R68, R88 ;  /* 0x000000445c58723c */ /* 0x000fe20000041858 */
[----:B------:R-:W-:-:S15]  /*1bf20*/  FADD R100, -R2, R125 ;  /* 0x0000007d02647221 */ /* 0x000fde0000000100 */
[----:B------:R-:W-:-:S03]  /*1bf30*/  NOP ;  /* 0x0000000000007918 */ /* 0x000fc60000000000 */
[----:B------:R0:W-:Y:S04]  /*1bf40*/  STL.64 [R1+0x230], R88 ;  /* 0x0002305801007387 */ /* 0x0001e80000100a00 */
[----:B------:R1:W-:Y:S01]  /*1bf50*/  STL.64 [R1+0x238], R90 ;  /* 0x0002385a01007387 */ /* 0x0003e20000100a00 */
[----:B------:R-:W-:Y:S01]  /*1bf60*/  FADD R84, -R124, R119 ;  /* 0x000000777c547221 */ /* 0x000fe20000000100 */
[----:B------:R-:W-:-:S03]  /*1bf70*/  FMUL R100, R100, 1.4426950216293334961 ;  /* 0x3fb8aa3b64647820 */ /* 0x000fc60000400000 */
[----:B------:R-:W-:Y:S01]  /*1bf80*/  FMUL R101, R84, 1.4426950216293334961 ;  /* 0x3fb8aa3b54657820 */ /* 0x000fe20000400000 */
[----:B------:R0:W-:Y:S01]  /*1bf90*/  MUFU.EX2 R125, R100 ;  /* 0x00000064007d7308 */ /* 0x0001e20000000800 */
[----:B------:R-:W0:Y:S07]  /*1bfa0*/  LDSM.16.M88.4 R84, [R115+UR7+0x54800] ;  /* 0x054800077354783b */ /* 0x000e2e0008000200 */
[----:B------:R0:W0:Y:S01]  /*1bfb0*/  MUFU.EX2 R124, R101 ;  /* 0x00000065007c7308 */ /* 0x0000220000000800 */
[C---:B---3--:R-:W-:Y:S01]  /*1bfc0*/  FMUL R96, R3.reuse, R96 ;  /* 0x0000006003607220 */ /* 0x048fe20000400000 */
[----:B------:R-:W-:Y:S01]  /*1bfd0*/  FMUL R97, R3, R97 ;  /* 0x0000006103617220 */ /* 0x000fe20000400000 */
[C---:B------:R-:W-:Y:S01]  /*1bfe0*/  FMUL R98, R0.reuse, R98 ;  /* 0x0000006200627220 */ /* 0x040fe20000400000 */
[----:B------:R-:W-:-:S07]  /*1bff0*/  FMUL R99, R0, R99 ;  /* 0x0000006300637220 */ /* 0x000fce0000400000 */
[----:B------:R-:W-:Y:S01]  /*1c000*/  HMMA.16816.F32.BF16 R96, R92, R72, R96 ;  /* 0x000000485c60723c */ /* 0x000fe20000041860 */
[C---:B0-----:R-:W-:Y:S01]  /*1c010*/  FMUL R88, R3.reuse, R109 ;  /* 0x0000006d03587220 */ /* 0x041fe20000400000 */
[----:B------:R-:W-:Y:S02]  /*1c020*/  FMUL R89, R3, R104 ;  /* 0x0000006803597220 */ /* 0x000fe40000400000 */
[----:B------:R-:W3:Y:S01]  /*1c030*/  LDL.LU R104, [R1+0x6a0] ;  /* 0x0006a00001687983 */ /* 0x000ee20000300800 */
[----:B-1----:R-:W-:-:S14]  /*1c040*/  FMUL R90, R0, R103 ;  /* 0x00000067005a7220 */ /* 0x002fdc0000400000 */
[----:B------:R-:W-:Y:S04]  /*1c050*/  STL.64 [R1+0x220], R96 ;  /* 0x0002206001007387 */ /* 0x000fe80000100a00 */
[----:B------:R2:W-:Y:S04]  /*1c060*/  STL.64 [R1+0x228], R98 ;  /* 0x0002286201007387 */ /* 0x0005e80000100a00 */
[----:B------:R-:W3:Y:S01]  /*1c070*/  LDL.LU R103, [R1+0x6a4] ;  /* 0x0006a40001677983 */ /* 0x000ee20000300800 */
[C---:B--2---:R-:W-:Y:S01]  /*1c080*/  FMUL R98, R0.reuse, R106 ;  /* 0x0000006a00627220 */ /* 0x044fe20000400000 */
[----:B----4-:R-:W-:-:S02]  /*1c090*/  FMUL R91, R0, R102 ;  /* 0x00000066005b7220 */ /* 0x010fc40000400000 */
[----:B------:R-:W2:Y:S01]  /*1c0a0*/  LDL.LU R102, [R1+0x6a8] ;  /* 0x0006a80001667983 */ /* 0x000ea20000300800 */
[----:B------:R-:W-:-:S03]  /*1c0b0*/  FMUL R96, R3, R108 ;  /* 0x0000006c03607220 */ /* 0x000fc60000400000 */
[----:B------:R-:W4:Y:S01]  /*1c0c0*/  LDL.LU R2, [R1+0x6ac] ;  /* 0x0006ac0001027983 */ /* 0x000f220000300800 */
[----:B------:R-:W-:Y:S01]  /*1c0d0*/  HMMA.16816.F32.BF16 R88, R92, R76, R88 ;  /* 0x0000004c5c58723c */ /* 0x000fe20000041858 */
[----:B------:R-:W-:Y:S01]  /*1c0e0*/  FMUL R97, R3, R107 ;  /* 0x0000006b03617220 */ /* 0x000fe20000400000 */
[----:B------:R-:W-:-:S07]  /*1c0f0*/  FMUL R99, R0, R105 ;  /* 0x0000006900637220 */ /* 0x000fce0000400000 */
[----:B------:R-:W-:Y:S01]  /*1c100*/  HMMA.16816.F32.BF16 R92, R92, R80, R96 ;  /* 0x000000505c5c723c */ /* 0x000fe20000041860 */
[----:B------:R-:W-:Y:S04]  /*1c110*/  STL [R1+0xcac], R3 ;  /* 0x000cac0301007387 */ /* 0x000fe80000100800 */
[----:B------:R-:W4:Y:S05]  /*1c120*/  LDL.LU R100, [R1+0x6b4] ;  /* 0x0006b40001647983 */ /* 0x000f2a0000300800 */
[----:B------:R-:W-:Y:S04]  /*1c130*/  STL.64 [R1+0x210], R88 ;  /* 0x0002105801007387 */ /* 0x000fe80000100a00 */
[----:B------:R-:W-:Y:S04]  /*1c140*/  STL.64 [R1+0x218], R90 ;  /* 0x0002185a01007387 */ /* 0x000fe80000100a00 */
[----:B------:R-:W4:Y:S04]  /*1c150*/  LDL.LU R101, [R1+0x6b0] ;  /* 0x0006b00001657983 */ /* 0x000f280000300800 */
[----:B------:R0:W-:Y:S04]  /*1c160*/  STL [R1+0xcb0], R0 ;  /* 0x000cb00001007387 */ /* 0x0001e80000100800 */
[----:B------:R-:W4:Y:S04]  /*1c170*/  LDL.LU R110, [R1+0x6b8] ;  /* 0x0006b800016e7983 */ /* 0x000f280000300800 */
[----:B------:R-:W1:Y:S04]  /*1c180*/  LDSM.16.M88.4 R88, [R115+UR7+0x55000] ;  /* 0x055000077358783b */ /* 0x000e680008000200 */
[----:B0-----:R-:W4:Y:S04]  /*1c190*/  LDL.LU R0, [R1+0x6bc] ;  /* 0x0006bc0001007983 */ /* 0x001f280000300800 */
[----:B------:R-:W-:Y:S04]  /*1c1a0*/  STL.64 [R1+0x200], R92 ;  /* 0x0002005c01007387 */ /* 0x000fe80000100a00 */
[----:B------:R-:W-:Y:S04]  /*1c1b0*/  STL.64 [R1+0x208], R94 ;  /* 0x0002085e01007387 */ /* 0x000fe80000100a00 */
[----:B------:R-:W4:Y:S04]  /*1c1c0*/  LDL.LU R116, [R1+0x6c0] ;  /* 0x0006c00001747983 */ /* 0x000f280000300800 */
[----:B------:R-:W4:Y:S04]  /*1c1d0*/  LDL.LU R117, [R1+0x6c4] ;  /* 0x0006c40001757983 */ /* 0x000f280000300800 */
[----:B------:R-:W4:Y:S04]  /*1c1e0*/  LDL.LU R114, [R1+0x6c8] ;  /* 0x0006c80001727983 */ /* 0x000f280000300800 */
[----:B------:R-:W4:Y:S04]  /*1c1f0*/  LDL.LU R113, [R1+0x6cc] ;  /* 0x0006cc0001717983 */ /* 0x000f280000300800 */
[----:B------:R-:W4:Y:S04]  /*1c200*/  LDL.LU R112, [R1+0x6d0] ;  /* 0x0006d00001707983 */ /* 0x000f280000300800 */
[----:B------:R-:W4:Y:S04]  /*1c210*/  LDL.LU R3, [R1+0x6d4] ;  /* 0x0006d40001037983 */ /* 0x000f280000300800 */
[----:B------:R-:W0:Y:S04]  /*1c220*/  LDSM.16.M88.4 R92, [R115+UR7+0x55800] ;  /* 0x05580007735c783b */ /* 0x000e280008000200 */
[----:B------:R-:W0:Y:S01]  /*1c230*/  LDSM.16.M88.4 R96, [R115+UR7+0x56000] ;  /* 0x056000077360783b */ /* 0x000e220008000200 */
[C---:B---3--:R-:W-:Y:S01]  /*1c240*/  FMUL R104, R124.reuse, R104 ;  /* 0x000000687c687220 */ /* 0x048fe20000400000 */
[----:B------:R-:W-:Y:S01]  /*1c250*/  FMUL R105, R124, R103 ;  /* 0x000000677c697220 */ /* 0x000fe20000400000 */
[C---:B--2---:R-:W-:Y:S01]  /*1c260*/  FMUL R106, R125.reuse, R102 ;  /* 0x000000667d6a7220 */ /* 0x044fe20000400000 */
[----:B----4-:R-:W-:-:S02]  /*1c270*/  FMUL R107, R125, R2 ;  /* 0x000000027d6b7220 */ /* 0x010fc40000400000 */
[----:B------:R-:W2:Y:S05]  /*1c280*/  LDL.LU R2, [R1+0x6d8] ;  /* 0x0006d80001027983 */ /* 0x000eaa0000300800 */
[----:B------:R-:W-:Y:S01]  /*1c290*/  HMMA.16816.F32.BF16 R104, R84, R68, R104 ;  /* 0x000000445468723c */ /* 0x000fe20000041868 */
[C---:B------:R-:W-:Y:S01]  /*1c2a0*/  FMUL R109, R124.reuse, R100 ;  /* 0x000000647c6d7220 */ /* 0x040fe20000400000 */
[----:B------:R-:W-:Y:S02]  /*1c2b0*/  FMUL R108, R124, R101 ;  /* 0x000000657c6c7220 */ /* 0x000fe40000400000 */
[----:B------:R-:W-:Y:S01]  /*1c2c0*/  LDSM.16.M88.4 R100, [R115+UR7+0x56800] ;  /* 0x056800077364783b */ /* 0x000fe20008000200 */
[C---:B------:R-:W-:Y:S01]  /*1c2d0*/  FMUL R110, R125.reuse, R110 ;  /* 0x0000006e7d6e7220 */ /* 0x040fe20000400000 */
[----:B------:R-:W-:-:S02]  /*1c2e0*/  FMUL R111, R125, R0 ;  /* 0x000000007d6f7220 */ /* 0x000fc40000400000 */
[----:B------:R-:W3:Y:S05]  /*1c2f0*/  LDL.LU R0, [R1+0x6dc] ;  /* 0x0006dc0001007983 */ /* 0x000eea0000300800 */
[----:B------:R-:W-:Y:S01]  /*1c300*/  HMMA.16816.F32.BF16 R108, R84, R72, R108 ;  /* 0x00000048546c723c */ /* 0x000fe2000004186c */
[C---:B------:R-:W-:Y:S01]  /*1c310*/  FMUL R116, R124.reuse, R116 ;  /* 0x000000747c747220 */ /* 0x040fe20000400000 */
[----:B------:R-:W-:Y:S01]  /*1c320*/  FMUL R117, R124, R117 ;  /* 0x000000757c757220 */ /* 0x000fe20000400000 */
[C---:B------:R-:W-:Y:S01]  /*1c330*/  FMUL R118, R125.reuse, R114 ;  /* 0x000000727d767220 */ /* 0x040fe20000400000 */
[----:B------:R-:W-:-:S07]  /*1c340*/  FMUL R119, R125, R113 ;  /* 0x000000717d777220 */ /* 0x000fce0000400000 */
[----:B------:R-:W-:Y:S01]  /*1c350*/  HMMA.16816.F32.BF16 R116, R84, R76, R116 ;  /* 0x0000004c5474723c */ /* 0x000fe20000041874 */
[----:B------:R-:W-:Y:S04]  /*1c360*/  STL.64 [R1+0x1f0], R104 ;  /* 0x0001f06801007387 */ /* 0x000fe80000100a00 */
[----:B------:R-:W-:Y:S04]  /*1c370*/  STL.64 [R1+0x1f8], R106 ;  /* 0x0001f86a01007387 */ /* 0x000fe80000100a00 */
[----:B------:R-:W-:Y:S04]  /*1c380*/  STL.64 [R1+0x1e0], R108 ;  /* 0x0001e06c01007387 */ /* 0x000fe80000100a00 */
[----:B------:R-:W-:Y:S04]  /*1c390*/  STL.64 [R1+0x1e8], R110 ;  /* 0x0001e86e01007387 */ /* 0x000fe80000100a00 */
[----:B------:R-:W-:Y:S04]  /*1c3a0*/  STL [R1+0xcb4], R124 ;  /* 0x000cb47c01007387 */ /* 0x000fe80000100800 */
[----:B------:R4:W-:Y:S04]  /*1c3b0*/  STL.64 [R1+0x1d0], R116 ;  /* 0x0001d07401007387 */ /* 0x0009e80000100a00 */
[----:B------:R0:W-:Y:S01]  /*1c3c0*/  STL.64 [R1+0x1d8], R118 ;  /* 0x0001d87601007387 */ /* 0x0001e20000100a00 */
[C---:B------:R-:W-:Y:S01]  /*1c3d0*/  FMUL R112, R124.reuse, R112 ;  /* 0x000000707c707220 */ /* 0x040fe20000400000 */
[----:B------:R-:W-:-:S02]  /*1c3e0*/  FMUL R113, R124, R3 ;  /* 0x000000037c717220 */ /* 0x000fc40000400000 */
[----:B------:R-:W2:Y:S01]  /*1c3f0*/  LDSM.16.M88.4 R104, [R115+UR7+0x57000] ;  /* 0x057000077368783b */ /* 0x000ea20008000200 */
[----:B----4-:R-:W-:-:S03]  /*1c400*/  IMAD.MOV.U32 R116, RZ, RZ, R9 ;  /* 0x000000ffff747224 */ /* 0x010fc600078e0009 */
[----:B------:R3:W4:Y:S01]  /*1c410*/  LDSM.16.M88.4 R108, [R115+UR7+0x57800] ;  /* 0x05780007736c783b */ /* 0x0007220008000200 */
[----:B------:R-:W-:Y:S01]  /*1c420*/  IMAD.MOV.U32 R117, RZ, RZ, R8 ;  /* 0x000000ffff757224 */ /* 0x000fe200078e0008 */
[----:B0-----:R-:W-:Y:S02]  /*1c430*/  MOV R118, R5 ;  /* 0x0000000500767202 */ /* 0x001fe40000000f00 */
[----:B------:R-:W4:Y:S01]  /*1c440*/  LDL.LU R9, [R1+0x1074] ;  /* 0x0010740001097983 */ /* 0x000f220000300800 */
[----:B------:R-:W-:-:S03]  /*1c450*/  IMAD.MOV.U32 R119, RZ, RZ, R4 ;  /* 0x000000ffff777224 */ /* 0x000fc600078e0004 */
[----:B------:R-:W4:Y:S04]  /*1c460*/  LDL.LU R8, [R1+0x1070] ;  /* 0x0010700001087983 */ /* 0x000f280000300800 */
[----:B------:R-:W4:Y:S04]  /*1c470*/  LDL.LU R5, [R1+0x106c] ;  /* 0x00106c0001057983 */ /* 0x000f280000300800 */
[----:B------:R-:W4:Y:S01]  /*1c480*/  LDL.LU R4, [R1+0x1068] ;  /* 0x0010680001047983 */ /* 0x000f220000300800 */
[----:B-1----:R-:W-:Y:S03]  /*1c490*/  HMMA.16816.F32.BF16 R116, R88, R68, R116 ;  /* 0x000000445874723c */ /* 0x002fe60000041874 */
[----:B------:R-:W-:Y:S05]  /*1c4a0*/  STL [R1+0xcf8], R125 ;  /* 0x000cf87d01007387 */ /* 0x000fea0000100800 */
[----:B------:R-:W-:Y:S01]  /*1c4b0*/  HMMA.16816.F32.BF16 R12, R92, R76, R12 ;  /* 0x0000004c5c0c723c */ /* 0x000fe2000004180c */
[C---:B--2---:R-:W-:Y:S01]  /*1c4c0*/  FMUL R114, R125.reuse, R2 ;  /* 0x000000027d727220 */ /* 0x044fe20000400000 */
[----:B---3--:R-:W-:-:S07]  /*1c4d0*/  FMUL R115, R125, R0 ;  /* 0x000000007d737220 */ /* 0x008fce0000400000 */
[----:B------:R-:W-:Y:S08]  /*1c4e0*/  HMMA.16816.F32.BF16 R84, R84, R80, R112 ;  /* 0x000000505454723c */ /* 0x000ff00000041870 */
[C---:B------:R-:W-:Y:S11]  /*1c4f0*/  HMMA.16816.F32.BF16 R112, R88.reuse, R72, R120 ;  /* 0x000000485870723c */ /* 0x040ff60000041878 */
[----:B------:R-:W-:Y:S04]  /*1c500*/  STL.64 [R1+0x1c0], R84 ;  /* 0x0001c05401007387 */ /* 0x000fe80000100a00 */
[----:B------:R0:W-:Y:S02]  /*1c510*/  STL.64 [R1+0x1c8], R86 ;  /* 0x0001c85601007387 */ /* 0x0001e40000100a00 */
[C---:B0-----:R-:W-:Y:S08]  /*1c520*/  HMMA.16816.F32.BF16 R84, R88.reuse, R76, R52 ;  /* 0x0000004c5854723c */ /* 0x041ff00000041834 */
[----:B------:R-:W-:Y:S01]  /*1c530*/  HMMA.16816.F32.BF16 R52, R88, R80, R56 ;  /* 0x000000505834723c */ /* 0x000fe20000041838 */
[----:B------:R-:W-:Y:S07]  /*1c540*/  STL.64 [R1+0x1b0], R116 ;  /* 0x0001b07401007387 */ /* 0x000fee0000100a00 */
[----:B----4-:R-:W-:Y:S01]  /*1c550*/  HMMA.16816.F32.BF16 R4, R92, R68, R4 ;  /* 0x000000445c04723c */ /* 0x010fe20000041804 */
[----:B------:R-:W-:Y:S04]  /*1c560*/  STL.64 [R1+0x1b8], R118 ;  /* 0x0001b87601007387 */ /* 0x000fe80000100a00 */
[----:B------:R-:W-:-:S14]  /*1c570*/  STL.64 [R1+0x1a0], R112 ;  /* 0x0001a07001007387 */ /* 0x000fdc0000100a00 */
[----:B------:R-:W-:Y:S01]  /*1c580*/  IMAD.MOV.U32 R124, RZ, RZ, R4 ;  /* 0x000000ffff7c7224 */ /* 0x000fe200078e0004 */
[----:B------:R-:W-:Y:S01]  /*1c590*/  MOV R3, R5 ;  /* 0x0000000500037202 */ /* 0x000fe20000000f00 */
[----:B------:R-:W-:Y:S02]  /*1c5a0*/  IMAD.MOV.U32 R2, RZ, RZ, R6 ;  /* 0x000000ffff027224 */ /* 0x000fe400078e0006 */
[----:B------:R-:W-:Y:S02]  /*1c5b0*/  IMAD.MOV.U32 R0, RZ, RZ, R7 ;  /* 0x000000ffff007224 */ /* 0x000fe400078e0007 */
[C---:B------:R-:W-:Y:S01]  /*1c5c0*/  HMMA.16816.F32.BF16 R4, R92.reuse, R72, R8 ;  /* 0x000000485c04723c */ /* 0x040fe20000041808 */
[----:B------:R-:W-:Y:S04]  /*1c5d0*/  STL.64 [R1+0x1a8], R114 ;  /* 0x0001a87201007387 */ /* 0x000fe80000100a00 */
[----:B------:R-:W-:Y:S04]  /*1c5e0*/  STL.64 [R1+0x190], R84 ;  /* 0x0001905401007387 */ /* 0x000fe80000100a00 */
[----:B------:R-:W-:Y:S04]  /*1c5f0*/  STL.64 [R1+0x198], R86 ;  /* 0x0001985601007387 */ /* 0x000fe80000100a00 */
[----:B------:R-:W-:Y:S04]  /*1c600*/  STL.64 [R1+0x180], R52 ;  /* 0x0001803401007387 */ /* 0x000fe80000100a00 */
[----:B------:R-:W-:Y:S04]  /*1c610*/  STL.64 [R1+0x188], R54 ;  /* 0x0001883601007387 */ /* 0x000fe80000100a00 */
[----:B------:R-:W-:Y:S04]  /*1c620*/  STL [R1+0xff4], R0 ;  /* 0x000ff40001007387 */ /* 0x000fe80000100800 */
[----:B------:R-:W-:Y:S04]  /*1c630*/  STL [R1+0xff0], R2 ;  /* 0x000ff00201007387 */ /* 0x000fe80000100800 */
[----:B------:R-:W-:Y:S04]  /*1c640*/  STL [R1+0xfec], R3 ;  /* 0x000fec0301007387 */ /* 0x000fe80000100800 */
[----:B------:R-:W-:Y:S01]  /*1c650*/  STL [R1+0xfe8], R124 ;  /* 0x000fe87c01007387 */ /* 0x000fe20000100800 */
[----:B------:R-:W-:Y:S03]  /*1c660*/  HMMA.16816.F32.BF16 R8, R92, R80, R16 ;  /* 0x000000505c08723c */ /* 0x000fe60000041810 */
[----:B------:R-:W-:Y:S04]  /*1c670*/  STL.64 [R1+0x160], R4 ;  /* 0x0001600401007387 */ /* 0x000fe80000100a00 */
[----:B------:R0:W-:Y:S02]  /*1c680*/  STL.64 [R1+0x168], R6 ;  /* 0x0001680601007387 */ /* 0x0001e40000100a00 */
[----:B0-----:R-:W-:Y:S02]  /*1c690*/  HMMA.16816.F32.BF16 R4, R96, R68, R20 ;  /* 0x000000446004723c */ /* 0x001fe40000041814 */
[----:B------:R-:W-:Y:S04]  /*1c6a0*/  STL.64 [R1+0x150], R12 ;  /* 0x0001500c01007387 */ /* 0x000fe80000100a00 */
[----:B------:R-:W-:-:S13]  /*1c6b0*/  STL.64 [R1+0x158], R14 ;  /* 0x0001580e01007387 */ /* 0x000fda0000100a00 */
[----:B------:R-:W-:Y:S01]  /*1c6c0*/  STL.64 [R1+0x130], R4 ;  /* 0x0001300401007387 */ /* 0x000fe20000100a00 */
[----:B------:R-:W-:-:S03]  /*1c6d0*/  MOV R0, R7 ;  /* 0x0000000700007202 */ /* 0x000fc60000000f00 */
[----:B------:R-:W-:Y:S04]  /*1c6e0*/  STL.64 [R1+0x140], R8 ;  /* 0x0001400801007387 */ /* 0x000fe80000100a00 */
[----:B------:R-:W-:Y:S04]  /*1c6f0*/  STL.64 [R1+0x148], R10 ;  /* 0x0001480a01007387 */ /* 0x000fe80000100a00 */
[----:B------:R0:W-:Y:S02]  /*1c700*/  STL [R1+0x138], R6 ;  /* 0x0001380601007387 */ /* 0x0001e40000100800 */
[C---:B0-----:R-:W-:Y:S02]  /*1c710*/  HMMA.16816.F32.BF16 R4, R96.reuse, R72, R24 ;  /* 0x000000486004723c */ /* 0x041fe40000041818 */
[----:B------:R-:W-:Y:S04]  /*1c720*/  STL [R1+0xff8], R0 ;  /* 0x000ff80001007387 */ /* 0x000fe80000100800 */
[----:B------:R-:W2:Y:S04]  /*1c730*/  LDL.LU R115, [R1+0x3b0] ;  /* 0x0003b00001737983 */ /* 0x000ea80000300800 */
[----:B------:R-:W3:Y:S09]  /*1c740*/  LDL.LU R55, [R1+0x3b4] ;  /* 0x0003b40001377983 */ /* 0x000ef20000300800 */
[----:B------:R-:W-:Y:S04]  /*1c750*/  STL.64 [R1+0x110], R4 ;  /* 0x0001100401007387 */ /* 0x000fe80000100a00 */
[----:B------:R0:W-:Y:S02]  /*1c760*/  STL.64 [R1+0x118], R6 ;  /* 0x0001180601007387 */ /* 0x0001e40000100a00 */
[----:B0-----:R-:W-:Y:S01]  /*1c770*/  HMMA.16816.F32.BF16 R4, R96, R76, R28 ;  /* 0x0000004c6004723c */ /* 0x001fe2000004181c */
[----:B------:R-:W-:-:S15]  /*1c780*/  IMAD.MOV.U32 R84, RZ, RZ, R49 ;  /* 0x000000ffff547224 */ /* 0x000fde00078e0031 */
[----:B------:R-:W-:-:S03]  /*1c790*/  NOP ;  /* 0x0000000000007918 */ /* 0x000fc60000000000 */
[----:B------:R-:W-:Y:S01]  /*1c7a0*/  IMAD.MOV.U32 R2, RZ, RZ, R4 ;  /* 0x000000ffff027224 */ /* 0x000fe200078e0004 */
[----:B------:R-:W-:Y:S01]  /*1c7b0*/  MOV R124, R6 ;  /* 0x00000006007c7202 */ /* 0x000fe20000000f00 */
[----:B------:R-:W-:Y:S02]  /*1c7c0*/  IMAD.MOV.U32 R3, RZ, RZ, R5 ;  /* 0x000000ffff037224 */ /* 0x000fe400078e0005 */
[----:B------:R-:W-:Y:S02]  /*1c7d0*/  IMAD.MOV.U32 R125, RZ, RZ, R7 ;  /* 0x000000ffff7d7224 */ /* 0x000fe400078e0007 */
[----:B------:R-:W-:Y:S01]  /*1c7e0*/  HMMA.16816.F32.BF16 R4, R96, R80, R32 ;  /* 0x000000506004723c */ /* 0x000fe20000041820 */
[----:B------:R-:W-:Y:S04]  /*1c7f0*/  STL [R1+0x1004], R124 ;  /* 0x0010047c01007387 */ /* 0x000fe80000100800 */
[----:B------:R-:W-:Y:S01]  /*1c800*/  STL [R1+0x1000], R3 ;  /* 0x0010000301007387 */ /* 0x000fe20000100800 */
[----:B------:R-:W-:-:S03]  /*1c810*/  MOV R85, R48 ;  /* 0x0000003000557202 */ /* 0x000fc60000000f00 */
[----:B------:R-:W-:Y:S01]  /*1c820*/  STL [R1+0xffc], R2 ;  /* 0x000ffc0201007387 */ /* 0x000fe20000100800 */
[----:B------:R-:W-:-:S03]  /*1c830*/  IMAD.MOV.U32 R86, RZ, RZ, R45 ;  /* 0x000000ffff567224 */ /* 0x000fc600078e002d */
[----:B------:R-:W4:Y:S01]  /*1c840*/  LDL.LU R49, [R1+0x1064] ;  /* 0x0010640001317983 */ /* 0x000f220000300800 */
[----:B------:R-:W-:Y:S01]  /*1c850*/  IMAD.MOV.U32 R87, RZ, RZ, R37 ;  /* 0x000000ffff577224 */ /* 0x000fe200078e0025 */
[----:B------:R-:W-:-:S04]  /*1c860*/  MOV R116, R36 ;  /* 0x0000002400747202 */ /* 0x000fc80000000f00 */
[----:B------:R-:W-:Y:S04]  /*1c870*/  STL.64 [R1+0x80], R4 ;  /* 0x0000800401007387 */ /* 0x000fe80000100a00 */
[----:B------:R0:W-:Y:S04]  /*1c880*/  STL.64 [R1+0x88], R6 ;  /* 0x0000880601007387 */ /* 0x0001e80000100a00 */
[----:B------:R-:W4:Y:S04]  /*1c890*/  LDL.LU R48, [R1+0x1060] ;  /* 0x0010600001307983 */ /* 0x000f280000300800 */
[----:B------:R-:W2:Y:S04]  /*1c8a0*/  LDL.LU R45, [R1+0x105c] ;  /* 0x00105c00012d7983 */ /* 0x000ea80000300800 */
[----:B------:R-:W2:Y:S04]  /*1c8b0*/  LDL.LU R37, [R1+0x1058] ;  /* 0x0010580001257983 */ /* 0x000ea80000300800 */
[----:B------:R-:W2:Y:S01]  /*1c8c0*/  LDL.LU R36, [R1+0x1054] ;  /* 0x0010540001247983 */ /* 0x000ea20000300800 */
[----:B------:R-:W-:Y:S01]  /*1c8d0*/  IMAD.MOV.U32 R117, RZ, RZ, R44 ;  /* 0x000000ffff757224 */ /* 0x000fe200078e002c */
[----:B------:R-:W-:Y:S01]  /*1c8e0*/  MOV R119, R40 ;  /* 0x0000002800777202 */ /* 0x000fe20000000f00 */
[----:B------:R-:W-:Y:S01]  /*1c8f0*/  IMAD.MOV.U32 R118, RZ, RZ, R41 ;  /* 0x000000ffff767224 */ /* 0x000fe200078e0029 */
[----:B------:R-:W3:Y:S04]  /*1c900*/  LDL.LU R44, [R1+0x1050] ;  /* 0x00105000012c7983 */ /* 0x000ee80000300800 */
[----:B------:R-:W3:Y:S04]  /*1c910*/  LDL.LU R41, [R1+0x104c] ;  /* 0x00104c0001297983 */ /* 0x000ee80000300800 */
[----:B------:R-:W3:Y:S04]  /*1c920*/  LDL.LU R40, [R1+0x1048] ;  /* 0x0010480001287983 */ /* 0x000ee80000300800 */
[----:B0-----:R-:W3:Y:S04]  /*1c930*/  LDL.LU R7, [R1+0x6e0] ;  /* 0x0006e00001077983 */ /* 0x001ee80000300800 */
[----:B------:R-:W3:Y:S04]  /*1c940*/  LDL.LU R6, [R1+0x6e4] ;  /* 0x0006e40001067983 */ /* 0x000ee80000300800 */
[----:B------:R-:W3:Y:S04]  /*1c950*/  LDL.LU R5, [R1+0x6e8] ;  /* 0x0006e80001057983 */ /* 0x000ee80000300800 */
[----:B------:R-:W3:Y:S01]  /*1c960*/  LDL.LU R4, [R1+0x6ec] ;  /* 0x0006ec0001047983 */ /* 0x000ee20000300800 */
[C---:B------:R-:W-:Y:S08]  /*1c970*/  HMMA.16816.F32.BF16 R24, R104.reuse, R68, R60 ;  /* 0x000000446818723c */ /* 0x040ff0000004183c */
[C---:B------:R-:W-:Y:S08]  /*1c980*/  HMMA.16816.F32.BF16 R28, R104.reuse, R72, R64 ;  /* 0x00000048681c723c */ /* 0x040ff00000041840 */
[C---:B------:R-:W-:Y:S08]  /*1c990*/  HMMA.16816.F32.BF16 R20, R104.reuse, R76, R84 ;  /* 0x0000004c6814723c */ /* 0x040ff00000041854 */
[----:B------:R-:W-:Y:S08]  /*1c9a0*/  HMMA.16816.F32.BF16 R120, R104, R80, R116 ;  /* 0x000000506878723c */ /* 0x000ff00000041874 */
[----:B--2---:R-:W-:-:S15]  /*1c9b0*/  HMMA.16816.F32.BF16 R8, R100, R68, R36 ;  /* 0x000000446408723c */ /* 0x004fde0000041824 */
[----:B------:R-:W-:-:S04]  /*1c9c0*/  NOP ;  /* 0x0000000000007918 */ /* 0x000fc80000000000 */
[----:B------:R-:W-:Y:S01]  /*1c9d0*/  IMAD.MOV.U32 R124, RZ, RZ, R8 ;  /* 0x000000ffff7c7224 */ /* 0x000fe200078e0008 */
[----:B------:R-:W-:Y:S01]  /*1c9e0*/  MOV R2, R10 ;  /* 0x0000000a00027202 */ /* 0x000fe20000000f00 */
[----:B------:R-:W-:Y:S01]  /*1c9f0*/  IMAD.MOV.U32 R3, RZ, RZ, R9 ;  /* 0x000000ffff037224 */ /* 0x000fe200078e0009 */
[----:B------:R-:W2:Y:S01]  /*1ca00*/  LDL.LU R8, [R1+0x700] ;  /* 0x0007000001087983 */ /* 0x000ea20000300800 */
[----:B------:R-:W-:-:S03]  /*1ca10*/  IMAD.MOV.U32 R0, RZ, RZ, R11 ;  /* 0x000000ffff007224 */ /* 0x000fc600078e000b */
[----:B------:R-:W2:Y:S04]  /*1ca20*/  LDL.LU R9, [R1+0x704] ;  /* 0x0007040001097983 */ /* 0x000ea80000300800 */
[----:B------:R-:W2:Y:S04]  /*1ca30*/  LDL.LU R10, [R1+0x708] ;  /* 0x00070800010a7983 */ /* 0x000ea80000300800 */
[----:B------:R-:W2:Y:S04]  /*1ca40*/  LDL.LU R11, [R1+0x70c] ;  /* 0x00070c00010b7983 */ /* 0x000ea80000300800 */
[----:B------:R-:W2:Y:S04]  /*1ca50*/  LDL.LU R12, [R1+0x710] ;  /* 0x00071000010c7983 */ /* 0x000ea80000300800 */
[----:B------:R-:W2:Y:S04]  /*1ca60*/  LDL.LU R13, [R1+0x714] ;  /* 0x00071400010d7983 */ /* 0x000ea80000300800 */
[----:B------:R-:W2:Y:S04]  /*1ca70*/  LDL.LU R14, [R1+0x718] ;  /* 0x00071800010e7983 */ /* 0x000ea80000300800 */
[----:B------:R-:W2:Y:S01]  /*1ca80*/  LDL.LU R15, [R1+0x71c] ;  /* 0x00071c00010f7983 */ /* 0x000ea20000300800 */
[C---:B---3--:R-:W-:Y:S03]  /*1ca90*/  HMMA.16816.F32.BF16 R40, R100.reuse, R72, R40 ;  /* 0x000000486428723c */ /* 0x048fe60000041828 */
[----:B------:R-:W3:Y:S05]  /*1caa0*/  LDL R17, [R1+0x62c] ;  /* 0x00062c0001117983 */ /* 0x000eea0000100800 */
[C---:B------:R-:W-:Y:S08]  /*1cab0*/  HMMA.16816.F32.BF16 R44, R100.reuse, R76, R44 ;  /* 0x0000004c642c723c */ /* 0x040ff0000004182c */
[----:B----4-:R-:W-:Y:S03]  /*1cac0*/  HMMA.16816.F32.BF16 R48, R100, R80, R48 ;  /* 0x000000506430723c */ /* 0x010fe60000041830 */
[----:B------:R-:W-:Y:S04]  /*1cad0*/  STL.64 [R1+0xf98], R42 ;  /* 0x000f982a01007387 */ /* 0x000fe80000100a00 */
[----:B------:R-:W-:Y:S04]  /*1cae0*/  STL.64 [R1+0xf90], R40 ;  /* 0x000f902801007387 */ /* 0x000fe80000100a00 */
[----:B------:R-:W-:Y:S04]  /*1caf0*/  STL.64 [R1+0xfa8], R46 ;  /* 0x000fa82e01007387 */ /* 0x000fe80000100a00 */
[----:B------:R-:W-:Y:S04]  /*1cb00*/  STL.64 [R1+0xfa0], R44 ;  /* 0x000fa02c01007387 */ /* 0x000fe80000100a00 */
[----:B------:R-:W-:Y:S04]  /*1cb10*/  STL.64 [R1+0xfb8], R50 ;  /* 0x000fb83201007387 */ /* 0x000fe80000100a00 */
[----:B------:R-:W-:Y:S04]  /*1cb20*/  STL.64 [R1+0xfb0], R48 ;  /* 0x000fb03001007387 */ /* 0x000fe80000100a00 */
[----:B------:R0:W-:Y:S04]  /*1cb30*/  STL.64 [R1+0x70], R24 ;  /* 0x0000701801007387 */ /* 0x0001e80000100a00 */
[----:B------:R-:W-:Y:S04]  /*1cb40*/  STL.64 [R1+0x78], R26 ;  /* 0x0000781a01007387 */ /* 0x000fe80000100a00 */
[----:B0-----:R-:W4:Y:S04]  /*1cb50*/  LDL.LU R24, [R1+0x6f0] ;  /* 0x0006f00001187983 */ /* 0x001f280000300800 */
[----:B------:R-:W-:Y:S04]  /*1cb60*/  STL.64 [R1+0x60], R28 ;  /* 0x0000601c01007387 */ /* 0x000fe80000100a00 */
[----:B------:R-:W-:Y:S04]  /*1cb70*/  STL.64 [R1+0x68], R30 ;  /* 0x0000681e01007387 */ /* 0x000fe80000100a00 */
[----:B------:R-:W4:Y:S04]  /*1cb80*/  LDL.LU R19, [R1+0x6f4] ;  /* 0x0006f40001137983 */ /* 0x000f280000300800 */
[----:B------:R-:W-:Y:S04]  /*1cb90*/  STL.64 [R1+0x50], R20 ;  /* 0x0000501401007387 */ /* 0x000fe80000100a00 */
[----:B------:R-:W-:Y:S04]  /*1cba0*/  STL.64 [R1+0x58], R22 ;  /* 0x0000581601007387 */ /* 0x000fe80000100a00 */
[----:B------:R-:W-:Y:S04]  /*1cbb0*/  STL.64 [R1+0xf78], R122 ;  /* 0x000f787a01007387 */ /* 0x000fe80000100a00 */
[----:B------:R-:W-:Y:S04]  /*1cbc0*/  STL.64 [R1+0xf70], R120 ;  /* 0x000f707801007387 */ /* 0x000fe80000100a00 */
[----:B------:R-:W4:Y:S04]  /*1cbd0*/  LDL.LU R18, [R1+0x6f8] ;  /* 0x0006f80001127983 */ /* 0x000f280000300800 */
[----:B------:R-:W4:Y:S01]  /*1cbe0*/  LDL.LU R16, [R1+0x6fc] ;  /* 0x0006fc0001107983 */ /* 0x000f220000300800 */
[C---:B------:R-:W-:Y:S01]  /*1cbf0*/  FMUL R116, R115.reuse, R7 ;  /* 0x0000000773747220 */ /* 0x040fe20000400000 */
[----:B------:R-:W-:Y:S01]  /*1cc00*/  FMUL R117, R115, R6 ;  /* 0x0000000673757220 */ /* 0x000fe20000400000 */
[C---:B------:R-:W-:Y:S01]  /*1cc10*/  FMUL R118, R55.reuse, R5 ;  /* 0x0000000537767220 */ /* 0x040fe20000400000 */
[----:B------:R-:W-:-:S07]  /*1cc20*/  FMUL R119, R55, R4 ;  /* 0x0000000437777220 */ /* 0x000fce0000400000 */
[----:B------:R-:W-:-:S15]  /*1cc30*/  HMMA.16816.F32.BF16 R116, R108, R68, R116 ;  /* 0x000000446c74723c */ /* 0x000fde0000041874 */
[----:B------:R-:W-:-:S04]  /*1cc40*/  NOP ;  /* 0x0000000000007918 */ /* 0x000fc80000000000 */
[----:B------:R-:W-:Y:S04]  /*1cc50*/  STL [R1+0xf6c], R118 ;  /* 0x000f6c7601007387 */ /* 0x000fe80000100800 */
[----:B------:R-:W-:Y:S01]  /*1cc60*/  STL [R1+0xf68], R119 ;  /* 0x000f687701007387 */ /* 0x000fe20000100800 */
[----:B------:R-:W-:Y:S01]  /*1cc70*/  IMAD.MOV.U32 R90, RZ, RZ, R70 ;  /* 0x000000ffff5a7224 */ /* 0x000fe200078e0046 */
[----:B------:R-:W-:Y:S01]  /*1cc80*/  MOV R91, R71 ;  /* 0x00000047005b7202 */ /* 0x000fe20000000f00 */
[C---:B--2---:R-:W-:Y:S01]  /*1cc90*/  FMUL R8, R115.reuse, R8 ;  /* 0x0000000873087220 */ /* 0x044fe20000400000 */
[----:B------:R-:W-:Y:S01]  /*1cca0*/  FMUL R9, R115, R9 ;  /* 0x0000000973097220 */ /* 0x000fe20000400000 */
[C---:B------:R-:W-:Y:S01]  /*1ccb0*/  FMUL R10, R55.reuse, R10 ;  /* 0x0000000a370a7220 */ /* 0x040fe20000400000 */
[----:B------:R-:W-:Y:S01]  /*1ccc0*/  FMUL R11, R55, R11 ;  /* 0x0000000b370b7220 */ /* 0x000fe20000400000 */
[C---:B------:R-:W-:Y:S01]  /*1ccd0*/  FMUL R12, R115.reuse, R12 ;  /* 0x0000000c730c7220 */ /* 0x040fe20000400000 */
[----:B------:R-:W-:Y:S01]  /*1cce0*/  FMUL R13, R115, R13 ;  /* 0x0000000d730d7220 */ /* 0x000fe20000400000 */
[C---:B------:R-:W-:Y:S01]  /*1ccf0*/  FMUL R14, R55.reuse, R14 ;  /* 0x0000000e370e7220 */ /* 0x040fe20000400000 */
[----:B------:R-:W-:-:S03]  /*1cd00*/  FMUL R15, R55, R15 ;  /* 0x0000000f370f7220 */ /* 0x000fc60000400000 */
[C---:B------:R-:W-:Y:S01]  /*1cd10*/  HMMA.16816.F32.BF16 R8, R108.reuse, R72, R8 ;  /* 0x000000486c08723c */ /* 0x040fe20000041808 */
[----:B---3--:R-:W0:Y:S04]  /*1cd20*/  LDSM.16.M88.4 R4, [R17+UR7+0x50000] ;  /* 0x050000071104783b */ /* 0x008e280008000200 */
[----:B------:R-:W1:Y:S03]  /*1cd30*/  LDSM.16.M88.4 R20, [R17+UR7+0x50800] ;  /* 0x050800071114783b */ /* 0x000e660008000200 */
[----:B------:R-:W-:Y:S01]  /*1cd40*/  HMMA.16816.F32.BF16 R12, R108, R76, R12 ;  /* 0x0000004c6c0c723c */ /* 0x000fe2000004180c */
[----:B------:R-:W-:Y:S04]  /*1cd50*/  LDSM.16.M88.4 R36, [R17+UR7+0x51000] ;  /* 0x051000071124783b */ /* 0x000fe80008000200 */
[----:B------:R-:W-:Y:S06]  /*1cd60*/  LDSM.16.M88.4 R60, [R17+UR7+0x51800] ;  /* 0x05180007113c783b */ /* 0x000fec0008000200 */
[----:B------:R4:W-:Y:S04]  /*1cd70*/  STL.64 [R1+0x30], R8 ;  /* 0x0000300801007387 */ /* 0x0009e80000100a00 */
[----:B------:R2:W-:Y:S04]  /*1cd80*/  STL.64 [R1+0x38], R10 ;  /* 0x0000380a01007387 */ /* 0x0005e80000100a00 */
[----:B------:R-:W0:Y:S01]  /*1cd90*/  LDL.LU R84, [R1+0x3a0] ;  /* 0x0003a00001547983 */ /* 0x000e220000300800 */
[----:B------:R-:W-:Y:S01]  /*1cda0*/  IMAD.MOV.U32 R69, RZ, RZ, R15 ;  /* 0x000000ffff457224 */ /* 0x000fe200078e000f */
[----:B------:R-:W-:Y:S01]  /*1cdb0*/  MOV R76, R14 ;  /* 0x0000000e004c7202 */ /* 0x000fe20000000f00 */
[----:B------:R-:W-:Y:S01]  /*1cdc0*/  IMAD.MOV.U32 R77, RZ, RZ, R13 ;  /* 0x000000ffff4d7224 */ /* 0x000fe200078e000d */
[----:B------:R-:W0:Y:S04]  /*1cdd0*/  LDL.LU R85, [R1+0x3a4] ;  /* 0x0003a40001557983 */ /* 0x000e280000300800 */
[----:B------:R-:W0:Y:S04]  /*1cde0*/  LDL.LU R86, [R1+0x3a8] ;  /* 0x0003a80001567983 */ /* 0x000e280000300800 */
[----:B------:R-:W0:Y:S04]  /*1cdf0*/  LDL.LU R87, [R1+0x3ac] ;  /* 0x0003ac0001577983 */ /* 0x000e280000300800 */
[----:B------:R-:W-:Y:S04]  /*1ce00*/  STL [R1+0x20], R12 ;  /* 0x0000200c01007387 */ /* 0x000fe80000100800 */
[----:B------:R-:W-:Y:S04]  /*1ce10*/  STL [R1+0xf64], R69 ;  /* 0x000f644501007387 */ /* 0x000fe80000100800 */
[----:B------:R-:W-:Y:S01]  /*1ce20*/  STL [R1+0xf60], R77 ;  /* 0x000f604d01007387 */ /* 0x000fe20000100800 */
[----:B----4-:R-:W-:-:S03]  /*1ce30*/  FMUL R8, R115, R24 ;  /* 0x0000001873087220 */ /* 0x010fc60000400000 */
[----:B------:R-:W-:Y:S04]  /*1ce40*/  STL [R1+0xf5c], R76 ;  /* 0x000f5c4c01007387 */ /* 0x000fe80000100800 */
[----:B------:R-:W3:Y:S04]  /*1ce50*/  LDL.LU R24, [R1+0xd0] ;  /* 0x0000d00001187983 */ /* 0x000ee80000300800 */
[----:B------:R-:W3:Y:S04]  /*1ce60*/  LDL.LU R25, [R1+0xd4] ;  /* 0x0000d40001197983 */ /* 0x000ee80000300800 */
[----:B------:R-:W3:Y:S04]  /*1ce70*/  LDL.LU R26, [R1+0xd8] ;  /* 0x0000d800011a7983 */ /* 0x000ee80000300800 */
[----:B------:R-:W3:Y:S01]  /*1ce80*/  LDL.LU R27, [R1+0xdc] ;  /* 0x0000dc00011b7983 */ /* 0x000ee20000300800 */
[----:B------:R-:W-:-:S03]  /*1ce90*/  FMUL R9, R115, R19 ;  /* 0x0000001373097220 */ /* 0x000fc60000400000 */
[----:B------:R-:W4:Y:S04]  /*1cea0*/  LDL.LU R92, [R1+0xc0] ;  /* 0x0000c000015c7983 */ /* 0x000f280000300800 */
[----:B------:R-:W4:Y:S04]  /*1ceb0*/  LDL.LU R93, [R1+0xc4] ;  /* 0x0000c400015d7983 */ /* 0x000f280000300800 */
[----:B------:R-:W4:Y:S04]  /*1cec0*/  LDL.LU R94, [R1+0xc8] ;  /* 0x0000c800015e7983 */ /* 0x000f280000300800 */
[----:B------:R-:W4:Y:S01]  /*1ced0*/  LDL.LU R95, [R1+0xcc] ;  /* 0x0000cc00015f7983 */ /* 0x000f220000300800 */
[C---:B--2---:R-:W-:Y:S01]  /*1cee0*/  FMUL R10, R55.reuse, R18 ;  /* 0x00000012370a7220 */ /* 0x044fe20000400000 */
[----:B------:R-:W-:-:S02]  /*1cef0*/  FMUL R11, R55, R16 ;  /* 0x00000010370b7220 */ /* 0x000fc40000400000 */
[----:B------:R2:W0:Y:S04]  /*1cf00*/  LDSM.16.M88.4 R112, [R17+UR7+0x52000] ;  /* 0x052000071170783b */ /* 0x0004280008000200 */
[----:B------:R-:W3:Y:S04]  /*1cf10*/  LDL.LU R16, [R1+0xb0] ;  /* 0x0000b00001107983 */ /* 0x000ee80000300800 */
[----:B--2---:R-:W2:Y:S04]  /*1cf20*/  LDL.LU R17, [R1+0xb4] ;  /* 0x0000b40001117983 */ /* 0x004ea80000300800 */
[----:B------:R-:W2:Y:S04]  /*1cf30*/  LDL.LU R18, [R1+0xb8] ;  /* 0x0000b80001127983 */ /* 0x000ea80000300800 */
[----:B------:R-:W2:Y:S04]  /*1cf40*/  LDL.LU R19, [R1+0xbc] ;  /* 0x0000bc0001137983 */ /* 0x000ea80000300800 */
[----:B------:R-:W1:Y:S04]  /*1cf50*/  LDL.LU R88, [R1+0xa0] ;  /* 0x0000a00001587983 */ /* 0x000e680000300800 */
[----:B------:R-:W1:Y:S04]  /*1cf60*/  LDL.LU R89, [R1+0xa4] ;  /* 0x0000a40001597983 */ /* 0x000e680000300800 */
[----:B------:R-:W0:Y:S04]  /*1cf70*/  LDL.LU R70, [R1+0x1044] ;  /* 0x0010440001467983 */ /* 0x000e280000300800 */
[----:B------:R-:W0:Y:S01]  /*1cf80*/  LDL.LU R71, [R1+0x1040] ;  /* 0x0010400001477983 */ /* 0x000e220000300800 */
[----:B------:R-:W-:Y:S03]  /*1cf90*/  HMMA.16816.F32.BF16 R108, R108, R80, R8 ;  /* 0x000000506c6c723c */ /* 0x000fe60000041808 */
[----:B------:R-:W2:Y:S04]  /*1cfa0*/  LDL.LU R56, [R1+0x90] ;  /* 0x0000900001387983 */ /* 0x000ea80000300800 */
[----:B------:R-:W2:Y:S04]  /*1cfb0*/  LDL.LU R57, [R1+0x94] ;  /* 0x0000940001397983 */ /* 0x000ea80000300800 */
[----:B------:R-:W2:Y:S01]  /*1cfc0*/  LDL.LU R58, [R1+0x98] ;  /* 0x00009800013a7983 */ /* 0x000ea20000300800 */
[----:B------:R-:W-:-:S03]  /*1cfd0*/  IMAD.MOV.U32 R53, RZ, RZ, R78 ;  /* 0x000000ffff357224 */ /* 0x000fc600078e004e */
[----:B------:R-:W2:Y:S01]  /*1cfe0*/  LDL.LU R59, [R1+0x9c] ;  /* 0x00009c00013b7983 */ /* 0x000ea20000300800 */
[----:B------:R-:W-:-:S03]  /*1cff0*/  IMAD.MOV.U32 R54, RZ, RZ, R79 ;  /* 0x000000ffff367224 */ /* 0x000fc600078e004f */
[----:B------:R-:W-:Y:S01]  /*1d000*/  STL.64 [R1+0xf50], R110 ;  /* 0x000f506e01007387 */ /* 0x000fe20000100a00 */
[----:B------:R-:W-:-:S03]  /*1d010*/  MOV R55, R74 ;  /* 0x0000004a00377202 */ /* 0x000fc60000000f00 */
[----:B------:R-:W-:Y:S04]  /*1d020*/  STL.64 [R1+0xf48], R108 ;  /* 0x000f486c01007387 */ /* 0x000fe80000100a00 */
[----:B------:R-:W2:Y:S04]  /*1d030*/  LDL.LU R52, [R1+0x370] ;  /* 0x0003700001347983 */ /* 0x000ea80000300800 */
[----:B------:R-:W4:Y:S04]  /*1d040*/  LDL.LU R78, [R1+0x103c] ;  /* 0x00103c00014e7983 */ /* 0x000f280000300800 */
[----:B------:R-:W4:Y:S04]  /*1d050*/  LDL.LU R79, [R1+0x1038] ;  /* 0x00103800014f7983 */ /* 0x000f280000300800 */
[----:B------:R-:W3:Y:S01]  /*1d060*/  LDL.LU R74, [R1+0x1034] ;  /* 0x00103400014a7983 */ /* 0x000ee20000300800 */
[----:B0-----:R-:W-:Y:S01]  /*1d070*/  HMMA.16816.F32.BF16 R64, R4, R70, R84 ;  /* 0x000000460440723c */ /* 0x001fe20000041854 */
[----:B------:R-:W-:-:S02]  /*1d080*/  IMAD.MOV.U32 R84, RZ, RZ, R75 ;  /* 0x000000ffff547224 */ /* 0x000fc400078e004b */
[----:B------:R-:W3:Y:S01]  /*1d090*/  LDL.LU R75, [R1+0x1030] ;  /* 0x00103000014b7983 */ /* 0x000ee20000300800 */
[----:B------:R-:W-:Y:S01]  /*1d0a0*/  IMAD.MOV.U32 R86, RZ, RZ, R82 ;  /* 0x000000ffff567224 */ /* 0x000fe200078e0052 */
[----:B------:R-:W-:Y:S02]  /*1d0b0*/  MOV R87, R83 ;  /* 0x0000005300577202 */ /* 0x000fe40000000f00 */
[----:B------:R-:W2:Y:S04]  /*1d0c0*/  LDL.LU R85, [R1+0x304] ;  /* 0x0003040001557983 */ /* 0x000ea80000300800 */
[----:B------:R-:W2:Y:S04]  /*1d0d0*/  LDL.LU R82, [R1+0x102c] ;  /* 0x00102c0001527983 */ /* 0x000ea80000300800 */
[----:B------:R-:W2:Y:S04]  /*1d0e0*/  LDL.LU R83, [R1+0x1028] ;  /* 0x0010280001537983 */ /* 0x000ea80000300800 */
[----:B------:R-:W-:Y:S01]  /*1d0f0*/  STL [R1+0xf38], R64 ;  /* 0x000f384001007387 */ /* 0x000fe20000100800 */
[----:B----4-:R-:W-:Y:S03]  /*1d100*/  HMMA.16816.F32.BF16 R8, R4, R78, R92 ;  /* 0x0000004e0408723c */ /* 0x010fe6000004185c */
[----:B------:R0:W-:Y:S04]  /*1d110*/  STL [R1+0xf34], R65 ;  /* 0x000f344101007387 */ /* 0x0001e80000100800 */
[----:B------:R4:W-:Y:S04]  /*1d120*/  STL [R1+0xf30], R66 ;  /* 0x000f304201007387 */ /* 0x0009e80000100800 */
[----:B------:R0:W-:Y:S08]  /*1d130*/  STL [R1+0xf2c], R67 ;  /* 0x000f2c4301007387 */ /* 0x0001f00000100800 */
[----:B------:R-:W-:-:S02]  /*1d140*/  IMAD.MOV.U32 R72, RZ, RZ, R11 ;  /* 0x000000ffff487224 */ /* 0x000fc400078e000b */
[----:B------:R-:W-:Y:S01]  /*1d150*/  IMAD.MOV.U32 R73, RZ, RZ, R10 ;  /* 0x000000ffff497224 */ /* 0x000fe200078e000a */
[C---:B---3--:R-:W-:Y:S08]  /*1d160*/  HMMA.16816.F32.BF16 R12, R4.reuse, R74, R24 ;  /* 0x0000004a040c723c */ /* 0x048ff00000041818 */
[----:B--2---:R-:W-:Y:S11]  /*1d170*/  HMMA.16816.F32.BF16 R4, R4, R82, R16 ;  /* 0x000000520404723c */ /* 0x004ff60000041810 */
[----:B------:R-:W-:Y:S04]  /*1d180*/  STL.64 [R1+0xd0], R12 ;  /* 0x0000d00c01007387 */ /* 0x000fe80000100a00 */
[----:B------:R-:W-:Y:S04]  /*1d190*/  STL.64 [R1+0xd8], R14 ;  /* 0x0000d80e01007387 */ /* 0x000fe80000100a00 */
[----:B------:R-:W-:Y:S04]  /*1d1a0*/  STL.64 [R1+0xc0], R8 ;  /* 0x0000c00801007387 */ /* 0x000fe80000100a00 */
[----:B------:R-:W-:Y:S01]  /*1d1b0*/  STL [R1+0xf40], R72 ;  /* 0x000f404801007387 */ /* 0x000fe20000100800 */
[----:B0-----:R-:W-:Y:S01]  /*1d1c0*/  MOV R65, R4 ;  /* 0x0000000400417202 */ /* 0x001fe20000000f00 */
[----:B----4-:R-:W-:-:S02]  /*1d1d0*/  IMAD.MOV.U32 R66, RZ, RZ, R5 ;  /* 0x000000ffff427224 */ /* 0x010fc400078e0005 */
[----:B------:R-:W-:Y:S01]  /*1d1e0*/  STL [R1+0xf3c], R73 ;  /* 0x000f3c4901007387 */ /* 0x000fe20000100800 */
[----:B------:R-:W-:-:S03]  /*1d1f0*/  IMAD.MOV.U32 R67, RZ, RZ, R6 ;  /* 0x000000ffff437224 */ /* 0x000fc600078e0006 */
[----:B------:R1:W-:Y:S02]  /*1d200*/  STL [R1+0xbc], R7 ;  /* 0x0000bc0701007387 */ /* 0x0003e40000100800 */
[----:B-1----:R-:W-:Y:S02]  /*1d210*/  HMMA.16816.F32.BF16 R4, R20, R70, R88 ;  /* 0x000000461404723c */ /* 0x002fe40000041858 */
[----:B------:R0:W-:Y:S04]  /*1d220*/  STL [R1+0xfc0], R66 ;  /* 0x000fc04201007387 */ /* 0x0001e80000100800 */
[----:B0-----:R-:W2:Y:S04]  /*1d230*/  LDL R66, [R1+0x62c] ;  /* 0x00062c0001427983 */ /* 0x001ea80000100800 */
[----:B------:R-:W-:Y:S09]  /*1d240*/  STL [R1+0xf58], R65 ;  /* 0x000f584101007387 */ /* 0x000ff20000100800 */
[----:B------:R-:W-:Y:S01]  /*1d250*/  MOV R72, R5 ;  /* 0x0000000500487202 */ /* 0x000fe20000000f00 */
[----:B------:R-:W-:Y:S01]  /*1d260*/  IMAD.MOV.U32 R73, RZ, RZ, R6 ;  /* 0x000000ffff497224 */ /* 0x000fe200078e0006 */
[----:B------:R0:W-:Y:S01]  /*1d270*/  STL [R1+0xa0], R4 ;  /* 0x0000a00401007387 */ /* 0x0001e20000100800 */
[----:B------:R-:W-:-:S02]  /*1d280*/  IMAD.MOV.U32 R64, RZ, RZ, R7 ;  /* 0x000000ffff407224 */ /* 0x000fc400078e0007 */
[----:B0-----:R-:W-:-:S15]  /*1d290*/  HMMA.16816.F32.BF16 R4, R20, R74, R56 ;  /* 0x0000004a1404723c */ /* 0x001fde0000041838 */
[----:B------:R-:W-:-:S04]  /*1d2a0*/  NOP ;  /* 0x0000000000007918 */ /* 0x000fc80000000000 */
[----:B------:R-:W-:Y:S01]  /*1d2b0*/  MOV R118, R4 ;  /* 0x0000000400767202 */ /* 0x000fe20000000f00 */
[----:B------:R-:W-:-:S05]  /*1d2c0*/  IMAD.MOV.U32 R119, RZ, RZ, R5 ;  /* 0x000000ffff777224 */ /* 0x000fca00078e0005 */
[----:B------:R-:W-:Y:S04]  /*1d2d0*/  STL.64 [R1+0xf88], R118 ;  /* 0x000f887601007387 */ /* 0x000fe80000100a00 */
[----:B------:R-:W-:Y:S04]  /*1d2e0*/  STL.64 [R1+0xf80], R116 ;  /* 0x000f807401007387 */ /* 0x000fe80000100a00 */
[----:B------:R-:W3:Y:S04]  /*1d2f0*/  LDL.LU R40, [R1+0x310] ;  /* 0x0003100001287983 */ /* 0x000ee80000300800 */
[----:B------:R-:W3:Y:S04]  /*1d300*/  LDL.LU R41, [R1+0x314] ;  /* 0x0003140001297983 */ /* 0x000ee80000300800 */
[----:B------:R-:W3:Y:S04]  /*1d310*/  LDL.LU R42, [R1+0x318] ;  /* 0x00031800012a7983 */ /* 0x000ee80000300800 */
[----:B------:R-:W3:Y:S04]  /*1d320*/  LDL.LU R43, [R1+0x31c] ;  /* 0x00031c00012b7983 */ /* 0x000ee80000300800 */
[----:B------:R-:W4:Y:S04]  /*1d330*/  LDL.LU R100, [R1+0x330] ;  /* 0x0003300001647983 */ /* 0x000f280000300800 */
[----:B------:R-:W4:Y:S01]  /*1d340*/  LDL.LU R101, [R1+0x334] ;  /* 0x0003340001657983 */ /* 0x000f220000300800 */
[----:B------:R-:W-:-:S03]  /*1d350*/  IMAD.MOV.U32 R69, RZ, RZ, R6 ;  /* 0x000000ffff457224 */ /* 0x000fc600078e0006 */
[----:B------:R-:W4:Y:S01]  /*1d360*/  LDL.LU R102, [R1+0x338] ;  /* 0x0003380001667983 */ /* 0x000f220000300800 */
[----:B------:R-:W-:-:S03]  /*1d370*/  MOV R77, R7 ;  /* 0x00000007004d7202 */ /* 0x000fc60000000f00 */
[----:B------:R-:W4:Y:S01]  /*1d380*/  LDL.LU R103, [R1+0x33c] ;  /* 0x00033c0001677983 */ /* 0x000f220000300800 */
[C---:B------:R-:W-:Y:S03]  /*1d390*/  HMMA.16816.F32.BF16 R4, R20.reuse, R78, R52 ;  /* 0x0000004e1404723c */ /* 0x040fe60000041834 */
[----:B------:R-:W3:Y:S04]  /*1d3a0*/  LDL.LU R88, [R1+0x100] ;  /* 0x0001000001587983 */ /* 0x000ee80000300800 */
[----:B------:R-:W3:Y:S01]  /*1d3b0*/  LDL.LU R89, [R1+0x104] ;  /* 0x0001040001597983 */ /* 0x000ee20000300800 */
[----:B------:R-:W-:Y:S03]  /*1d3c0*/  HMMA.16816.F32.BF16 R20, R20, R82, R84 ;  /* 0x000000521414723c */ /* 0x000fe60000041854 */
        /* <DEDUP_REMOVED lines=54> */
[----:B--2---:R-:W0:Y:S04]  /*1d730*/  LDSM.16.M88.4 R12, [R66+UR7+0x52800] ;  /* 0x05280007420c783b */ /* 0x004e280008000200 */
[----:B------:R-:W-:Y:S04]  /*1d740*/  STL.64 [R1+0xfd0], R22 ;  /* 0x000fd01601007387 */ /* 0x000fe80000100a00 */
[----:B------:R-:W-:Y:S04]  /*1d750*/  STL.64 [R1+0xfc8], R20 ;  /* 0x000fc81401007387 */ /* 0x000fe80000100a00 */
[----:B------:R-:W1:Y:S01]  /*1d760*/  LDSM.16.M88.4 R8, [R66+UR7+0x53000] ;  /* 0x053000074208783b */ /* 0x000e620008000200 */
[C---:B---3--:R-:W-:Y:S08]  /*1d770*/  HMMA.16816.F32.BF16 R88, R112.reuse, R78, R88 ;  /* 0x0000004e7058723c */ /* 0x048ff00000041858 */
[----:B----4-:R-:W-:Y:S08]  /*1d780*/  HMMA.16816.F32.BF16 R84, R112, R74, R84 ;  /* 0x0000004a7054723c */ /* 0x010ff00000041854 */
[C---:B------:R-:W-:Y:S08]  /*1d790*/  HMMA.16816.F32.BF16 R24, R36.reuse, R70, R24 ;  /* 0x000000462418723c */ /* 0x040ff00000041818 */
[C---:B------:R-:W-:Y:S11]  /*1d7a0*/  HMMA.16816.F32.BF16 R28, R36.reuse, R74, R28 ;  /* 0x0000004a241c723c */ /* 0x040ff6000004181c */
[----:B------:R-:W-:Y:S01]  /*1d7b0*/  STL.64 [R1+0xfe0], R26 ;  /* 0x000fe01a01007387 */ /* 0x000fe20000100a00 */
[----:B------:R-:W-:Y:S03]  /*1d7c0*/  HMMA.16816.F32.BF16 R32, R36, R78, R32 ;  /* 0x0000004e2420723c */ /* 0x000fe60000041820 */
[----:B------:R0:W-:Y:S04]  /*1d7d0*/  STL.64 [R1+0xfd8], R24 ;  /* 0x000fd81801007387 */ /* 0x0001e80000100a00 */
[----:B------:R-:W-:Y:S04]  /*1d7e0*/  STL.64 [R1+0x1010], R30 ;  /* 0x0010101e01007387 */ /* 0x000fe80000100a00 */
[----:B------:R2:W-:Y:S01]  /*1d7f0*/  STL.64 [R1+0x1008], R28 ;  /* 0x0010081c01007387 */ /* 0x0005e20000100a00 */
[----:B0-----:R-:W-:Y:S07]  /*1d800*/  HMMA.16816.F32.BF16 R24, R12, R74, R100 ;  /* 0x0000004a0c18723c */ /* 0x001fee0000041864 */
[----:B------:R-:W-:Y:S01]  /*1d810*/  STL.64 [R1+0x1020], R34 ;  /* 0x0010202201007387 */ /* 0x000fe20000100a00 */
[C---:B------:R-:W-:Y:S01]  /*1d820*/  HMMA.16816.F32.BF16 R96, R112.reuse, R70, R96 ;  /* 0x000000467060723c */ /* 0x040fe20000041860 */
[----:B------:R-:W-:Y:S01]  /*1d830*/  IMAD.MOV.U32 R76, RZ, RZ, R4 ;  /* 0x000000ffff4c7224 */ /* 0x000fe200078e0004 */
[----:B------:R-:W-:Y:S01]  /*1d840*/  MOV R81, R6 ;  /* 0x0000000600517202 */ /* 0x000fe20000000f00 */
[----:B------:R-:W-:Y:S01]  /*1d850*/  IMAD.MOV.U32 R65, RZ, RZ, R5 ;  /* 0x000000ffff417224 */ /* 0x000fe200078e0005 */
[----:B------:R-:W-:Y:S04]  /*1d860*/  LDSM.16.M88.4 R100, [R66+UR7+0x54800] ;  /* 0x054800074264783b */ /* 0x000fe80008000200 */
[----:B------:R-:W-:Y:S01]  /*1d870*/  HMMA.16816.F32.BF16 R112, R112, R82, R16 ;  /* 0x000000527070723c */ /* 0x000fe20000041810 */
[----:B------:R-:W-:Y:S01]  /*1d880*/  STL.64 [R1+0x1018], R32 ;  /* 0x0010182001007387 */ /* 0x000fe20000100a00 */
[----:B------:R-:W-:-:S03]  /*1d890*/  IMAD.MOV.U32 R80, RZ, RZ, R7 ;  /* 0x000000ffff507224 */ /* 0x000fc600078e0007 */
[----:B------:R-:W0:Y:S03]  /*1d8a0*/  LDSM.16.M88.4 R4, [R66+UR7+0x53800] ;  /* 0x053800074204783b */ /* 0x000e260008000200 */
[C---:B------:R-:W-:Y:S08]  /*1d8b0*/  HMMA.16816.F32.BF16 R20, R12.reuse, R78, R44 ;  /* 0x0000004e0c14723c */ /* 0x040ff0000004182c */
[C---:B--2---:R-:W-:Y:S01]  /*1d8c0*/  HMMA.16816.F32.BF16 R28, R12.reuse, R70, R48 ;  /* 0x000000460c1c723c */ /* 0x044fe20000041830 */
[----:B------:R-:W2:Y:S07]  /*1d8d0*/  LDSM.16.M88.4 R16, [R66+UR7+0x54000] ;  /* 0x054000074210783b */ /* 0x000eae0008000200 */
[-C--:B------:R-:W-:Y:S01]  /*1d8e0*/  HMMA.16816.F32.BF16 R12, R12, R82.reuse, R40 ;  /* 0x000000520c0c723c */ /* 0x080fe20000041828 */
[----:B------:R-:W-:Y:S04]  /*1d8f0*/  STL [R1+0xf1c], R112 ;  /* 0x000f1c7001007387 */ /* 0x000fe80000100800 */
[----:B------:R-:W-:Y:S04]  /*1d900*/  STL [R1+0xf18], R113 ;  /* 0x000f187101007387 */ /* 0x000fe80000100800 */
[----:B------:R-:W-:Y:S04]  /*1d910*/  STL [R1+0xf14], R114 ;  /* 0x000f147201007387 */ /* 0x000fe80000100800 */
[----:B------:R-:W-:Y:S04]  /*1d920*/  STL [R1+0xf10], R115 ;  /* 0x000f107301007387 */ /* 0x000fe80000100800 */
[----:B------:R-:W-:Y:S04]  /*1d930*/  STL.64 [R1+0x40], R28 ;  /* 0x0000401c01007387 */ /* 0x000fe80000100a00 */
[----:B------:R-:W-:Y:S04]  /*1d940*/  STL.64 [R1+0x48], R30 ;  /* 0x0000481e01007387 */ /* 0x000fe80000100a00 */
[----:B------:R-:W-:Y:S04]  /*1d950*/  STL.64 [R1+0xe0], R24 ;  /* 0x0000e01801007387 */ /* 0x000fe80000100a00 */
[----:B------:R-:W-:Y:S04]  /*1d960*/  STL.64 [R1+0xe8], R26 ;  /* 0x0000e81a01007387 */ /* 0x000fe80000100a00 */
[----:B------:R3:W-:Y:S04]  /*1d970*/  STL.64 [R1+0x100], R20 ;  /* 0x0001001401007387 */ /* 0x0007e80000100a00 */
[----:B------:R4:W-:Y:S04]  /*1d980*/  STL.64 [R1+0x108], R22 ;  /* 0x0001081601007387 */ /* 0x0009e80000100a00 */
[----:B------:R-:W2:Y:S04]  /*1d990*/  LDL.LU R44, [R1+0x1f0] ;  /* 0x0001f000012c7983 */ /* 0x000ea80000300800 */
[----:B------:R0:W-:Y:S01]  /*1d9a0*/  STL.64 [R1+0x120], R12 ;  /* 0x0001200c01007387 */ /* 0x0001e20000100a00 */
[----:B------:R-:W-:Y:S03]  /*1d9b0*/  HMMA.16816.F32.BF16 R36, R36, R82, R120 ;  /* 0x000000522424723c */ /* 0x000fe60000041878 */
[----:B------:R0:W-:Y:S04]  /*1d9c0*/  STL.64 [R1+0x128], R14 ;  /* 0x0001280e01007387 */ /* 0x0001e80000100a00 */
[----:B------:R-:W2:Y:S04]  /*1d9d0*/  LDL.LU R45, [R1+0x1f4] ;  /* 0x0001f400012d7983 */ /* 0x000ea80000300800 */
[----:B------:R-:W2:Y:S04]  /*1d9e0*/  LDL.LU R46, [R1+0x1f8] ;  /* 0x0001f800012e7983 */ /* 0x000ea80000300800 */
[----:B------:R-:W2:Y:S04]  /*1d9f0*/  LDL.LU R47, [R1+0x1fc] ;  /* 0x0001fc00012f7983 */ /* 0x000ea80000300800 */
[----:B------:R-:W2:Y:S04]  /*1da00*/  LDL.LU R120, [R1+0x200] ;  /* 0x0002000001787983 */ /* 0x000ea80000300800 */
[----:B------:R-:W2:Y:S04]  /*1da10*/  LDL.LU R121, [R1+0x204] ;  /* 0x0002040001797983 */ /* 0x000ea80000300800 */
[----:B------:R-:W2:Y:S04]  /*1da20*/  LDL.LU R122, [R1+0x208] ;  /* 0x00020800017a7983 */ /* 0x000ea80000300800 */
[----:B------:R-:W2:Y:S04]  /*1da30*/  LDL.LU R123, [R1+0x20c] ;  /* 0x00020c00017b7983 */ /* 0x000ea80000300800 */
[----:B------:R-:W1:Y:S04]  /*1da40*/  LDL.LU R40, [R1+0x390] ;  /* 0x0003900001287983 */ /* 0x000e680000300800 */
[----:B------:R-:W1:Y:S04]  /*1da50*/  LDL.LU R41, [R1+0x394] ;  /* 0x0003940001297983 */ /* 0x000e680000300800 */
[----:B------:R-:W1:Y:S04]  /*1da60*/  LDL.LU R42, [R1+0x398] ;  /* 0x00039800012a7983 */ /* 0x000e680000300800 */
[----:B------:R-:W1:Y:S04]  /*1da70*/  LDL.LU R43, [R1+0x39c] ;  /* 0x00039c00012b7983 */ /* 0x000e680000300800 */
[----:B------:R-:W2:Y:S04]  /*1da80*/  LDL.LU R48, [R1+0x230] ;  /* 0x0002300001307983 */ /* 0x000ea80000300800 */
[----:B------:R-:W2:Y:S04]  /*1da90*/  LDL.LU R49, [R1+0x234] ;  /* 0x0002340001317983 */ /* 0x000ea80000300800 */
[----:B------:R-:W2:Y:S04]  /*1daa0*/  LDL.LU R50, [R1+0x238] ;  /* 0x0002380001327983 */ /* 0x000ea80000300800 */
[----:B------:R-:W2:Y:S04]  /*1dab0*/  LDL.LU R51, [R1+0x23c] ;  /* 0x00023c0001337983 */ /* 0x000ea80000300800 */
[----:B---3--:R-:W3:Y:S04]  /*1dac0*/  LDL.LU R20, [R1+0x240] ;  /* 0x0002400001147983 */ /* 0x008ee80000300800 */
[----:B------:R-:W3:Y:S04]  /*1dad0*/  LDL.LU R21, [R1+0x244] ;  /* 0x0002440001157983 */ /* 0x000ee80000300800 */
[----:B----4-:R-:W3:Y:S04]  /*1dae0*/  LDL.LU R22, [R1+0x248] ;  /* 0x0002480001167983 */ /* 0x010ee80000300800 */
[----:B------:R-:W3:Y:S04]  /*1daf0*/  LDL.LU R23, [R1+0x24c] ;  /* 0x00024c0001177983 */ /* 0x000ee80000300800 */
[----:B------:R-:W4:Y:S04]  /*1db00*/  LDL.LU R24, [R1+0x250] ;  /* 0x0002500001187983 */ /* 0x000f280000300800 */
[----:B------:R-:W4:Y:S04]  /*1db10*/  LDL.LU R25, [R1+0x254] ;  /* 0x0002540001197983 */ /* 0x000f280000300800 */
[----:B------:R-:W4:Y:S04]  /*1db20*/  LDL.LU R26, [R1+0x258] ;  /* 0x00025800011a7983 */ /* 0x000f280000300800 */
[----:B------:R-:W4:Y:S04]  /*1db30*/  LDL.LU R27, [R1+0x25c] ;  /* 0x00025c00011b7983 */ /* 0x000f280000300800 */
[----:B------:R-:W2:Y:S04]  /*1db40*/  LDL.LU R32, [R1+0x290] ;  /* 0x0002900001207983 */ /* 0x000ea80000300800 */
[----:B------:R-:W2:Y:S04]  /*1db50*/  LDL.LU R33, [R1+0x294] ;  /* 0x0002940001217983 */ /* 0x000ea80000300800 */
[----:B------:R-:W2:Y:S04]  /*1db60*/  LDL.LU R34, [R1+0x298] ;  /* 0x0002980001227983 */ /* 0x000ea80000300800 */
[----:B------:R-:W2:Y:S04]  /*1db70*/  LDL.LU R35, [R1+0x29c] ;  /* 0x00029c0001237983 */ /* 0x000ea80000300800 */
[----:B0-----:R-:W2:Y:S04]  /*1db80*/  LDL.LU R12, [R1+0x280] ;  /* 0x00028000010c7983 */ /* 0x001ea80000300800 */
        /* <DEDUP_REMOVED lines=14> */
[----:B------:R-:W4:Y:S01]  /*1dc70*/  LDL.LU R119, [R1+0x22c] ;  /* 0x00022c0001777983 */ /* 0x000f220000300800 */
[----:B-1----:R-:W-:-:S15]  /*1dc80*/  HMMA.16816.F32.BF16 R40, R8, R70, R40 ;  /* 0x000000460828723c */ /* 0x002fde0000041828 */
[----:B------:R-:W-:-:S04]  /*1dc90*/  NOP ;  /* 0x0000000000007918 */ /* 0x000fc80000000000 */
[----:B------:R0:W-:Y:S01]  /*1dca0*/  STL [R1+0x430], R40 ;  /* 0x0004302801007387 */ /* 0x0001e20000100800 */
[----:B------:R-:W-:Y:S01]  /*1dcb0*/  IMAD.MOV.U32 R114, RZ, RZ, R43 ;  /* 0x000000ffff727224 */ /* 0x000fe200078e002b */
[----:B------:R-:W-:Y:S01]  /*1dcc0*/  MOV R113, R42 ;  /* 0x0000002a00717202 */ /* 0x000fe20000000f00 */
[----:B------:R-:W-:Y:S01]  /*1dcd0*/  IMAD.MOV.U32 R112, RZ, RZ, R41 ;  /* 0x000000ffff707224 */ /* 0x000fe200078e0029 */
[----:B0-----:R-:W4:Y:S04]  /*1dce0*/  LDL.LU R40, [R1+0x1e0] ;  /* 0x0001e00001287983 */ /* 0x001f280000300800 */
[----:B------:R-:W4:Y:S04]  /*1dcf0*/  LDL.LU R41, [R1+0x1e4] ;  /* 0x0001e40001297983 */ /* 0x000f280000300800 */
[----:B------:R-:W4:Y:S04]  /*1dd00*/  LDL.LU R42, [R1+0x1e8] ;  /* 0x0001e800012a7983 */ /* 0x000f280000300800 */
[----:B------:R-:W4:Y:S04]  /*1dd10*/  LDL.LU R43, [R1+0x1ec] ;  /* 0x0001ec00012b7983 */ /* 0x000f280000300800 */
[----:B------:R-:W-:Y:S04]  /*1dd20*/  STL [R1+0xf28], R114 ;  /* 0x000f287201007387 */ /* 0x000fe80000100800 */
[----:B------:R-:W-:Y:S04]  /*1dd30*/  STL [R1+0xf24], R113 ;  /* 0x000f247101007387 */ /* 0x000fe80000100800 */
[----:B------:R0:W-:Y:S04]  /*1dd40*/  STL [R1+0xf20], R112 ;  /* 0x000f207001007387 */ /* 0x0001e80000100800 */
[----:B0-----:R-:W4:Y:S04]  /*1dd50*/  LDL.LU R112, [R1+0x380] ;  /* 0x0003800001707983 */ /* 0x001f280000300800 */
[----:B------:R-:W4:Y:S04]  /*1dd60*/  LDL.LU R113, [R1+0x384] ;  /* 0x0003840001717983 */ /* 0x000f280000300800 */
[----:B------:R-:W4:Y:S04]  /*1dd70*/  LDL.LU R114, [R1+0x388] ;  /* 0x0003880001727983 */ /* 0x000f280000300800 */
[----:B------:R-:W4:Y:S01]  /*1dd80*/  LDL.LU R115, [R1+0x38c] ;  /* 0x00038c0001737983 */ /* 0x000f220000300800 */
[C---:B--2---:R-:W-:Y:S08]  /*1dd90*/  HMMA.16816.F32.BF16 R32, R8.reuse, R78, R32 ;  /* 0x0000004e0820723c */ /* 0x044ff00000041820 */
[C---:B---3--:R-:W-:Y:S08]  /*1dda0*/  HMMA.16816.F32.BF16 R12, R8.reuse, R82, R12 ;  /* 0x00000052080c723c */ /* 0x048ff0000004180c */
[----:B----4-:R-:W-:-:S15]  /*1ddb0*/  HMMA.16816.F32.BF16 R112, R8, R74, R112 ;  /* 0x0000004a0870723c */ /* 0x010fde0000041870 */
[----:B------:R-:W-:-:S04]  /*1ddc0*/  NOP ;  /* 0x0000000000007918 */ /* 0x000fc80000000000 */
[----:B------:R0:W-:Y:S04]  /*1ddd0*/  STL [R1+0x524], R113 ;  /* 0x0005247101007387 */ /* 0x0001e80000100800 */
[----:B------:R1:W-:Y:S04]  /*1dde0*/  STL.64 [R1+0x528], R114 ;  /* 0x0005287201007387 */ /* 0x0003e80000100a00 */
[----:B------:R2:W-:Y:S01]  /*1ddf0*/  STL [R1+0x510], R32 ;  /* 0x0005102001007387 */ /* 0x0005e20000100800 */
[----:B0-----:R-:W-:Y:S02]  /*1de00*/  IMAD.MOV.U32 R113, RZ, RZ, R34 ;  /* 0x000000ffff717224 */ /* 0x001fe400078e0022 */
[----:B-1----:R-:W-:Y:S01]  /*1de10*/  IMAD.MOV.U32 R115, RZ, RZ, R112 ;  /* 0x000000ffff737224 */ /* 0x002fe200078e0070 */
[----:B------:R-:W-:Y:S01]  /*1de20*/  MOV R114, R33 ;  /* 0x0000002100727202 */ /* 0x000fe20000000f00 */
[----:B------:R-:W-:-:S02]  /*1de30*/  IMAD.MOV.U32 R112, RZ, RZ, R35 ;  /* 0x000000ffff707224 */ /* 0x000fc400078e0023 */
[----:B------:R-:W3:Y:S04]  /*1de40*/  LDL.LU.64 R34, [R1+0x1020] ;  /* 0x0010200001227983 */ /* 0x000ee80000300a00 */
[----:B--2---:R-:W3:Y:S04]  /*1de50*/  LDL.LU.64 R32, [R1+0x1018] ;  /* 0x0010180001207983 */ /* 0x004ee80000300a00 */
[----:B------:R-:W2:Y:S04]  /*1de60*/  LDL.LU R8, [R1+0x260] ;  /* 0x0002600001087983 */ /* 0x000ea80000300800 */
[----:B------:R-:W-:Y:S04]  /*1de70*/  STL.64 [R1+0x4b0], R12 ;  /* 0x0004b00c01007387 */ /* 0x000fe80000100a00 */
[----:B------:R-:W-:Y:S04]  /*1de80*/  STL.64 [R1+0x4b8], R14 ;  /* 0x0004b80e01007387 */ /* 0x000fe80000100a00 */
[----:B------:R-:W2:Y:S04]  /*1de90*/  LDL.LU R9, [R1+0x264] ;  /* 0x0002640001097983 */ /* 0x000ea80000300800 */
[----:B------:R-:W2:Y:S04]  /*1dea0*/  LDL.LU R10, [R1+0x268] ;  /* 0x00026800010a7983 */ /* 0x000ea80000300800 */
[----:B------:R-:W2:Y:S01]  /*1deb0*/  LDL.LU R11, [R1+0x26c] ;  /* 0x00026c00010b7983 */ /* 0x000ea20000300800 */
[C---:B------:R-:W-:Y:S03]  /*1dec0*/  HMMA.16816.F32.BF16 R28, R4.reuse, R70, R28 ;  /* 0x00000046041c723c */ /* 0x040fe6000004181c */
[----:B------:R-:W-:Y:S05]  /*1ded0*/  LDSM.16.M88.4 R12, [R66+UR7+0x55800] ;  /* 0x05580007420c783b */ /* 0x000fea0008000200 */
[C---:B------:R-:W-:Y:S08]  /*1dee0*/  HMMA.16816.F32.BF16 R24, R4.reuse, R78, R24 ;  /* 0x0000004e0418723c */ /* 0x040ff00000041818 */
[C---:B------:R-:W-:Y:S03]  /*1def0*/  HMMA.16816.F32.BF16 R20, R4.reuse, R82, R20 ;  /* 0x000000520414723c */ /* 0x040fe60000041814 */
[----:B------:R-:W-:Y:S04]  /*1df00*/  STL.64 [R1+0x4a0], R28 ;  /* 0x0004a01c01007387 */ /* 0x000fe80000100a00 */
[----:B------:R0:W-:Y:S04]  /*1df10*/  STL.64 [R1+0x4a8], R30 ;  /* 0x0004a81e01007387 */ /* 0x0001e80000100a00 */
[----:B0-----:R-:W4:Y:S04]  /*1df20*/  LDL.LU.64 R30, [R1+0x1010] ;  /* 0x00101000011e7983 */ /* 0x001f280000300a00 */
[----:B------:R-:W4:Y:S01]  /*1df30*/  LDL.LU.64 R28, [R1+0x1008] ;  /* 0x00100800011c7983 */ /* 0x000f220000300a00 */
[----:B--2---:R-:W-:Y:S08]  /*1df40*/  HMMA.16816.F32.BF16 R8, R4, R74, R8 ;  /* 0x0000004a0408723c */ /* 0x004ff00000041808 */
[C---:B------:R-:W-:Y:S11]  /*1df50*/  HMMA.16816.F32.BF16 R4, R16.reuse, R70, R48 ;  /* 0x000000461004723c */ /* 0x040ff60000041830 */
[----:B------:R-:W-:Y:S04]  /*1df60*/  STL.64 [R1+0x500], R8 ;  /* 0x0005000801007387 */ /* 0x000fe80000100a00 */
[----:B------:R-:W-:Y:S04]  /*1df70*/  STL.64 [R1+0x508], R10 ;  /* 0x0005080a01007387 */ /* 0x000fe80000100a00 */
[----:B------:R-:W-:Y:S04]  /*1df80*/  STL.64 [R1+0x530], R24 ;  /* 0x0005301801007387 */ /* 0x000fe80000100a00 */
[----:B------:R0:W-:Y:S04]  /*1df90*/  STL.64 [R1+0x538], R26 ;  /* 0x0005381a01007387 */ /* 0x0001e80000100a00 */
[----:B------:R-:W-:Y:S04]  /*1dfa0*/  STL.64 [R1+0x4f0], R20 ;  /* 0x0004f01401007387 */ /* 0x000fe80000100a00 */
[----:B------:R1:W-:Y:S04]  /*1dfb0*/  STL.64 [R1+0x4f8], R22 ;  /* 0x0004f81601007387 */ /* 0x0003e80000100a00 */
[----:B------:R-:W2:Y:S04]  /*1dfc0*/  LDL.LU R48, [R1+0x1d0] ;  /* 0x0001d00001307983 */ /* 0x000ea80000300800 */
[----:B------:R-:W-:Y:S04]  /*1dfd0*/  STL.64 [R1+0x4e0], R4 ;  /* 0x0004e00401007387 */ /* 0x000fe80000100a00 */
[----:B------:R-:W-:Y:S04]  /*1dfe0*/  STL.64 [R1+0x4e8], R6 ;  /* 0x0004e80601007387 */ /* 0x000fe80000100a00 */
[----:B------:R-:W2:Y:S04]  /*1dff0*/  LDL.LU R49, [R1+0x1d4] ;  /* 0x0001d40001317983 */ /* 0x000ea80000300800 */
[----:B------:R-:W2:Y:S04]  /*1e000*/  LDL.LU R50, [R1+0x1d8] ;  /* 0x0001d80001327983 */ /* 0x000ea80000300800 */
[----:B------:R-:W2:Y:S01]  /*1e010*/  LDL.LU R51, [R1+0x1dc] ;  /* 0x0001dc0001337983 */ /* 0x000ea20000300800 */
[C---:B------:R-:W-:Y:S03]  /*1e020*/  HMMA.16816.F32.BF16 R116, R16.reuse, R74, R116 ;  /* 0x0000004a1074723c */ /* 0x040fe60000041874 */
[----:B------:R-:W-:Y:S04]  /*1e030*/  LDSM.16.M88.4 R8, [R66+UR7+0x56000] ;  /* 0x056000074208783b */ /* 0x000fe80008000200 */
[----:B------:R-:W-:Y:S01]  /*1e040*/  LDSM.16.M88.4 R4, [R66+UR7+0x56800] ;  /* 0x056800074204783b */ /* 0x000fe20008000200 */
[C---:B0-----:R-:W-:Y:S08]  /*1e050*/  HMMA.16816.F32.BF16 R24, R16.reuse, R78, R108 ;  /* 0x0000004e1018723c */ /* 0x041ff0000004186c */
[----:B-1----:R-:W-:Y:S08]  /*1e060*/  HMMA.16816.F32.BF16 R20, R16, R82, R120 ;  /* 0x000000521014723c */ /* 0x002ff00000041878 */
[C---:B------:R-:W-:Y:S01]  /*1e070*/  HMMA.16816.F32.BF16 R16, R100.reuse, R70, R44 ;  /* 0x000000466410723c */ /* 0x040fe2000004182c */
[----:B------:R-:W-:Y:S04]  /*1e080*/  STL.64 [R1+0x4d0], R116 ;  /* 0x0004d07401007387 */ /* 0x000fe80000100a00 */
[----:B------:R-:W-:Y:S04]  /*1e090*/  STL.64 [R1+0x4d8], R118 ;  /* 0x0004d87601007387 */ /* 0x000fe80000100a00 */
[----:B------:R-:W-:Y:S04]  /*1e0a0*/  STL.64 [R1+0x4c0], R24 ;  /* 0x0004c01801007387 */ /* 0x000fe80000100a00 */
[----:B------:R-:W-:Y:S04]  /*1e0b0*/  STL.64 [R1+0x4c8], R26 ;  /* 0x0004c81a01007387 */ /* 0x000fe80000100a00 */
[----:B------:R-:W3:Y:S04]  /*1e0c0*/  LDL.LU R44, [R1+0x1c0] ;  /* 0x0001c000012c7983 */ /* 0x000ee80000300800 */
[----:B------:R-:W-:Y:S04]  /*1e0d0*/  STL.64 [R1+0x490], R20 ;  /* 0x0004901401007387 */ /* 0x000fe80000100a00 */
[----:B------:R-:W-:Y:S04]  /*1e0e0*/  STL.64 [R1+0x498], R22 ;  /* 0x0004981601007387 */ /* 0x000fe80000100a00 */
[----:B------:R-:W-:Y:S04]  /*1e0f0*/  STL.64 [R1+0x480], R16 ;  /* 0x0004801001007387 */ /* 0x000fe80000100a00 */
[----:B------:R0:W-:Y:S04]  /*1e100*/  STL.64 [R1+0x488], R18 ;  /* 0x0004881201007387 */ /* 0x0001e80000100a00 */
[----:B------:R-:W3:Y:S04]  /*1e110*/  LDL.LU R45, [R1+0x1c4] ;  /* 0x0001c400012d7983 */ /* 0x000ee80000300800 */
[----:B------:R-:W3:Y:S01]  /*1e120*/  LDL.LU R46, [R1+0x1c8] ;  /* 0x0001c800012e7983 */ /* 0x000ee20000300800 */
[----:B0-----:R-:W-:Y:S03]  /*1e130*/  HMMA.16816.F32.BF16 R16, R100, R74, R40 ;  /* 0x0000004a6410723c */ /* 0x001fe60000041828 */
[----:B------:R-:W3:Y:S04]  /*1e140*/  LDL.LU R47, [R1+0x1cc] ;  /* 0x0001cc00012f7983 */ /* 0x000ee80000300800 */
[----:B------:R-:W3:-:S12]  /*1e150*/  LDL.LU R40, [R1+0x1b0] ;  /* 0x0001b00001287983 */ /* 0x000ed80000300800 */
[----:B------:R0:W-:Y:S04]  /*1e160*/  STL.64 [R1+0x470], R16 ;  /* 0x0004701001007387 */ /* 0x0001e80000100a00 */
[----:B------:R1:W-:Y:S04]  /*1e170*/  STL.64 [R1+0x478], R18 ;  /* 0x0004781201007387 */ /* 0x0003e80000100a00 */
[----:B------:R-:W4:Y:S04]  /*1e180*/  LDL.LU R41, [R1+0x1b4] ;  /* 0x0001b40001297983 */ /* 0x000f280000300800 */
[----:B------:R-:W4:Y:S04]  /*1e190*/  LDL.LU R42, [R1+0x1b8] ;  /* 0x0001b800012a7983 */ /* 0x000f280000300800 */
[----:B------:R-:W4:Y:S04]  /*1e1a0*/  LDL.LU R43, [R1+0x1bc] ;  /* 0x0001bc00012b7983 */ /* 0x000f280000300800 */
[----:B0-----:R-:W4:Y:S04]  /*1e1b0*/  LDL.LU R16, [R1+0x160] ;  /* 0x0001600001107983 */ /* 0x001f280000300800 */
        /* <DEDUP_REMOVED lines=16> */
[----:B------:R-:W-:Y:S01]  /*1e2c0*/  MOV R108, R124 ;  /* 0x0000007c006c7202 */ /* 0x000fe20000000f00 */
[----:B------:R-:W-:Y:S01]  /*1e2d0*/  IMAD.MOV.U32 R109, RZ, RZ, R3 ;  /* 0x000000ffff6d7224 */ /* 0x000fe200078e0003 */
[----:B------:R-:W-:Y:S01]  /*1e2e0*/  MOV R111, R0 ;  /* 0x00000000006f7202 */ /* 0x000fe20000000f00 */
[----:B------:R-:W-:Y:S01]  /*1e2f0*/  IMAD.MOV.U32 R110, RZ, RZ, R2 ;  /* 0x000000ffff6e7224 */ /* 0x000fe200078e0002 */
[----:B--2---:R-:W-:-:S15]  /*1e300*/  HMMA.16816.F32.BF16 R48, R100, R78, R48 ;  /* 0x0000004e6430723c */ /* 0x004fde0000041830 */
[----:B------:R-:W-:-:S04]  /*1e310*/  NOP ;  /* 0x0000000000007918 */ /* 0x000fc80000000000 */
[----:B------:R-:W-:Y:S04]  /*1e320*/  STL.64 [R1+0x460], R48 ;  /* 0x0004603001007387 */ /* 0x000fe80000100a00 */
[----:B------:R-:W-:Y:S04]  /*1e330*/  STL.64 [R1+0x468], R50 ;  /* 0x0004683201007387 */ /* 0x000fe80000100a00 */
[----:B------:R-:W2:Y:S04]  /*1e340*/  LDL.LU R121, [R1+0x144] ;  /* 0x0001440001797983 */ /* 0x000ea80000300800 */
[----:B------:R-:W2:Y:S04]  /*1e350*/  LDL.LU R122, [R1+0x148] ;  /* 0x00014800017a7983 */ /* 0x000ea80000300800 */
[----:B------:R-:W2:Y:S04]  /*1e360*/  LDL.LU R123, [R1+0x14c] ;  /* 0x00014c00017b7983 */ /* 0x000ea80000300800 */
[----:B------:R-:W2:Y:S04]  /*1e370*/  LDL.LU R124, [R1+0x1004] ;  /* 0x00100400017c7983 */ /* 0x000ea80000300800 */
[----:B------:R-:W2:Y:S04]  /*1e380*/  LDL.LU R3, [R1+0x1000] ;  /* 0x0010000001037983 */ /* 0x000ea80000300800 */
[----:B------:R-:W2:Y:S04]  /*1e390*/  LDL.LU R2, [R1+0xffc] ;  /* 0x000ffc0001027983 */ /* 0x000ea80000300800 */
[----:B------:R-:W2:Y:S01]  /*1e3a0*/  LDL.LU R0, [R1+0xff8] ;  /* 0x000ff80001007983 */ /* 0x000ea20000300800 */
[C---:B------:R-:W-:Y:S08]  /*1e3b0*/  HMMA.16816.F32.BF16 R92, R60.reuse, R70, R92 ;  /* 0x000000463c5c723c */ /* 0x040ff0000004185c */
[C---:B------:R-:W-:Y:S08]  /*1e3c0*/  HMMA.16816.F32.BF16 R52, R60.reuse, R74, R52 ;  /* 0x0000004a3c34723c */ /* 0x040ff00000041834 */
[C---:B------:R-:W-:Y:S08]  /*1e3d0*/  HMMA.16816.F32.BF16 R56, R60.reuse, R78, R56 ;  /* 0x0000004e3c38723c */ /* 0x040ff00000041838 */
[-C--:B------:R-:W-:Y:S01]  /*1e3e0*/  HMMA.16816.F32.BF16 R60, R60, R82.reuse, R104 ;  /* 0x000000523c3c723c */ /* 0x080fe20000041868 */
[----:B------:R-:W4:Y:S07]  /*1e3f0*/  LDSM.16.M88.4 R104, [R66+UR7+0x55000] ;  /* 0x055000074268783b */ /* 0x000f2e0008000200 */
[----:B---3--:R-:W-:Y:S01]  /*1e400*/  HMMA.16816.F32.BF16 R44, R100, R82, R44 ;  /* 0x00000052642c723c */ /* 0x008fe2000004182c */
[----:B------:R-:W3:-:S15]  /*1e410*/  LDL.LU R100, [R1+0x180] ;  /* 0x0001800001647983 */ /* 0x000ede0000300800 */
[----:B------:R-:W-:-:S03]  /*1e420*/  NOP ;  /* 0x0000000000007918 */ /* 0x000fc60000000000 */
[----:B------:R0:W-:Y:S01]  /*1e430*/  STL.64 [R1+0x420], R44 ;  /* 0x0004202c01007387 */ /* 0x0001e20000100a00 */
[----:B----4-:R-:W-:Y:S03]  /*1e440*/  HMMA.16816.F32.BF16 R40, R104, R70, R40 ;  /* 0x000000466828723c */ /* 0x010fe60000041828 */
[----:B------:R1:W-:Y:S04]  /*1e450*/  STL.64 [R1+0x428], R46 ;  /* 0x0004282e01007387 */ /* 0x0003e80000100a00 */
[----:B------:R-:W3:Y:S04]  /*1e460*/  LDL.LU R101, [R1+0x184] ;  /* 0x0001840001657983 */ /* 0x000ee80000300800 */
[----:B------:R-:W3:Y:S04]  /*1e470*/  LDL.LU R102, [R1+0x188] ;  /* 0x0001880001667983 */ /* 0x000ee80000300800 */
[----:B------:R-:W3:Y:S04]  /*1e480*/  LDL.LU R103, [R1+0x18c] ;  /* 0x00018c0001677983 */ /* 0x000ee80000300800 */
[----:B0-----:R-:W4:Y:S04]  /*1e490*/  LDL.LU R44, [R1+0x110] ;  /* 0x00011000012c7983 */ /* 0x001f280000300800 */
[----:B------:R-:W-:Y:S04]  /*1e4a0*/  STL.64 [R1+0x410], R40 ;  /* 0x0004102801007387 */ /* 0x000fe80000100a00 */
[----:B------:R2:W-:Y:S04]  /*1e4b0*/  STL.64 [R1+0x418], R42 ;  /* 0x0004182a01007387 */ /* 0x0005e80000100a00 */
[----:B------:R-:W4:Y:S04]  /*1e4c0*/  LDL.LU R45, [R1+0x114] ;  /* 0x00011400012d7983 */ /* 0x000f280000300800 */
[----:B-1----:R-:W4:Y:S04]  /*1e4d0*/  LDL.LU R46, [R1+0x118] ;  /* 0x00011800012e7983 */ /* 0x002f280000300800 */
[----:B------:R-:W4:Y:S04]  /*1e4e0*/  LDL.LU R47, [R1+0x11c] ;  /* 0x00011c00012f7983 */ /* 0x000f280000300800 */
[----:B------:R-:W4:Y:S04]  /*1e4f0*/  LDL.LU R48, [R1+0x130] ;  /* 0x0001300001307983 */ /* 0x000f280000300800 */
[----:B------:R-:W4:Y:S04]  /*1e500*/  LDL.LU R49, [R1+0x134] ;  /* 0x0001340001317983 */ /* 0x000f280000300800 */
[----:B------:R-:W4:Y:S01]  /*1e510*/  LDL.LU R50, [R1+0x138] ;  /* 0x0001380001327983 */ /* 0x000f220000300800 */
[----:B--2---:R-:W-:Y:S01]  /*1e520*/  IMAD.MOV.U32 R42, RZ, RZ, R124 ;  /* 0x000000ffff2a7224 */ /* 0x004fe200078e007c */
[----:B------:R-:W-:Y:S01]  /*1e530*/  MOV R41, R3 ;  /* 0x0000000300297202 */ /* 0x000fe20000000f00 */
[----:B------:R-:W-:-:S02]  /*1e540*/  IMAD.MOV.U32 R40, RZ, RZ, R2 ;  /* 0x000000ffff287224 */ /* 0x000fc400078e0002 */
[----:B------:R-:W-:Y:S02]  /*1e550*/  IMAD.MOV.U32 R51, RZ, RZ, R0 ;  /* 0x000000ffff337224 */ /* 0x000fe400078e0000 */
[----:B------:R-:W2:Y:S04]  /*1e560*/  LDL.LU R0, [R1+0xff4] ;  /* 0x000ff40001007983 */ /* 0x000ea80000300800 */
[----:B------:R-:W2:Y:S04]  /*1e570*/  LDL.LU R2, [R1+0xff0] ;  /* 0x000ff00001027983 */ /* 0x000ea80000300800 */
[----:B------:R-:W2:Y:S04]  /*1e580*/  LDL.LU R3, [R1+0xfec] ;  /* 0x000fec0001037983 */ /* 0x000ea80000300800 */
[----:B------:R-:W2:Y:S01]  /*1e590*/  LDL.LU R124, [R1+0xfe8] ;  /* 0x000fe800017c7983 */ /* 0x000ea20000300800 */
[C---:B------:R-:W-:Y:S08]  /*1e5a0*/  HMMA.16816.F32.BF16 R24, R104.reuse, R74, R24 ;  /* 0x0000004a6818723c */ /* 0x040ff00000041818 */
[C---:B------:R-:W-:Y:S11]  /*1e5b0*/  HMMA.16816.F32.BF16 R20, R104.reuse, R78, R20 ;  /* 0x0000004e6814723c */ /* 0x040ff60000041814 */
[----:B------:R-:W-:Y:S04]  /*1e5c0*/  STL.64 [R1+0x400], R24 ;  /* 0x0004001801007387 */ /* 0x000fe80000100a00 */
[----:B------:R0:W-:Y:S04]  /*1e5d0*/  STL.64 [R1+0x408], R26 ;  /* 0x0004081a01007387 */ /* 0x0001e80000100a00 */
[----:B0-----:R-:W2:Y:S04]  /*1e5e0*/  LDL.LU.64 R26, [R1+0xfe0] ;  /* 0x000fe000011a7983 */ /* 0x001ea80000300a00 */
[----:B------:R-:W2:Y:S04]  /*1e5f0*/  LDL.LU.64 R24, [R1+0xfd8] ;  /* 0x000fd80001187983 */ /* 0x000ea80000300a00 */
[----:B------:R-:W-:Y:S01]  /*1e600*/  STL.64 [R1+0x3f0], R20 ;  /* 0x0003f01401007387 */ /* 0x000fe20000100a00 */
[----:B---3--:R-:W-:Y:S03]  /*1e610*/  HMMA.16816.F32.BF16 R100, R104, R82, R100 ;  /* 0x000000526864723c */ /* 0x008fe60000041864 */
[----:B------:R0:W-:Y:S04]  /*1e620*/  STL.64 [R1+0x3f8], R22 ;  /* 0x0003f81601007387 */ /* 0x0001e80000100a00 */
[----:B0-----:R-:W3:Y:S04]  /*1e630*/  LDL.LU.64 R22, [R1+0xfd0] ;  /* 0x000fd00001167983 */ /* 0x001ee80000300a00 */
[----:B------:R-:W3:Y:S08]  /*1e640*/  LDL.LU.64 R20, [R1+0xfc8] ;  /* 0x000fc80001147983 */ /* 0x000ef00000300a00 */
[----:B------:R-:W-:Y:S04]  /*1e650*/  STL.64 [R1+0x3c0], R100 ;  /* 0x0003c06401007387 */ /* 0x000fe80000100a00 */
[----:B------:R-:W-:Y:S04]  /*1e660*/  STL.64 [R1+0x3c8], R102 ;  /* 0x0003c86601007387 */ /* 0x000fe80000100a00 */
[----:B------:R-:W3:Y:S01]  /*1e670*/  LDL R68, [R1+0x544] ;  /* 0x0005440001447983 */ /* 0x000ee20000100800 */
[----:B------:R-:W-:Y:S01]  /*1e680*/  IMAD.MOV.U32 R43, RZ, RZ, R125 ;  /* 0x000000ffff2b7224 */ /* 0x000fe200078e007d */
[C---:B----4-:R-:W-:Y:S02]  /*1e690*/  HMMA.16816.F32.BF16 R44, R8.reuse, R74, R44 ;  /* 0x0000004a082c723c */ /* 0x050fe4000004182c */
[----:B------:R-:W-:Y:S06]  /*1e6a0*/  LDSM.16.M88.4 R100, [R66+UR7+0x57000] ;  /* 0x057000074264783b */ /* 0x000fec0008000200 */
[C---:B------:R-:W-:Y:S08]  /*1e6b0*/  HMMA.16816.F32.BF16 R48, R8.reuse, R70, R48 ;  /* 0x000000460830723c */ /* 0x040ff00000041830 */
[----:B------:R-:W-:Y:S01]  /*1e6c0*/  HMMA.16816.F32.BF16 R40, R8, R78, R40 ;  /* 0x0000004e0828723c */ /* 0x000fe20000041828 */
[----:B--2---:R-:W-:Y:S01]  /*1e6d0*/  MOV R107, R0 ;  /* 0x00000000006b7202 */ /* 0x004fe20000000f00 */
[----:B------:R-:W-:-:S02]  /*1e6e0*/  IMAD.MOV.U32 R106, RZ, RZ, R2 ;  /* 0x000000ffff6a7224 */ /* 0x000fc400078e0002 */
[----:B------:R-:W-:Y:S01]  /*1e6f0*/  IMAD.MOV.U32 R105, RZ, RZ, R3 ;  /* 0x000000ffff697224 */ /* 0x000fe200078e0003 */
[----:B------:R-:W-:-:S07]  /*1e700*/  MOV R104, R124 ;  /* 0x0000007c00687202 */ /* 0x000fce0000000f00 */
[----:B------:R-:W-:-:S15]  /*1e710*/  HMMA.16816.F32.BF16 R104, R12, R70, R104 ;  /* 0x000000460c68723c */ /* 0x000fde0000041868 */
[----:B------:R-:W-:-:S04]  /*1e720*/  NOP ;  /* 0x0000000000007918 */ /* 0x000fc80000000000 */
[----:B------:R-:W-:Y:S04]  /*1e730*/  STL.64 [R1+0x3b0], R104 ;  /* 0x0003b06801007387 */ /* 0x000fe80000100a00 */
[----:B------:R0:W-:Y:S02]  /*1e740*/  STL.64 [R1+0x3b8], R106 ;  /* 0x0003b86a01007387 */ /* 0x0001e40000100a00 */
[C---:B0-----:R-:W-:Y:S08]  /*1e750*/  HMMA.16816.F32.BF16 R104, R12.reuse, R74, R16 ;  /* 0x0000004a0c68723c */ /* 0x041ff00000041810 */
[C---:B------:R-:W-:Y:S08]  /*1e760*/  HMMA.16816.F32.BF16 R16, R12.reuse, R78, R116 ;  /* 0x0000004e0c10723c */ /* 0x040ff00000041874 */
[----:B------:R-:W-:Y:S03]  /*1e770*/  HMMA.16816.F32.BF16 R12, R12, R82, R120 ;  /* 0x000000520c0c723c */ /* 0x000fe60000041878 */
[----:B------:R-:W-:Y:S04]  /*1e780*/  STL.64 [R1+0x3a0], R104 ;  /* 0x0003a06801007387 */ /* 0x000fe80000100a00 */
[----:B------:R-:W-:Y:S04]  /*1e790*/  STL.64 [R1+0x3a8], R106 ;  /* 0x0003a86a01007387 */ /* 0x000fe80000100a00 */
[----:B------:R-:W-:Y:S01]  /*1e7a0*/  IMAD.MOV.U32 R124, RZ, RZ, R16 ;  /* 0x000000ffff7c7224 */ /* 0x000fe200078e0010 */
[----:B------:R-:W-:Y:S07]  /*1e7b0*/  LDSM.16.M88.4 R104, [R66+UR7+0x57800] ;  /* 0x057800074268783b */ /* 0x000fee0008000200 */
[----:B------:R0:W-:Y:S01]  /*1e7c0*/  STL.64 [R1+0x380], R12 ;  /* 0x0003800c01007387 */ /* 0x0001e20000100a00 */
[----:B------:R-:W-:-:S03]  /*1e7d0*/  IMAD.MOV.U32 R125, RZ, RZ, R15 ;  /* 0x000000ffff7d7224 */ /* 0x000fc600078e000f */
[----:B------:R1:W-:Y:S04]  /*1e7e0*/  STL [R1+0x388], R14 ;  /* 0x0003880e01007387 */ /* 0x0003e80000100800 */
[----:B0-----:R-:W2:Y:S04]  /*1e7f0*/  LDL.LU R12, [R1+0x80] ;  /* 0x00008000010c7983 */ /* 0x001ea80000300800 */
[----:B------:R-:W2:Y:S04]  /*1e800*/  LDL.LU R13, [R1+0x84] ;  /* 0x00008400010d7983 */ /* 0x000ea80000300800 */
[----:B-1----:R-:W2:Y:S04]  /*1e810*/  LDL.LU R14, [R1+0x88] ;  /* 0x00008800010e7983 */ /* 0x002ea80000300800 */
[----:B------:R-:W2:Y:S04]  /*1e820*/  LDL.LU R15, [R1+0x8c] ;  /* 0x00008c00010f7983 */ /* 0x000ea80000300800 */
[----:B------:R-:W4:Y:S04]  /*1e830*/  LDL.LU R116, [R1+0x60] ;  /* 0x0000600001747983 */ /* 0x000f280000300800 */
[----:B------:R-:W4:Y:S04]  /*1e840*/  LDL.LU R117, [R1+0x64] ;  /* 0x0000640001757983 */ /* 0x000f280000300800 */
[----:B------:R-:W4:Y:S04]  /*1e850*/  LDL.LU R118, [R1+0x68] ;  /* 0x0000680001767983 */ /* 0x000f280000300800 */
[----:B------:R-:W4:Y:S04]  /*1e860*/  LDL.LU R119, [R1+0x6c] ;  /* 0x00006c0001777983 */ /* 0x000f280000300800 */
[----:B------:R-:W3:Y:S04]  /*1e870*/  LDL R16, [R1+0xc3c] ;  /* 0x000c3c0001107983 */ /* 0x000ee80000100800 */
[----:B------:R-:W3:Y:S04]  /*1e880*/  LDL.LU R120, [R1+0x50] ;  /* 0x0000500001787983 */ /* 0x000ee80000300800 */
[----:B------:R-:W3:Y:S04]  /*1e890*/  LDL.LU R121, [R1+0x54] ;  /* 0x0000540001797983 */ /* 0x000ee80000300800 */
[----:B------:R-:W3:Y:S04]  /*1e8a0*/  LDL.LU R122, [R1+0x58] ;  /* 0x00005800017a7983 */ /* 0x000ee80000300800 */
[----:B------:R-:W3:Y:S04]  /*1e8b0*/  LDL.LU R123, [R1+0x5c] ;  /* 0x00005c00017b7983 */ /* 0x000ee80000300800 */
[----:B------:R-:W3:Y:S04]  /*1e8c0*/  LDL.LU R66, [R1+0xfc0] ;  /* 0x000fc00001427983 */ /* 0x000ee80000300800 */
[----:B------:R-:W-:Y:S04]  /*1e8d0*/  STL.64 [R1+0x370], R48 ;  /* 0x0003703001007387 */ /* 0x000fe80000100a00 */
[----:B------:R0:W-:Y:S04]  /*1e8e0*/  STL.64 [R1+0x378], R50 ;  /* 0x0003783201007387 */ /* 0x0001e80000100a00 */
[----:B0-----:R-:W3:Y:S04]  /*1e8f0*/  LDL.LU.64 R50, [R1+0xfb8] ;  /* 0x000fb80001327983 */ /* 0x001ee80000300a00 */
[----:B------:R-:W3:Y:S04]  /*1e900*/  LDL.LU.64 R48, [R1+0xfb0] ;  /* 0x000fb00001307983 */ /* 0x000ee80000300a00 */
[----:B------:R-:W-:Y:S04]  /*1e910*/  STL.64 [R1+0x360], R44 ;  /* 0x0003602c01007387 */ /* 0x000fe80000100a00 */
[----:B------:R0:W-:Y:S04]  /*1e920*/  STL.64 [R1+0x368], R46 ;  /* 0x0003682e01007387 */ /* 0x0001e80000100a00 */
[----:B0-----:R-:W3:Y:S04]  /*1e930*/  LDL.LU.64 R46, [R1+0xfa8] ;  /* 0x000fa800012e7983 */ /* 0x001ee80000300a00 */
[----:B------:R-:W3:Y:S04]  /*1e940*/  LDL.LU.64 R44, [R1+0xfa0] ;  /* 0x000fa000012c7983 */ /* 0x000ee80000300a00 */
[----:B------:R-:W-:Y:S04]  /*1e950*/  STL.64 [R1+0x350], R40 ;  /* 0x0003502801007387 */ /* 0x000fe80000100a00 */
[----:B------:R0:W-:Y:S04]  /*1e960*/  STL.64 [R1+0x358], R42 ;  /* 0x0003582a01007387 */ /* 0x0001e80000100a00 */
[----:B0-----:R-:W3:Y:S04]  /*1e970*/  LDL.LU.64 R42, [R1+0xf98] ;  /* 0x000f9800012a7983 */ /* 0x001ee80000300a00 */
[----:B------:R-:W3:Y:S01]  /*1e980*/  LDL.LU.64 R40, [R1+0xf90] ;  /* 0x000f900001287983 */ /* 0x000ee20000300a00 */
[----:B--2---:R-:W-:Y:S08]  /*1e990*/  HMMA.16816.F32.BF16 R12, R8, R82, R12 ;  /* 0x00000052080c723c */ /* 0x004ff0000004180c */
[C---:B------:R-:W-:Y:S11]  /*1e9a0*/  HMMA.16816.F32.BF16 R8, R4.reuse, R70, R108 ;  /* 0x000000460408723c */ /* 0x040ff6000004186c */
[----:B------:R-:W-:Y:S04]  /*1e9b0*/  STL.64 [R1+0x2e0], R12 ;  /* 0x0002e00c01007387 */ /* 0x000fe80000100a00 */
[----:B------:R3:W-:Y:S04]  /*1e9c0*/  STL.64 [R1+0x2e8], R14 ;  /* 0x0002e80e01007387 */ /* 0x0007e80000100a00 */
[----:B------:R-:W-:Y:S04]  /*1e9d0*/  STL.64 [R1+0x340], R8 ;  /* 0x0003400801007387 */ /* 0x000fe80000100a00 */
[----:B------:R0:W-:Y:S01]  /*1e9e0*/  STL.64 [R1+0x348], R10 ;  /* 0x0003480a01007387 */ /* 0x0001e20000100a00 */
[----:B---3--:R-:W-:Y:S01]  /*1e9f0*/  HMMA.16816.F32.BF16 R12, R4, R74, R40 ;  /* 0x0000004a040c723c */ /* 0x008fe20000041828 */
[----:B------:R-:W-:Y:S01]  /*1ea00*/  IMAD.MOV.U32 R3, RZ, RZ, R17 ;  /* 0x000000ffff037224 */ /* 0x000fe200078e0011 */
[----:B------:R-:W-:Y:S01]  /*1ea10*/  MOV R2, R18 ;  /* 0x0000001200027202 */ /* 0x000fe20000000f00 */
[----:B------:R-:W-:Y:S01]  /*1ea20*/  IMAD.MOV.U32 R0, RZ, RZ, R19 ;  /* 0x000000ffff007224 */ /* 0x000fe200078e0013 */
[----:B------:R-:W-:-:S15]  /*1ea30*/  LDSM.16.M88.4 R40, [R68+UR7+0x50000] ;  /* 0x050000074428783b */ /* 0x000fde0008000200 */
[----:B------:R-:W-:Y:S04]  /*1ea40*/  STL.64 [R1+0x330], R12 ;  /* 0x0003300c01007387 */ /* 0x000fe80000100a00 */
[----:B------:R-:W-:Y:S04]  /*1ea50*/  STL.64 [R1+0x338], R14 ;  /* 0x0003380e01007387 */ /* 0x000fe80000100a00 */
[----:B------:R-:W1:Y:S01]  /*1ea60*/  LDSM.16.M88.4 R12, [R16+UR7+0x40000] ;  /* 0x04000007100c783b */ /* 0x000e620008000200 */
[C---:B0-----:R-:W-:Y:S03]  /*1ea70*/  HMMA.16816.F32.BF16 R8, R4.reuse, R78, R44 ;  /* 0x0000004e0408723c */ /* 0x041fe6000004182c */
[----:B------:R-:W2:Y:S04]  /*1ea80*/  LDL.LU R108, [R1+0x30] ;  /* 0x00003000016c7983 */ /* 0x000ea80000300800 */
[----:B------:R-:W-:Y:S01]  /*1ea90*/  LDSM.16.M88.4 R44, [R68+UR7+0x50800] ;  /* 0x05080007442c783b */ /* 0x000fe20008000200 */
[----:B------:R-:W-:Y:S11]  /*1eaa0*/  HMMA.16816.F32.BF16 R4, R4, R82, R48 ;  /* 0x000000520404723c */ /* 0x000ff60000041830 */
[----:B------:R-:W-:Y:S04]  /*1eab0*/  STL.64 [R1+0x320], R8 ;  /* 0x0003200801007387 */ /* 0x000fe80000100a00 */
[----:B------:R-:W-:Y:S04]  /*1eac0*/  STL.64 [R1+0x328], R10 ;  /* 0x0003280a01007387 */ /* 0x000fe80000100a00 */
[----:B------:R-:W2:Y:S04]  /*1ead0*/  LDL.LU R109, [R1+0x34] ;  /* 0x00003400016d7983 */ /* 0x000ea80000300800 */
[----:B------:R-:W2:Y:S04]  /*1eae0*/  LDL.LU R110, [R1+0x38] ;  /* 0x00003800016e7983 */ /* 0x000ea80000300800 */
[----:B------:R-:W2:Y:S04]  /*1eaf0*/  LDL.LU R111, [R1+0x3c] ;  /* 0x00003c00016f7983 */ /* 0x000ea80000300800 */
[----:B-1----:R-:W-:Y:S04]  /*1eb00*/  STL [R1+0xe6c], R14 ;  /* 0x000e6c0e01007387 */ /* 0x002fe80000100800 */
[----:B------:R-:W-:Y:S04]  /*1eb10*/  STL [R1+0xe68], R15 ;  /* 0x000e680f01007387 */ /* 0x000fe80000100800 */
[----:B------:R-:W3:Y:S04]  /*1eb20*/  LDL.LU R48, [R1+0x70] ;  /* 0x0000700001307983 */ /* 0x000ee80000300800 */
[----:B------:R-:W-:Y:S04]  /*1eb30*/  STL.64 [R1+0x2d0], R4 ;  /* 0x0002d00401007387 */ /* 0x000fe80000100a00 */
[----:B------:R-:W-:Y:S04]  /*1eb40*/  STL.64 [R1+0x2d8], R6 ;  /* 0x0002d80601007387 */ /* 0x000fe80000100a00 */
[----:B------:R-:W3:Y:S04]  /*1eb50*/  LDL.LU R49, [R1+0x74] ;  /* 0x0000740001317983 */ /* 0x000ee80000300800 */
[----:B------:R-:W3:Y:S04]  /*1eb60*/  LDL.LU R50, [R1+0x78] ;  /* 0x0000780001327983 */ /* 0x000ee80000300800 */
[----:B------:R-:W3:Y:S04]  /*1eb70*/  LDL.LU R51, [R1+0x7c] ;  /* 0x00007c0001337983 */ /* 0x000ee80000300800 */
[----:B------:R-:W0:Y:S04]  /*1eb80*/  LDSM.16.M88.4 R8, [R16+UR7+0x44000] ;  /* 0x044000071008783b */ /* 0x000e280008000200 */
[----:B------:R-:W1:Y:S04]  /*1eb90*/  LDSM.16.M88.4 R4, [R16+UR7+0x48000] ;  /* 0x048000071004783b */ /* 0x000e680008000200 */
[----:B------:R-:W1:Y:S01]  /*1eba0*/  LDSM.16.M88.4 R16, [R16+UR7+0x4c000] ;  /* 0x04c000071010783b */ /* 0x000e620008000200 */
[C---:B----4-:R-:W-:Y:S08]  /*1ebb0*/  HMMA.16816.F32.BF16 R116, R100.reuse, R74, R116 ;  /* 0x0000004a6474723c */ /* 0x050ff00000041874 */
[C---:B------:R-:W-:Y:S01]  /*1ebc0*/  HMMA.16816.F32.BF16 R120, R100.reuse, R78, R120 ;  /* 0x0000004e6478723c */ /* 0x040fe20000041878 */
[----:B0-----:R-:W-:Y:S04]  /*1ebd0*/  STL [R1+0xe70], R10 ;  /* 0x000e700a01007387 */ /* 0x001fe80000100800 */
[----:B------:R-:W-:Y:S04]  /*1ebe0*/  STL [R1+0xe54], R11 ;  /* 0x000e540b01007387 */ /* 0x000fe80000100800 */
[----:B-1----:R-:W-:Y:S04]  /*1ebf0*/  STL [R1+0xe4c], R6 ;  /* 0x000e4c0601007387 */ /* 0x002fe80000100800 */
[----:B------:R-:W-:Y:S04]  /*1ec00*/  STL [R1+0xe48], R7 ;  /* 0x000e480701007387 */ /* 0x000fe80000100800 */
[----:B------:R-:W-:Y:S04]  /*1ec10*/  STL [R1+0xe74], R18 ;  /* 0x000e741201007387 */ /* 0x000fe80000100800 */
[----:B------:R-:W-:Y:S01]  /*1ec20*/  STL [R1+0xe50], R19 ;  /* 0x000e501301007387 */ /* 0x000fe20000100800 */
[----:B---3--:R-:W-:-:S15]  /*1ec30*/  HMMA.16816.F32.BF16 R48, R100, R70, R48 ;  /* 0x000000466430723c */ /* 0x008fde0000041830 */
[----:B------:R-:W-:-:S04]  /*1ec40*/  NOP ;  /* 0x0000000000007918 */ /* 0x000fc80000000000 */
[----:B------:R-:W-:Y:S04]  /*1ec50*/  STL.64 [R1+0x2c0], R48 ;  /* 0x0002c03001007387 */ /* 0x000fe80000100a00 */
[----:B------:R-:W-:Y:S04]  /*1ec60*/  STL.64 [R1+0x2c8], R50 ;  /* 0x0002c83201007387 */ /* 0x000fe80000100a00 */
[----:B------:R-:W-:Y:S04]  /*1ec70*/  STL.64 [R1+0x310], R116 ;  /* 0x0003107401007387 */ /* 0x000fe80000100a00 */
[----:B------:R0:W-:Y:S01]  /*1ec80*/  STL.64 [R1+0x318], R118 ;  /* 0x0003187601007387 */ /* 0x0001e20000100a00 */
[----:B--2---:R-:W-:Y:S03]  /*1ec90*/  HMMA.16816.F32.BF16 R108, R104, R74, R108 ;  /* 0x0000004a686c723c */ /* 0x004fe6000004186c */
[----:B------:R-:W1:Y:S04]  /*1eca0*/  LDSM.16.M88.4 R48, [R68+UR7+0x51000] ;  /* 0x051000074430783b */ /* 0x000e680008000200 */
[----:B0-----:R-:W2:Y:S04]  /*1ecb0*/  LDL.LU.64 R118, [R1+0xf88] ;  /* 0x000f880001767983 */ /* 0x001ea80000300a00 */
[----:B------:R-:W3:Y:S04]  /*1ecc0*/  LDL.LU.64 R116, [R1+0xf80] ;  /* 0x000f800001747983 */ /* 0x000ee80000300a00 */
[----:B------:R-:W-:Y:S04]  /*1ecd0*/  STL.64 [R1+0x3e0], R120 ;  /* 0x0003e07801007387 */ /* 0x000fe80000100a00 */
[----:B------:R0:W-:Y:S04]  /*1ece0*/  STL.64 [R1+0x3e8], R122 ;  /* 0x0003e87a01007387 */ /* 0x0001e80000100a00 */
[----:B0-----:R-:W4:Y:S04]  /*1ecf0*/  LDL.LU.64 R122, [R1+0xf78] ;  /* 0x000f7800017a7983 */ /* 0x001f280000300a00 */
[----:B------:R-:W4:Y:S02]  /*1ed00*/  LDL.LU.64 R120, [R1+0xf70] ;  /* 0x000f700001787983 */ /* 0x000f240000300a00 */
[----:B----4-:R-:W-:Y:S01]  /*1ed10*/  HMMA.16816.F32.BF16 R120, R100, R82, R120 ;  /* 0x000000526478723c */ /* 0x010fe20000041878 */
[----:B--2---:R-:W-:-:S02]  /*1ed20*/  MOV R100, R118 ;  /* 0x0000007600647202 */ /* 0x004fc40000000f00 */
[----:B------:R-:W3:Y:S01]  /*1ed30*/  LDL.LU R118, [R1+0xf6c] ;  /* 0x000f6c0001767983 */ /* 0x000ee20000300800 */
[----:B------:R-:W-:-:S15]  /*1ed40*/  IMAD.MOV.U32 R101, RZ, RZ, R119 ;  /* 0x000000ffff657224 */ /* 0x000fde00078e0077 */
[----:B------:R0:W-:Y:S04]  /*1ed50*/  STL.64 [R1+0x450], R120 ;  /* 0x0004507801007387 */ /* 0x0001e80000100a00 */
[----:B------:R2:W-:Y:S04]  /*1ed60*/  STL.64 [R1+0x458], R122 ;  /* 0x0004587a01007387 */ /* 0x0005e80000100a00 */
[----:B------:R-:W3:Y:S01]  /*1ed70*/  LDL.LU R119, [R1+0xf68] ;  /* 0x000f680001777983 */ /* 0x000ee20000300800 */
[----:B------:R-:W-:Y:S01]  /*1ed80*/  IMAD.MOV.U32 R102, RZ, RZ, R69 ;  /* 0x000000ffff667224 */ /* 0x000fe200078e0045 */
[----:B------:R-:W-:-:S02]  /*1ed90*/  MOV R103, R77 ;  /* 0x0000004d00677202 */ /* 0x000fc40000000f00 */
[----:B------:R-:W4:Y:S01]  /*1eda0*/  LDL.LU R69, [R1+0xf64] ;  /* 0x000f640001457983 */ /* 0x000f220000300800 */
[----:B0-----:R-:W-:-:S03]  /*1edb0*/  IMAD.MOV.U32 R120, RZ, RZ, R76 ;  /* 0x000000ffff787224 */ /* 0x001fc600078e004c */
[----:B------:R-:W4:Y:S01]  /*1edc0*/  LDL.LU R77, [R1+0xf60] ;  /* 0x000f6000014d7983 */ /* 0x000f220000300800 */
[----:B------:R-:W-:-:S03]  /*1edd0*/  IMAD.MOV.U32 R121, RZ, RZ, R65 ;  /* 0x000000ffff797224 */ /* 0x000fc600078e0041 */
[----:B------:R-:W4:Y:S04]  /*1ede0*/  LDL.LU R76, [R1+0xf5c] ;  /* 0x000f5c00014c7983 */ /* 0x000f280000300800 */
[----:B------:R-:W4:Y:S01]  /*1edf0*/  LDL.LU R65, [R1+0xf58] ;  /* 0x000f580001417983 */ /* 0x000f220000300800 */
[----:B--2---:R-:W-:Y:S01]  /*1ee00*/  MOV R122, R81 ;  /* 0x00000051007a7202 */ /* 0x004fe20000000f00 */
[----:B------:R-:W-:Y:S01]  /*1ee10*/  IMAD.MOV.U32 R123, RZ, RZ, R80 ;  /* 0x000000ffff7b7224 */ /* 0x000fe200078e0050 */
[----:B------:R-:W-:Y:S01]  /*1ee20*/  MOV R81, R109 ;  /* 0x0000006d00517202 */ /* 0x000fe20000000f00 */
[----:B------:R-:W-:Y:S01]  /*1ee30*/  IMAD.MOV.U32 R80, RZ, RZ, R108 ;  /* 0x000000ffff507224 */ /* 0x000fe200078e006c */
[----:B---3--:R-:W-:-:S15]  /*1ee40*/  HMMA.16816.F32.BF16 R116, R104, R70, R116 ;  /* 0x000000466874723c */ /* 0x008fde0000041874 */
[----:B------:R-:W-:-:S04]  /*1ee50*/  NOP ;  /* 0x0000000000007918 */ /* 0x000fc80000000000 */
[----:B------:R0:W-:Y:S04]  /*1ee60*/  STL.64 [R1+0x440], R116 ;  /* 0x0004407401007387 */ /* 0x0001e80000100a00 */
[----:B------:R-:W-:Y:S04]  /*1ee70*/  STL.64 [R1+0x448], R118 ;  /* 0x0004487601007387 */ /* 0x000fe80000100a00 */
[----:B0-----:R-:W2:Y:S04]  /*1ee80*/  LDL.LU R116, [R1+0x20] ;  /* 0x0000200001747983 */ /* 0x001ea80000300800 */
[----:B------:R0:W-:Y:S04]  /*1ee90*/  STL.64 [R1+0x3d8], R110 ;  /* 0x0003d86e01007387 */ /* 0x0001e80000100a00 */
[----:B0-----:R-:W3:Y:S04]  /*1eea0*/  LDL.LU.64 R110, [R1+0xf50] ;  /* 0x000f5000016e7983 */ /* 0x001ee80000300a00 */
[----:B------:R-:W3:Y:S01]  /*1eeb0*/  LDL.LU.64 R108, [R1+0xf48] ;  /* 0x000f4800016c7983 */ /* 0x000ee20000300a00 */
[----:B----4-:R-:W-:Y:S01]  /*1eec0*/  IMAD.MOV.U32 R117, RZ, RZ, R77 ;  /* 0x000000ffff757224 */ /* 0x010fe200078e004d */
[----:B------:R-:W-:Y:S01]  /*1eed0*/  MOV R118, R76 ;  /* 0x0000004c00767202 */ /* 0x000fe20000000f00 */
[----:B------:R-:W-:Y:S01]  /*1eee0*/  IMAD.MOV.U32 R119, RZ, RZ, R69 ;  /* 0x000000ffff777224 */ /* 0x000fe200078e0045 */
[----:B------:R-:W-:Y:S01]  /*1eef0*/  HMMA.16816.F32.BF16 R20, R44, R16, R20 ;  /* 0x000000102c14723c */ /* 0x000fe20000041814 */
[----:B------:R-:W0:Y:S07]  /*1ef00*/  LDSM.16.M88.4 R68, [R68+UR7+0x51800] ;  /* 0x051800074444783b */ /* 0x000e2e0008000200 */
[C---:B--2---:R-:W-:Y:S08]  /*1ef10*/  HMMA.16816.F32.BF16 R76, R104.reuse, R78, R116 ;  /* 0x0000004e684c723c */ /* 0x044ff00000041874 */
[----:B---3--:R-:W-:Y:S11]  /*1ef20*/  HMMA.16816.F32.BF16 R108, R104, R82, R108 ;  /* 0x00000052686c723c */ /* 0x008ff6000004186c */
[----:B------:R-:W-:Y:S04]  /*1ef30*/  STL [R1+0xe94], R76 ;  /* 0x000e944c01007387 */ /* 0x000fe80000100800 */
[----:B------:R2:W-:Y:S04]  /*1ef40*/  STL [R1+0xe90], R77 ;  /* 0x000e904d01007387 */ /* 0x0005e80000100800 */
[----:B------:R3:W-:Y:S04]  /*1ef50*/  STL [R1+0xe8c], R78 ;  /* 0x000e8c4e01007387 */ /* 0x0007e80000100800 */
[----:B------:R4:W-:Y:S01]  /*1ef60*/  STL [R1+0xe88], R79 ;  /* 0x000e884f01007387 */ /* 0x0009e20000100800 */
[----:B--2---:R-:W-:-:S03]  /*1ef70*/  IMAD.MOV.U32 R77, RZ, RZ, R72 ;  /* 0x000000ffff4d7224 */ /* 0x004fc600078e0048 */
[----:B------:R-:W2:Y:S01]  /*1ef80*/  LDL.LU R76, [R1+0xa0] ;  /* 0x0000a000014c7983 */ /* 0x000ea20000300800 */
[----:B---3--:R-:W-:-:S03]  /*1ef90*/  IMAD.MOV.U32 R78, RZ, RZ, R73 ;  /* 0x000000ffff4e7224 */ /* 0x008fc600078e0049 */
[----:B------:R-:W3:Y:S01]  /*1efa0*/  LDL.LU R72, [R1+0xf40] ;  /* 0x000f400001487983 */ /* 0x000ee20000300800 */
[----:B------:R-:W-:Y:S01]  /*1efb0*/  IMAD.MOV.U32 R104, RZ, RZ, R65 ;  /* 0x000000ffff687224 */ /* 0x000fe200078e0041 */
[----:B----4-:R-:W-:Y:S02]  /*1efc0*/  MOV R79, R64 ;  /* 0x00000040004f7202 */ /* 0x010fe40000000f00 */
[----:B------:R-:W4:Y:S01]  /*1efd0*/  LDL.LU R73, [R1+0xf3c] ;  /* 0x000f3c0001497983 */ /* 0x000f220000300800 */
[----:B------:R-:W-:-:S03]  /*1efe0*/  IMAD.MOV.U32 R105, RZ, RZ, R66 ;  /* 0x000000ffff697224 */ /* 0x000fc600078e0042 */
[----:B------:R-:W2:Y:S01]  /*1eff0*/  LDL.LU R64, [R1+0xf38] ;  /* 0x000f380001407983 */ /* 0x000ea20000300800 */
[----:B------:R-:W-:-:S03]  /*1f000*/  MOV R106, R67 ;  /* 0x00000043006a7202 */ /* 0x000fc60000000f00 */
[----:B------:R-:W2:Y:S04]  /*1f010*/  LDL.LU R65, [R1+0xf34] ;  /* 0x000f340001417983 */ /* 0x000ea80000300800 */
[----:B------:R-:W-:Y:S04]  /*1f020*/  STL.64 [R1+0x300], R108 ;  /* 0x0003006c01007387 */ /* 0x000fe80000100a00 */
[----:B------:R-:W-:Y:S04]  /*1f030*/  STL.64 [R1+0x308], R110 ;  /* 0x0003086e01007387 */ /* 0x000fe80000100a00 */
[----:B------:R-:W2:Y:S04]  /*1f040*/  LDL.LU R66, [R1+0xf30] ;  /* 0x000f300001427983 */ /* 0x000ea80000300800 */
[----:B------:R-:W2:Y:S04]  /*1f050*/  LDL.LU R67, [R1+0xf2c] ;  /* 0x000f2c0001437983 */ /* 0x000ea80000300800 */
[----:B------:R-:W3:Y:S04]  /*1f060*/  LDL.LU R107, [R1+0xbc] ;  /* 0x0000bc00016b7983 */ /* 0x000ee80000300800 */
[----:B------:R0:W-:Y:S04]  /*1f070*/  STL.64 [R1+0xf08], R80 ;  /* 0x000f085001007387 */ /* 0x0001e80000100a00 */
[----:B0-----:R-:W3:Y:S04]  /*1f080*/  LDL.LU R80, [R1+0xc0] ;  /* 0x0000c00001507983 */ /* 0x001ee80000300800 */
[----:B------:R-:W3:Y:S04]  /*1f090*/  LDL.LU R81, [R1+0xc4] ;  /* 0x0000c40001517983 */ /* 0x000ee80000300800 */
[----:B------:R-:W3:Y:S01]  /*1f0a0*/  LDL R111, [R1+0x544] ;  /* 0x00054400016f7983 */ /* 0x000ee20000100800 */
[----:B--2---:R-:W-:Y:S03]  /*1f0b0*/  HMMA.16816.F32.BF16 R116, R40, R12, R64 ;  /* 0x0000000c2874723c */ /* 0x004fe60000041840 */
[----:B------:R-:W2:-:S15]  /*1f0c0*/  LDL.LU R64, [R1+0xd0] ;  /* 0x0000d00001407983 */ /* 0x000e9e0000300800 */
[----:B------:R-:W-:Y:S01]  /*1f0d0*/  NOP ;  /* 0x0000000000007918 */ /* 0x000fe20000000000 */
[----:B------:R-:W-:Y:S04]  /*1f0e0*/  STL.64 [R1+0x2f0], R116 ;  /* 0x0002f07401007387 */ /* 0x000fe80000100a00 */
[----:B------:R-:W-:Y:S04]  /*1f0f0*/  STL.64 [R1+0x2f8], R118 ;  /* 0x0002f87601007387 */ /* 0x000fe80000100a00 */
[----:B------:R-:W2:Y:S04]  /*1f100*/  LDL.LU R65, [R1+0xd4] ;  /* 0x0000d40001417983 */ /* 0x000ea80000300800 */
[----:B------:R-:W2:Y:S04]  /*1f110*/  LDL.LU R66, [R1+0xd8] ;  /* 0x0000d80001427983 */ /* 0x000ea80000300800 */
[----:B------:R-:W2:Y:S01]  /*1f120*/  LDL.LU R67, [R1+0xdc] ;  /* 0x0000dc0001437983 */ /* 0x000ea20000300800 */
[----:B----4-:R-:W-:-:S02]  /*1f130*/  IMAD.MOV.U32 R82, RZ, RZ, R73 ;  /* 0x000000ffff527224 */ /* 0x010fc400078e0049 */
[----:B---3--:R-:W-:Y:S01]  /*1f140*/  IMAD.MOV.U32 R83, RZ, RZ, R72 ;  /* 0x000000ffff537224 */ /* 0x008fe200078e0048 */
[----:B-1----:R-:W-:Y:S01]  /*1f150*/  HMMA.16816.F32.BF16 R24, R48, R12, R24 ;  /* 0x0000000c3018723c */ /* 0x002fe20000041818 */
[----:B------:R-:W0:Y:S04]  /*1f160*/  LDSM.16.M88.4 R72, [R111+UR7+0x52000] ;  /* 0x052000076f48783b */ /* 0x000e280008000200 */
[----:B------:R-:W1:-:S14]  /*1f170*/  LDSM.16.M88.4 R116, [R111+UR7+0x52800] ;  /* 0x052800076f74783b */ /* 0x000e5c0008000200 */
[----:B------:R-:W-:Y:S01]  /*1f180*/  IMAD.MOV.U32 R7, RZ, RZ, R27 ;  /* 0x000000ffff077224 */ /* 0x000fe200078e001b */
[----:B------:R-:W-:Y:S01]  /*1f190*/  MOV R6, R26 ;  /* 0x0000001a00067202 */ /* 0x000fe20000000f00 */
[----:B------:R-:W-:Y:S02]  /*1f1a0*/  IMAD.MOV.U32 R19, RZ, RZ, R25 ;  /* 0x000000ffff137224 */ /* 0x000fe400078e0019 */
[----:B------:R-:W-:Y:S02]  /*1f1b0*/  IMAD.MOV.U32 R11, RZ, RZ, R24 ;  /* 0x000000ffff0b7224 */ /* 0x000fe400078e0018 */
[----:B------:R-:W-:Y:S08]  /*1f1c0*/  HMMA.16816.F32.BF16 R24, R68, R12, R92 ;  /* 0x0000000c4418723c */ /* 0x000ff0000004185c */
[----:B--2---:R-:W-:-:S15]  /*1f1d0*/  HMMA.16816.F32.BF16 R64, R40, R8, R64 ;  /* 0x000000082840723c */ /* 0x004fde0000041840 */
[----:B------:R-:W-:-:S04]  /*1f1e0*/  NOP ;  /* 0x0000000000007918 */ /* 0x000fc80000000000 */
[----:B------:R-:W-:Y:S04]  /*1f1f0*/  STL.64 [R1+0x2b0], R64 ;  /* 0x0002b04001007387 */ /* 0x000fe80000100a00 */
[----:B------:R2:W-:Y:S02]  /*1f200*/  STL.64 [R1+0x2b8], R66 ;  /* 0x0002b84201007387 */ /* 0x0005e40000100a00 */
[C---:B--2---:R-:W-:Y:S08]  /*1f210*/  HMMA.16816.F32.BF16 R64, R40.reuse, R4, R80 ;  /* 0x000000042840723c */ /* 0x044ff00000041850 */
[----:B------:R-:W-:Y:S08]  /*1f220*/  HMMA.16816.F32.BF16 R80, R40, R16, R104 ;  /* 0x000000102850723c */ /* 0x000ff00000041868 */
[C---:B------:R-:W-:Y:S03]  /*1f230*/  HMMA.16816.F32.BF16 R40, R44.reuse, R8, R100 ;  /* 0x000000082c28723c */ /* 0x040fe60000041864 */
[----:B------:R-:W-:Y:S04]  /*1f240*/  STL.64 [R1+0x2a0], R64 ;  /* 0x0002a04001007387 */ /* 0x000fe80000100a00 */
[----:B------:R2:W-:Y:S02]  /*1f250*/  STL.64 [R1+0x2a8], R66 ;  /* 0x0002a84201007387 */ /* 0x0005e40000100a00 */
[----:B--2---:R-:W-:Y:S10]  /*1f260*/  HMMA.16816.F32.BF16 R64, R44, R12, R76 ;  /* 0x0000000c2c40723c */ /* 0x004ff4000004184c */
[----:B------:R-:W-:Y:S01]  /*1f270*/  MOV R76, R40 ;  /* 0x00000028004c7202 */ /* 0x000fe20000000f00 */
[----:B------:R-:W-:Y:S01]  /*1f280*/  IMAD.MOV.U32 R77, RZ, RZ, R41 ;  /* 0x000000ffff4d7224 */ /* 0x000fe200078e0029 */
[----:B------:R-:W-:Y:S01]  /*1f290*/  MOV R79, R43 ;  /* 0x0000002b004f7202 */ /* 0x000fe20000000f00 */
[----:B------:R-:W-:-:S02]  /*1f2a0*/  IMAD.MOV.U32 R78, RZ, RZ, R42 ;  /* 0x000000ffff4e7224 */ /* 0x000fc400078e002a */
[----:B------:R-:W-:Y:S01]  /*1f2b0*/  HMMA.16816.F32.BF16 R40, R44, R4, R120 ;  /* 0x000000042c28723c */ /* 0x000fe20000041878 */
[----:B------:R-:W-:Y:S04]  /*1f2c0*/  STL.64 [R1+0x290], R80 ;  /* 0x0002905001007387 */ /* 0x000fe80000100a00 */
[----:B------:R-:W-:Y:S01]  /*1f2d0*/  STL.64 [R1+0x298], R82 ;  /* 0x0002985201007387 */ /* 0x000fe20000100a00 */
[----:B------:R-:W-:Y:S01]  /*1f2e0*/  IMAD.MOV.U32 R101, RZ, RZ, R114 ;  /* 0x000000ffff657224 */ /* 0x000fe200078e0072 */
[----:B------:R-:W-:Y:S01]  /*1f2f0*/  MOV R102, R113 ;  /* 0x0000007100667202 */ /* 0x000fe20000000f00 */
[----:B------:R-:W-:Y:S01]  /*1f300*/  IMAD.MOV.U32 R103, RZ, RZ, R112 ;  /* 0x000000ffff677224 */ /* 0x000fe200078e0070 */
[----:B------:R-:W-:Y:S04]  /*1f310*/  LDSM.16.M88.4 R44, [R111+UR7+0x53800] ;  /* 0x053800076f2c783b */ /* 0x000fe80008000200 */
[----:B------:R-:W-:Y:S04]  /*1f320*/  STL.64 [R1+0x280], R64 ;  /* 0x0002804001007387 */ /* 0x000fe80000100a00 */
[----:B------:R-:W-:Y:S04]  /*1f330*/  STL.64 [R1+0x288], R66 ;  /* 0x0002884201007387 */ /* 0x000fe80000100a00 */
[----:B------:R-:W-:Y:S04]  /*1f340*/  STL [R1+0xea4], R79 ;  /* 0x000ea44f01007387 */ /* 0x000fe80000100800 */
[----:B------:R-:W-:Y:S04]  /*1f350*/  STL [R1+0xea0], R78 ;  /* 0x000ea04e01007387 */ /* 0x000fe80000100800 */
[----:B------:R-:W-:Y:S04]  /*1f360*/  STL [R1+0xe9c], R77 ;  /* 0x000e9c4d01007387 */ /* 0x000fe80000100800 */
[----:B------:R-:W-:Y:S04]  /*1f370*/  STL [R1+0xe98], R76 ;  /* 0x000e984c01007387 */ /* 0x000fe80000100800 */
[----:B------:R-:W-:Y:S04]  /*1f380*/  STL.64 [R1+0x260], R40 ;  /* 0x0002602801007387 */ /* 0x000fe80000100a00 */
[----:B------:R-:W-:Y:S04]  /*1f390*/  STL.64 [R1+0x268], R42 ;  /* 0x0002682a01007387 */ /* 0x000fe80000100a00 */
[----:B------:R-:W-:Y:S04]  /*1f3a0*/  STL.64 [R1+0x250], R20 ;  /* 0x0002501401007387 */ /* 0x000fe80000100a00 */
[----:B------:R2:W-:Y:S02]  /*1f3b0*/  STL.64 [R1+0x258], R22 ;  /* 0x0002581601007387 */ /* 0x0005e40000100a00 */
[----:B--2---:R-:W-:Y:S02]  /*1f3c0*/  HMMA.16816.F32.BF16 R20, R48, R8, R28 ;  /* 0x000000083014723c */ /* 0x004fe4000004181c */
[----:B------:R2:W-:Y:S01]  /*1f3d0*/  STL [R1+0xe84], R7 ;  /* 0x000e840701007387 */ /* 0x0005e20000100800 */
[----:B------:R-:W-:-:S03]  /*1f3e0*/  IMAD.MOV.U32 R104, RZ, RZ, R115 ;  /* 0x000000ffff687224 */ /* 0x000fc600078e0073 */
[----:B------:R-:W3:-:S13]  /*1f3f0*/  LDSM.16.M88.4 R28, [R111+UR7+0x53000] ;  /* 0x053000076f1c783b */ /* 0x000eda0008000200 */
[----:B------:R-:W-:Y:S01]  /*1f400*/  IMAD.MOV.U32 R18, RZ, RZ, R20 ;  /* 0x000000ffff127224 */ /* 0x000fe200078e0014 */
[----:B------:R-:W-:Y:S01]  /*1f410*/  MOV R10, R21 ;  /* 0x00000015000a7202 */ /* 0x000fe20000000f00 */
[----:B------:R-:W-:Y:S02]  /*1f420*/  IMAD.MOV.U32 R14, RZ, RZ, R22 ;  /* 0x000000ffff0e7224 */ /* 0x000fe400078e0016 */
[----:B------:R-:W-:Y:S02]  /*1f430*/  IMAD.MOV.U32 R15, RZ, RZ, R23 ;  /* 0x000000ffff0f7224 */ /* 0x000fe400078e0017 */
[----:B------:R-:W-:Y:S01]  /*1f440*/  HMMA.16816.F32.BF16 R20, R48, R4, R32 ;  /* 0x000000043014723c */ /* 0x000fe20000041820 */
[----:B------:R4:W-:Y:S04]  /*1f450*/  STL [R1+0xe80], R6 ;  /* 0x000e800601007387 */ /* 0x0009e80000100800 */
[----:B------:R-:W-:Y:S04]  /*1f460*/  STL [R1+0xe7c], R19 ;  /* 0x000e7c1301007387 */ /* 0x000fe80000100800 */
[----:B------:R0:W-:Y:S04]  /*1f470*/  STL [R1+0xe78], R11 ;  /* 0x000e780b01007387 */ /* 0x0001e80000100800 */
[----:B------:R-:W-:Y:S06]  /*1f480*/  LDSM.16.M88.4 R32, [R111+UR7+0x55800] ;  /* 0x055800076f20783b */ /* 0x000fec0008000200 */
[----:B--2---:R-:W-:Y:S01]  /*1f490*/  MOV R7, R20 ;  /* 0x0000001400077202 */ /* 0x004fe20000000f00 */
[----:B----4-:R-:W-:Y:S01]  /*1f4a0*/  IMAD.MOV.U32 R6, RZ, RZ, R21 ;  /* 0x000000ffff067224 */ /* 0x010fe200078e0015 */
[----:B0-----:R-:W-:Y:S01]  /*1f4b0*/  MOV R11, R23 ;  /* 0x00000017000b7202 */ /* 0x001fe20000000f00 */
[----:B------:R-:W-:-:S02]  /*1f4c0*/  IMAD.MOV.U32 R19, RZ, RZ, R22 ;  /* 0x000000ffff137224 */ /* 0x000fc400078e0016 */
[----:B------:R-:W-:Y:S01]  /*1f4d0*/  HMMA.16816.F32.BF16 R20, R48, R16, R36 ;  /* 0x000000103014723c */ /* 0x000fe20000041824 */
        /* <DEDUP_REMOVED lines=8> */
[----:B------:R-:W-:Y:S04]  /*1f560*/  STL.64 [R1+0x210], R20 ;  /* 0x0002101401007387 */ /* 0x000fe80000100a00 */
[----:B------:R0:W-:Y:S04]  /*1f570*/  STL.64 [R1+0x218], R22 ;  /* 0x0002181601007387 */ /* 0x0001e80000100a00 */
[----:B------:R-:W-:Y:S04]  /*1f580*/  LDSM.16.M88.4 R48, [R111+UR7+0x54800] ;  /* 0x054800076f30783b */ /* 0x000fe80008000200 */
[----:B------:R-:W-:Y:S01]  /*1f590*/  LDSM.16.M88.4 R36, [R111+UR7+0x56000] ;  /* 0x056000076f24783b */ /* 0x000fe20008000200 */
[----:B0-----:R-:W-:Y:S03]  /*1f5a0*/  HMMA.16816.F32.BF16 R20, R68, R8, R52 ;  /* 0x000000084414723c */ /* 0x001fe60000041834 */
[----:B------:R-:W-:Y:S04]  /*1f5b0*/  STL.64 [R1+0x200], R24 ;  /* 0x0002001801007387 */ /* 0x000fe80000100a00 */
[----:B------:R0:W-:-:S12]  /*1f5c0*/  STL.64 [R1+0x208], R26 ;  /* 0x0002081a01007387 */ /* 0x0001d80000100a00 */
[----:B------:R-:W-:Y:S01]  /*1f5d0*/  IMAD.MOV.U32 R11, RZ, RZ, R20 ;  /* 0x000000ffff0b7224 */ /* 0x000fe200078e0014 */
[----:B------:R-:W-:Y:S01]  /*1f5e0*/  MOV R6, R22 ;  /* 0x0000001600067202 */ /* 0x000fe20000000f00 */
[----:B------:R-:W-:Y:S02]  /*1f5f0*/  IMAD.MOV.U32 R19, RZ, RZ, R21 ;  /* 0x000000ffff137224 */ /* 0x000fe400078e0015 */
[----:B------:R-:W-:Y:S02]  /*1f600*/  IMAD.MOV.U32 R7, RZ, RZ, R23 ;  /* 0x000000ffff077224 */ /* 0x000fe400078e0017 */
[C---:B------:R-:W-:Y:S08]  /*1f610*/  HMMA.16816.F32.BF16 R20, R68.reuse, R16, R60 ;  /* 0x000000104414723c */ /* 0x040ff0000004183c */
[----:B0-----:R-:W-:Y:S01]  /*1f620*/  HMMA.16816.F32.BF16 R24, R68, R4, R56 ;  /* 0x000000044418723c */ /* 0x001fe20000041838 */
[----:B------:R0:W-:Y:S04]  /*1f630*/  STL [R1+0xed4], R7 ;  /* 0x000ed40701007387 */ /* 0x0001e80000100800 */
[----:B------:R2:W-:Y:S04]  /*1f640*/  STL [R1+0xed0], R6 ;  /* 0x000ed00601007387 */ /* 0x0005e80000100800 */
[----:B------:R4:W-:Y:S02]  /*1f650*/  STL [R1+0xecc], R19 ;  /* 0x000ecc1301007387 */ /* 0x0009e40000100800 */
[----:B0-----:R-:W-:-:S02]  /*1f660*/  IMAD.MOV.U32 R7, RZ, RZ, R20 ;  /* 0x000000ffff077224 */ /* 0x001fc400078e0014 */
[----:B------:R0:W-:Y:S01]  /*1f670*/  STL [R1+0xec8], R11 ;  /* 0x000ec80b01007387 */ /* 0x0001e20000100800 */
[----:B--2---:R-:W-:-:S03]  /*1f680*/  MOV R6, R21 ;  /* 0x0000001500067202 */ /* 0x004fc60000000f00 */
[----:B------:R-:W2:Y:S01]  /*1f690*/  LDSM.16.M88.4 R56, [R111+UR7+0x54000] ;  /* 0x054000076f38783b */ /* 0x000ea20008000200 */
[----:B----4-:R-:W-:-:S03]  /*1f6a0*/  IMAD.MOV.U32 R19, RZ, RZ, R22 ;  /* 0x000000ffff137224 */ /* 0x010fc600078e0016 */
[----:B------:R-:W-:Y:S01]  /*1f6b0*/  STL.64 [R1+0x1e0], R24 ;  /* 0x0001e01801007387 */ /* 0x000fe20000100a00 */
[----:B0-----:R-:W-:Y:S02]  /*1f6c0*/  IMAD.MOV.U32 R11, RZ, RZ, R23 ;  /* 0x000000ffff0b7224 */ /* 0x001fe400078e0017 */
[C---:B------:R-:W-:Y:S01]  /*1f6d0*/  HMMA.16816.F32.BF16 R20, R72.reuse, R8, R84 ;  /* 0x000000084814723c */ /* 0x040fe20000041854 */
[----:B------:R0:W-:Y:S07]  /*1f6e0*/  STL.64 [R1+0x1e8], R26 ;  /* 0x0001e81a01007387 */ /* 0x0001ee0000100a00 */
[----:B0-----:R-:W-:Y:S01]  /*1f6f0*/  HMMA.16816.F32.BF16 R24, R72, R12, R96 ;  /* 0x0000000c4818723c */ /* 0x001fe20000041860 */
[----:B------:R0:W-:Y:S04]  /*1f700*/  STL [R1+0xee4], R11 ;  /* 0x000ee40b01007387 */ /* 0x0001e80000100800 */
[----:B------:R-:W-:Y:S06]  /*1f710*/  STL [R1+0xee0], R19 ;  /* 0x000ee01301007387 */ /* 0x000fec0000100800 */
[----:B------:R-:W-:Y:S01]  /*1f720*/  MOV R18, R23 ;  /* 0x0000001700127202 */ /* 0x000fe20000000f00 */
[----:B------:R-:W-:Y:S01]  /*1f730*/  IMAD.MOV.U32 R10, RZ, RZ, R22 ;  /* 0x000000ffff0a7224 */ /* 0x000fe200078e0016 */
[----:B------:R4:W-:Y:S01]  /*1f740*/  STL [R1+0xedc], R7 ;  /* 0x000edc0701007387 */ /* 0x0009e20000100800 */
[----:B------:R-:W-:Y:S01]  /*1f750*/  IMAD.MOV.U32 R14, RZ, RZ, R21 ;  /* 0x000000ffff0e7224 */ /* 0x000fe200078e0015 */
[----:B------:R-:W-:-:S02]  /*1f760*/  MOV R15, R20 ;  /* 0x00000014000f7202 */ /* 0x000fc40000000f00 */
[----:B------:R0:W-:Y:S04]  /*1f770*/  STL [R1+0xed8], R6 ;  /* 0x000ed80601007387 */ /* 0x0001e80000100800 */
[----:B------:R-:W-:Y:S04]  /*1f780*/  STL.64 [R1+0x1c0], R24 ;  /* 0x0001c01801007387 */ /* 0x000fe80000100a00 */
[----:B------:R-:W-:Y:S04]  /*1f790*/  STL.64 [R1+0x1c8], R26 ;  /* 0x0001c81a01007387 */ /* 0x000fe80000100a00 */
[----:B------:R0:W-:Y:S04]  /*1f7a0*/  STL [R1+0xef4], R18 ;  /* 0x000ef41201007387 */ /* 0x0001e80000100800 */
[----:B------:R0:W-:Y:S04]  /*1f7b0*/  STL [R1+0xef0], R10 ;  /* 0x000ef00a01007387 */ /* 0x0001e80000100800 */
[----:B------:R-:W-:Y:S04]  /*1f7c0*/  STL [R1+0xeec], R14 ;  /* 0x000eec0e01007387 */ /* 0x000fe80000100800 */
[----:B------:R0:W-:Y:S04]  /*1f7d0*/  STL [R1+0xee8], R15 ;  /* 0x000ee80f01007387 */ /* 0x0001e80000100800 */
[----:B------:R-:W2:Y:S04]  /*1f7e0*/  LDL.LU R76, [R1+0x40] ;  /* 0x00004000014c7983 */ /* 0x000ea80000300800 */
[----:B------:R-:W2:Y:S04]  /*1f7f0*/  LDL.LU R77, [R1+0x44] ;  /* 0x00004400014d7983 */ /* 0x000ea80000300800 */
[----:B------:R-:W2:Y:S04]  /*1f800*/  LDL.LU R78, [R1+0x48] ;  /* 0x00004800014e7983 */ /* 0x000ea80000300800 */
[----:B------:R-:W2:Y:S04]  /*1f810*/  LDL.LU R79, [R1+0x4c] ;  /* 0x00004c00014f7983 */ /* 0x000ea80000300800 */
[----:B------:R-:W2:Y:S04]  /*1f820*/  LDL.LU R100, [R1+0x510] ;  /* 0x0005100001647983 */ /* 0x000ea80000300800 */
[----:B------:R-:W2:Y:S04]  /*1f830*/  LDL.LU R114, [R1+0xf28] ;  /* 0x000f280001727983 */ /* 0x000ea80000300800 */
[----:B------:R-:W3:Y:S04]  /*1f840*/  LDL.LU R113, [R1+0xf24] ;  /* 0x000f240001717983 */ /* 0x000ee80000300800 */
[----:B------:R-:W4:Y:S04]  /*1f850*/  LDL.LU R112, [R1+0xf20] ;  /* 0x000f200001707983 */ /* 0x000f280000300800 */
[----:B------:R-:W4:Y:S04]  /*1f860*/  LDL.LU R40, [R1+0xe0] ;  /* 0x0000e00001287983 */ /* 0x000f280000300800 */
[----:B------:R-:W4:Y:S04]  /*1f870*/  LDL.LU R41, [R1+0xe4] ;  /* 0x0000e40001297983 */ /* 0x000f280000300800 */
[----:B------:R-:W4:Y:S04]  /*1f880*/  LDL.LU R42, [R1+0xe8] ;  /* 0x0000e800012a7983 */ /* 0x000f280000300800 */
[----:B------:R-:W4:Y:S04]  /*1f890*/  LDL.LU R43, [R1+0xec] ;  /* 0x0000ec00012b7983 */ /* 0x000f280000300800 */
[----:B------:R-:W1:Y:S04]  /*1f8a0*/  LDL.LU R120, [R1+0x100] ;  /* 0x0001000001787983 */ /* 0x000e680000300800 */
[----:B------:R-:W1:Y:S04]  /*1f8b0*/  LDL.LU R121, [R1+0x104] ;  /* 0x0001040001797983 */ /* 0x000e680000300800 */
[----:B------:R-:W1:Y:S04]  /*1f8c0*/  LDL.LU R122, [R1+0x108] ;  /* 0x00010800017a7983 */ /* 0x000e680000300800 */
[----:B------:R-:W1:Y:S04]  /*1f8d0*/  LDL.LU R123, [R1+0x10c] ;  /* 0x00010c00017b7983 */ /* 0x000e680000300800 */
[----:B------:R-:W4:Y:S04]  /*1f8e0*/  LDL.LU R64, [R1+0x120] ;  /* 0x0001200001407983 */ /* 0x000f280000300800 */
[----:B------:R-:W4:Y:S04]  /*1f8f0*/  LDL.LU R65, [R1+0x124] ;  /* 0x0001240001417983 */ /* 0x000f280000300800 */
[----:B------:R-:W4:Y:S04]  /*1f900*/  LDL.LU R66, [R1+0x128] ;  /* 0x0001280001427983 */ /* 0x000f280000300800 */
[----:B------:R-:W4:Y:S04]  /*1f910*/  LDL.LU R67, [R1+0x12c] ;  /* 0x00012c0001437983 */ /* 0x000f280000300800 */
[----:B------:R-:W4:Y:S01]  /*1f920*/  LDL.LU R80, [R1+0x430] ;  /* 0x0004300001507983 */ /* 0x000f220000300800 */
[----:B--2---:R-:W-:Y:S01]  /*1f930*/  IMAD.MOV.U32 R83, RZ, RZ, R114 ;  /* 0x000000ffff537224 */ /* 0x004fe200078e0072 */
[----:B---3--:R-:W-:Y:S01]  /*1f940*/  MOV R82, R113 ;  /* 0x0000007100527202 */ /* 0x008fe20000000f00 */
[----:B----4-:R-:W-:-:S02]  /*1f950*/  IMAD.MOV.U32 R81, RZ, RZ, R112 ;  /* 0x000000ffff517224 */ /* 0x010fc400078e0070 */
[----:B------:R-:W2:Y:S04]  /*1f960*/  LDL.LU R112, [R1+0xf1c] ;  /* 0x000f1c0001707983 */ /* 0x000ea80000300800 */
[----:B------:R-:W2:Y:S04]  /*1f970*/  LDL.LU R113, [R1+0xf18] ;  /* 0x000f180001717983 */ /* 0x000ea80000300800 */
[----:B------:R-:W2:Y:S04]  /*1f980*/  LDL.LU R114, [R1+0xf14] ;  /* 0x000f140001727983 */ /* 0x000ea80000300800 */
[----:B------:R-:W2:Y:S04]  /*1f990*/  LDL.LU R115, [R1+0xf10] ;  /* 0x000f100001737983 */ /* 0x000ea80000300800 */
[----:B------:R-:W3:Y:S04]  /*1f9a0*/  LDL.LU R105, [R1+0x524] ;  /* 0x0005240001697983 */ /* 0x000ee80000300800 */
[----:B------:R-:W3:Y:S04]  /*1f9b0*/  LDL.LU R106, [R1+0x528] ;  /* 0x00052800016a7983 */ /* 0x000ee80000300800 */
[----:B------:R-:W3:Y:S01]  /*1f9c0*/  LDL.LU R107, [R1+0x52c] ;  /* 0x00052c00016b7983 */ /* 0x000ee20000300800 */
[----:B------:R-:W-:-:S15]  /*1f9d0*/  HMMA.16816.F32.BF16 R20, R72, R4, R88 ;  /* 0x000000044814723c */ /* 0x000fde0000041858 */
[----:B------:R-:W-:-:S04]  /*1f9e0*/  NOP ;  /* 0x0000000000007918 */ /* 0x000fc80000000000 */
[----:B0-----:R-:W-:Y:S01]  /*1f9f0*/  IMAD.MOV.U32 R11, RZ, RZ, R20 ;  /* 0x000000ffff0b7224 */ /* 0x001fe200078e0014 */
[----:B------:R-:W-:Y:S01]  /*1fa00*/  MOV R7, R22 ;  /* 0x0000001600077202 */ /* 0x000fe20000000f00 */
[----:B------:R-:W-:Y:S02]  /*1fa10*/  IMAD.MOV.U32 R19, RZ, RZ, R21 ;  /* 0x000000ffff137224 */ /* 0x000fe400078e0015 */
[----:B------:R-:W-:Y:S01]  /*1fa20*/  IMAD.MOV.U32 R6, RZ, RZ, R23 ;  /* 0x000000ffff067224 */ /* 0x000fe200078e0017 */
[----:B-1----:R-:W-:Y:S04]  /*1fa30*/  HMMA.16816.F32.BF16 R120, R116, R4, R120 ;  /* 0x000000047478723c */ /* 0x002fe80000041878 */
[----:B------:R0:W-:Y:S04]  /*1fa40*/  STL [R1+0xf04], R6 ;  /* 0x000f040601007387 */ /* 0x0001e80000100800 */
[----:B------:R-:W-:Y:S04]  /*1fa50*/  STL [R1+0xf00], R7 ;  /* 0x000f000701007387 */ /* 0x000fe80000100800 */
[----:B------:R1:W-:Y:S04]  /*1fa60*/  STL [R1+0xefc], R11 ;  /* 0x000efc0b01007387 */ /* 0x0003e80000100800 */
[----:B------:R4:W-:Y:S04]  /*1fa70*/  STL [R1+0xef8], R19 ;  /* 0x000ef81301007387 */ /* 0x0009e80000100800 */
[----:B------:R-:W-:Y:S04]  /*1fa80*/  STL.64 [R1+0xde0], R122 ;  /* 0x000de07a01007387 */ /* 0x000fe80000100a00 */
[----:B------:R0:W-:Y:S01]  /*1fa90*/  STL.64 [R1+0xdd8], R120 ;  /* 0x000dd87801007387 */ /* 0x0001e20000100a00 */
[----:B--2---:R-:W-:-:S15]  /*1faa0*/  HMMA.16816.F32.BF16 R20, R72, R16, R112 ;  /* 0x000000104814723c */ /* 0x004fde0000041870 */
[----:B------:R-:W-:-:S04]  /*1fab0*/  NOP ;  /* 0x0000000000007918 */ /* 0x000fc80000000000 */
[----:B------:R-:W-:Y:S01]  /*1fac0*/  MOV R18, R20 ;  /* 0x0000001400127202 */ /* 0x000fe20000000f00 */
[----:B------:R-:W-:Y:S01]  /*1fad0*/  IMAD.MOV.U32 R10, RZ, RZ, R21 ;  /* 0x000000ffff0a7224 */ /* 0x000fe200078e0015 */
[----:B------:R-:W-:Y:S01]  /*1fae0*/  MOV R15, R23 ;  /* 0x00000017000f7202 */ /* 0x000fe20000000f00 */
[----:B------:R-:W-:Y:S02]  /*1faf0*/  IMAD.MOV.U32 R14, RZ, RZ, R22 ;  /* 0x000000ffff0e7224 */ /* 0x000fe400078e0016 */
[-C--:B------:R-:W-:Y:S08]  /*1fb00*/  HMMA.16816.F32.BF16 R20, R116, R12.reuse, R76 ;  /* 0x0000000c7414723c */ /* 0x080ff0000004184c */
[----:B------:R-:W-:Y:S11]  /*1fb10*/  HMMA.16816.F32.BF16 R112, R28, R12, R80 ;  /* 0x0000000c1c70723c */ /* 0x000ff60000041850 */
[----:B0-----:R-:W-:Y:S01]  /*1fb20*/  IMAD.MOV.U32 R6, RZ, RZ, R20 ;  /* 0x000000ffff067224 */ /* 0x001fe200078e0014 */
[----:B-1----:R-:W-:Y:S01]  /*1fb30*/  MOV R11, R22 ;  /* 0x00000016000b7202 */ /* 0x002fe20000000f00 */
[----:B------:R-:W-:-:S02]  /*1fb40*/  IMAD.MOV.U32 R7, RZ, RZ, R21 ;  /* 0x000000ffff077224 */ /* 0x000fc400078e0015 */
[----:B----4-:R-:W-:Y:S02]  /*1fb50*/  IMAD.MOV.U32 R19, RZ, RZ, R23 ;  /* 0x000000ffff137224 */ /* 0x010fe400078e0017 */
[C---:B------:R-:W-:Y:S01]  /*1fb60*/  HMMA.16816.F32.BF16 R20, R116.reuse, R8, R40 ;  /* 0x000000087414723c */ /* 0x040fe20000041828 */
[----:B------:R-:W0:Y:S07]  /*1fb70*/  LDSM.16.M88.4 R40, [R111+UR7+0x55000] ;  /* 0x055000076f28783b */ /* 0x000e2e0008000200 */
[----:B------:R-:W-:Y:S08]  /*1fb80*/  HMMA.16816.F32.BF16 R116, R116, R16, R64 ;  /* 0x000000107474723c */ /* 0x000ff00000041840 */
[----:B---3--:R-:W-:Y:S11]  /*1fb90*/  HMMA.16816.F32.BF16 R24, R28, R8, R104 ;  /* 0x000000081c18723c */ /* 0x008ff60000041868 */
[----:B------:R-:W-:Y:S04]  /*1fba0*/  STL.64 [R1+0xdf0], R118 ;  /* 0x000df07601007387 */ /* 0x000fe80000100a00 */
[----:B------:R1:W-:Y:S04]  /*1fbb0*/  STL.64 [R1+0xde8], R116 ;  /* 0x000de87401007387 */ /* 0x0003e80000100a00 */
[----:B------:R-:W-:Y:S04]  /*1fbc0*/  STL.64 [R1+0xe00], R114 ;  /* 0x000e007201007387 */ /* 0x000fe80000100a00 */
[----:B------:R-:W-:Y:S04]  /*1fbd0*/  STL.64 [R1+0xdf8], R112 ;  /* 0x000df87001007387 */ /* 0x000fe80000100a00 */
[----:B------:R2:W-:Y:S04]  /*1fbe0*/  STL [R1+0xdc4], R24 ;  /* 0x000dc41801007387 */ /* 0x0005e80000100800 */
[----:B------:R3:W-:Y:S04]  /*1fbf0*/  STL [R1+0xdc0], R25 ;  /* 0x000dc01901007387 */ /* 0x0007e80000100800 */
[----:B------:R4:W-:Y:S04]  /*1fc00*/  STL [R1+0xdbc], R26 ;  /* 0x000dbc1a01007387 */ /* 0x0009e80000100800 */
[----:B------:R0:W-:Y:S04]  /*1fc10*/  STL [R1+0xdb8], R27 ;  /* 0x000db81b01007387 */ /* 0x0001e80000100800 */
        /* <DEDUP_REMOVED lines=24> */
[----:B-1----:R-:W4:Y:S04]  /*1fda0*/  LDL.LU R116, [R1+0x480] ;  /* 0x0004800001747983 */ /* 0x002f280000300800 */
[----:B------:R-:W4:Y:S04]  /*1fdb0*/  LDL.LU R117, [R1+0x484] ;  /* 0x0004840001757983 */ /* 0x000f280000300800 */
[----:B------:R-:W4:Y:S01]  /*1fdc0*/  LDL.LU R118, [R1+0x488] ;  /* 0x0004880001767983 */ /* 0x000f220000300800 */
[----:B------:R-:W-:-:S03]  /*1fdd0*/  IMAD.MOV.U32 R79, RZ, RZ, R20 ;  /* 0x000000ffff4f7224 */ /* 0x000fc600078e0014 */
[----:B------:R-:W4:Y:S01]  /*1fde0*/  LDL.LU R119, [R1+0x48c] ;  /* 0x00048c0001777983 */ /* 0x000f220000300800 */
[----:B------:R-:W-:Y:S01]  /*1fdf0*/  MOV R78, R21 ;  /* 0x00000015004e7202 */ /* 0x000fe20000000f00 */
[----:B------:R-:W-:Y:S02]  /*1fe00*/  IMAD.MOV.U32 R77, RZ, RZ, R22 ;  /* 0x000000ffff4d7224 */ /* 0x000fe400078e0016 */
[----:B------:R-:W4:Y:S01]  /*1fe10*/  LDL.LU R64, [R1+0x4d0] ;  /* 0x0004d00001407983 */ /* 0x000f220000300800 */
[----:B------:R-:W-:-:S03]  /*1fe20*/  IMAD.MOV.U32 R76, RZ, RZ, R23 ;  /* 0x000000ffff4c7224 */ /* 0x000fc600078e0017 */
[----:B------:R-:W4:Y:S01]  /*1fe30*/  LDL.LU R65, [R1+0x4d4] ;  /* 0x0004d40001417983 */ /* 0x000f220000300800 */
[C---:B------:R-:W-:Y:S03]  /*1fe40*/  HMMA.16816.F32.BF16 R20, R28.reuse, R4, R100 ;  /* 0x000000041c14723c */ /* 0x040fe60000041864 */
        /* <DEDUP_REMOVED lines=18> */
[----:B--2---:R-:W2:Y:S04]  /*1ff70*/  LDL.LU R24, [R1+0x4c0] ;  /* 0x0004c00001187983 */ /* 0x004ea80000300800 */
[----:B---3--:R-:W2:Y:S04]  /*1ff80*/  LDL.LU R25, [R1+0x4c4] ;  /* 0x0004c40001197983 */ /* 0x008ea80000300800 */
[----:B----4-:R-:W2:Y:S04]  /*1ff90*/  LDL.LU R26, [R1+0x4c8] ;  /* 0x0004c800011a7983 */ /* 0x010ea80000300800 */
[----:B0-----:R-:W2:Y:S04]  /*1ffa0*/  LDL.LU R27, [R1+0x4cc] ;  /* 0x0004cc00011b7983 */ /* 0x001ea80000300800 */
[----:B------:R-:W3:Y:S04]  /*1ffb0*/  LDL.LU R112, [R1+0x490] ;  /* 0x0004900001707983 */ /* 0x000ee80000300800 */
[----:B------:R-:W3:Y:S04]  /*1ffc0*/  LDL.LU R113, [R1+0x494] ;  /* 0x0004940001717983 */ /* 0x000ee80000300800 */
[----:B------:R-:W3:Y:S04]  /*1ffd0*/  LDL.LU R114, [R1+0x498] ;  /* 0x0004980001727983 */ /* 0x000ee80000300800 */
[----:B------:R-:W3:Y:S04]  /*1ffe0*/  LDL.LU R115, [R1+0x49c] ;  /* 0x00049c0001737983 */ /* 0x000ee80000300800 */
[----:B------:R-:W4:Y:S04]  /*1fff0*/  LDL.LU R88, [R1+0x420] ;  /* 0x0004200001587983 */ /* 0x000f280000300800 */
[----:B------:R-:W4:Y:S04]  /*20000*/  LDL.LU R89, [R1+0x424] ;  /* 0x0004240001597983 */ /* 0x000f280000300800 */
[----:B------:R-:W4:Y:S04]  /*20010*/  LDL.LU R90, [R1+0x428] ;  /* 0x00042800015a7983 */ /* 0x000f280000300800 */
[----:B------:R-:W4:Y:S04]  /*20020*/  LDL.LU R91, [R1+0x42c] ;  /* 0x00042c00015b7983 */ /* 0x000f280000300800 */
[----:B------:R-:W2:Y:S04]  /*20030*/  LDL.LU R92, [R1+0x3c0] ;  /* 0x0003c000015c7983 */ /* 0x000ea80000300800 */
[----:B------:R-:W3:Y:S04]  /*20040*/  LDL.LU R93, [R1+0x3c4] ;  /* 0x0003c400015d7983 */ /* 0x000ee80000300800 */
[----:B------:R-:W3:Y:S04]  /*20050*/  LDL.LU R94, [R1+0x3c8] ;  /* 0x0003c800015e7983 */ /* 0x000ee80000300800 */
[----:B------:R-:W3:Y:S04]  /*20060*/  LDL.LU R95, [R1+0x3cc] ;  /* 0x0003cc00015f7983 */ /* 0x000ee80000300800 */
[----:B------:R0:W-:Y:S04]  /*20070*/  STL [R1+0xdcc], R20 ;  /* 0x000dcc1401007387 */ /* 0x0001e80000100800 */
[----:B------:R1:W-:Y:S04]  /*20080*/  STL [R1+0xdc8], R21 ;  /* 0x000dc81501007387 */ /* 0x0003e80000100800 */
[----:B------:R1:W-:Y:S04]  /*20090*/  STL [R1+0xdb4], R22 ;  /* 0x000db41601007387 */ /* 0x0003e80000100800 */
[----:B------:R1:W-:Y:S04]  /*200a0*/  STL [R1+0xdb0], R23 ;  /* 0x000db01701007387 */ /* 0x0003e80000100800 */
[----:B0-----:R-:W3:Y:S04]  /*200b0*/  LDL.LU R20, [R1+0x4e0] ;  /* 0x0004e00001147983 */ /* 0x001ee80000300800 */
[----:B-1----:R-:W3:Y:S04]  /*200c0*/  LDL.LU R21, [R1+0x4e4] ;  /* 0x0004e40001157983 */ /* 0x002ee80000300800 */
[----:B------:R-:W3:Y:S04]  /*200d0*/  LDL.LU R22, [R1+0x4e8] ;  /* 0x0004e80001167983 */ /* 0x000ee80000300800 */
[----:B------:R-:W3:Y:S01]  /*200e0*/  LDL.LU R23, [R1+0x4ec] ;  /* 0x0004ec0001177983 */ /* 0x000ee20000300800 */
[----:B------:R-:W-:Y:S03]  /*200f0*/  HMMA.16816.F32.BF16 R28, R28, R16, R80 ;  /* 0x000000101c1c723c */ /* 0x000fe60000041850 */
[----:B------:R-:W3:-:S15]  /*20100*/  LDL.LU.64 R80, [R1+0xf08] ;  /* 0x000f080001507983 */ /* 0x000ede0000300a00 */
[----:B------:R-:W-:Y:S01]  /*20110*/  NOP ;  /* 0x0000000000007918 */ /* 0x000fe20000000000 */
[----:B------:R0:W-:Y:S04]  /*20120*/  STL.64 [R1+0x170], R28 ;  /* 0x0001701c01007387 */ /* 0x0001e80000100a00 */
[----:B------:R1:W-:Y:S04]  /*20130*/  STL.64 [R1+0x178], R30 ;  /* 0x0001781e01007387 */ /* 0x0003e80000100a00 */
[----:B0-----:R-:W3:Y:S04]  /*20140*/  LDL.LU R28, [R1+0x4f0] ;  /* 0x0004f000011c7983 */ /* 0x001ee80000300800 */
[----:B------:R-:W3:Y:S04]  /*20150*/  LDL.LU R29, [R1+0x4f4] ;  /* 0x0004f400011d7983 */ /* 0x000ee80000300800 */
[----:B-1----:R-:W3:Y:S04]  /*20160*/  LDL.LU R30, [R1+0x4f8] ;  /* 0x0004f800011e7983 */ /* 0x002ee80000300800 */
[----:B------:R-:W3:Y:S01]  /*20170*/  LDL.LU R31, [R1+0x4fc] ;  /* 0x0004fc00011f7983 */ /* 0x000ee20000300800 */
[C---:B------:R-:W-:Y:S08]  /*20180*/  HMMA.16816.F32.BF16 R52, R44.reuse, R12, R52 ;  /* 0x0000000c2c34723c */ /* 0x040ff00000041834 */
[C---:B------:R-:W-:Y:S08]  /*20190*/  HMMA.16816.F32.BF16 R68, R44.reuse, R8, R68 ;  /* 0x000000082c44723c */ /* 0x040ff00000041844 */
[-C--:B------:R-:W-:Y:S03]  /*201a0*/  HMMA.16816.F32.BF16 R100, R44, R4.reuse, R100 ;  /* 0x000000042c64723c */ /* 0x080fe60000041864 */
[----:B------:R-:W-:Y:S04]  /*201b0*/  STL.64 [R1+0x1a0], R52 ;  /* 0x0001a03401007387 */ /* 0x000fe80000100a00 */
[----:B------:R-:W-:Y:S04]  /*201c0*/  STL.64 [R1+0x1a8], R54 ;  /* 0x0001a83601007387 */ /* 0x000fe80000100a00 */
[----:B------:R-:W-:Y:S04]  /*201d0*/  STL.64 [R1+0x190], R68 ;  /* 0x0001904401007387 */ /* 0x000fe80000100a00 */
[----:B------:R-:W-:Y:S04]  /*201e0*/  STL.64 [R1+0x198], R70 ;  /* 0x0001984601007387 */ /* 0x000fe80000100a00 */
[----:B------:R0:W-:Y:S04]  /*201f0*/  STL.64 [R1+0x180], R100 ;  /* 0x0001806401007387 */ /* 0x0001e80000100a00 */
[----:B------:R1:W-:Y:S01]  /*20200*/  STL.64 [R1+0x188], R102 ;  /* 0x0001886601007387 */ /* 0x0003e20000100a00 */
[----:B--2---:R-:W-:Y:S03]  /*20210*/  HMMA.16816.F32.BF16 R24, R56, R4, R24 ;  /* 0x000000043818723c */ /* 0x004fe60000041818 */
[----:B------:R-:W2:Y:S04]  /*20220*/  LDSM.16.M88.4 R52, [R111+UR7+0x56800] ;  /* 0x056800076f34783b */ /* 0x000ea80008000200 */
[----:B0-----:R-:W2:Y:S04]  /*20230*/  LDL.LU R100, [R1+0x3a0] ;  /* 0x0003a00001647983 */ /* 0x001ea80000300800 */
[----:B------:R-:W2:Y:S04]  /*20240*/  LDL.LU R101, [R1+0x3a4] ;  /* 0x0003a40001657983 */ /* 0x000ea80000300800 */
[----:B-1----:R-:W2:Y:S04]  /*20250*/  LDL.LU R102, [R1+0x3a8] ;  /* 0x0003a80001667983 */ /* 0x002ea80000300800 */
[----:B------:R-:W2:Y:S04]  /*20260*/  LDL.LU R103, [R1+0x3ac] ;  /* 0x0003ac0001677983 */ /* 0x000ea80000300800 */
[----:B------:R-:W0:Y:S04]  /*20270*/  LDSM.16.M88.4 R68, [R111+UR7+0x57000] ;  /* 0x057000076f44783b */ /* 0x000e280008000200 */
[----:B------:R-:W-:Y:S01]  /*20280*/  LDSM.16.M88.4 R108, [R111+UR7+0x57800] ;  /* 0x057800076f6c783b */ /* 0x000fe20008000200 */
[----:B---3--:R-:W-:Y:S08]  /*20290*/  HMMA.16816.F32.BF16 R44, R44, R16, R28 ;  /* 0x000000102c2c723c */ /* 0x008ff0000004181c */
[C---:B------:R-:W-:Y:S08]  /*202a0*/  HMMA.16816.F32.BF16 R28, R56.reuse, R12, R20 ;  /* 0x0000000c381c723c */ /* 0x040ff00000041814 */
[C---:B------:R-:W-:Y:S03]  /*202b0*/  HMMA.16816.F32.BF16 R20, R56.reuse, R8, R64 ;  /* 0x000000083814723c */ /* 0x040fe60000041840 */
[----:B------:R-:W-:Y:S04]  /*202c0*/  STL.64 [R1+0x160], R44 ;  /* 0x0001602c01007387 */ /* 0x000fe80000100a00 */
[----:B------:R-:W-:Y:S04]  /*202d0*/  STL.64 [R1+0x168], R46 ;  /* 0x0001682e01007387 */ /* 0x000fe80000100a00 */
[----:B------:R-:W-:Y:S04]  /*202e0*/  STL.64 [R1+0x150], R28 ;  /* 0x0001501c01007387 */ /* 0x000fe80000100a00 */
[----:B------:R-:W-:Y:S04]  /*202f0*/  STL.64 [R1+0x158], R30 ;  /* 0x0001581e01007387 */ /* 0x000fe80000100a00 */
[----:B------:R-:W-:Y:S04]  /*20300*/  STL.64 [R1+0x140], R20 ;  /* 0x0001401401007387 */ /* 0x000fe80000100a00 */
[----:B------:R1:W-:Y:S02]  /*20310*/  STL.64 [R1+0x148], R22 ;  /* 0x0001481601007387 */ /* 0x0003e40000100a00 */
[----:B-1----:R-:W-:Y:S02]  /*20320*/  HMMA.16816.F32.BF16 R20, R56, R16, R112 ;  /* 0x000000103814723c */ /* 0x002fe40000041870 */
[----:B------:R-:W-:Y:S04]  /*20330*/  STL.64 [R1+0x130], R24 ;  /* 0x0001301801007387 */ /* 0x000fe80000100a00 */
[----:B------:R1:W-:Y:S02]  /*20340*/  STL.64 [R1+0x138], R26 ;  /* 0x0001381a01007387 */ /* 0x0003e40000100a00 */
[C---:B------:R-:W-:Y:S08]  /*20350*/  HMMA.16816.F32.BF16 R28, R48.reuse, R12, R116 ;  /* 0x0000000c301c723c */ /* 0x040ff00000041874 */
[C---:B-1----:R-:W-:Y:S03]  /*20360*/  HMMA.16816.F32.BF16 R24, R48.reuse, R8, R120 ;  /* 0x000000083018723c */ /* 0x042fe60000041878 */
[----:B------:R-:W-:Y:S04]  /*20370*/  STL.64 [R1+0x120], R20 ;  /* 0x0001201401007387 */ /* 0x000fe80000100a00 */
[----:B------:R1:W-:Y:S02]  /*20380*/  STL.64 [R1+0x128], R22 ;  /* 0x0001281601007387 */ /* 0x0003e40000100a00 */
[C---:B-1----:R-:W-:Y:S02]  /*20390*/  HMMA.16816.F32.BF16 R20, R48.reuse, R4, R72 ;  /* 0x000000043014723c */ /* 0x042fe40000041848 */
[----:B------:R-:W-:Y:S04]  /*203a0*/  STL.64 [R1+0x110], R28 ;  /* 0x0001101c01007387 */ /* 0x000fe80000100a00 */
[----:B------:R4:W-:Y:S04]  /*203b0*/  STL.64 [R1+0x118], R30 ;  /* 0x0001181e01007387 */ /* 0x0009e80000100a00 */
[----:B------:R-:W-:Y:S04]  /*203c0*/  STL.64 [R1+0x100], R24 ;  /* 0x0001001801007387 */ /* 0x000fe80000100a00 */
[----:B------:R1:W-:Y:S01]  /*203d0*/  STL.64 [R1+0x108], R26 ;  /* 0x0001081a01007387 */ /* 0x0003e20000100a00 */
[----:B----4-:R-:W-:Y:S04]  /*203e0*/  HMMA.16816.F32.BF16 R28, R48, R16, R88 ;  /* 0x00000010301c723c */ /* 0x010fe80000041858 */
[----:B------:R-:W-:Y:S04]  /*203f0*/  STL.64 [R1+0xf0], R20 ;  /* 0x0000f01401007387 */ /* 0x000fe80000100a00 */
[C---:B-1----:R-:W-:Y:S01]  /*20400*/  HMMA.16816.F32.BF16 R24, R40.reuse, R12, R84 ;  /* 0x0000000c2818723c */ /* 0x042fe20000041854 */
[----:B------:R1:W-:Y:S07]  /*20410*/  STL.64 [R1+0xf8], R22 ;  /* 0x0000f81601007387 */ /* 0x0003ee0000100a00 */
[C---:B-1----:R-:W-:Y:S03]  /*20420*/  HMMA.16816.F32.BF16 R20, R40.reuse, R8, R96 ;  /* 0x000000082814723c */ /* 0x042fe60000041860 */
[----:B------:R-:W-:Y:S04]  /*20430*/  STL.64 [R1+0xe0], R28 ;  /* 0x0000e01c01007387 */ /* 0x000fe80000100a00 */
[----:B------:R1:W-:Y:S04]  /*20440*/  STL.64 [R1+0xe8], R30 ;  /* 0x0000e81e01007387 */ /* 0x0003e80000100a00 */
[----:B------:R-:W-:Y:S04]  /*20450*/  STL.64 [R1+0xd0], R24 ;  /* 0x0000d01801007387 */ /* 0x000fe80000100a00 */
[----:B------:R3:W-:Y:S01]  /*20460*/  STL.64 [R1+0xd8], R26 ;  /* 0x0000d81a01007387 */ /* 0x0007e20000100a00 */
[C---:B-1----:R-:W-:Y:S03]  /*20470*/  HMMA.16816.F32.BF16 R28, R40.reuse, R4, R60 ;  /* 0x00000004281c723c */ /* 0x042fe6000004183c */
[----:B------:R-:W-:Y:S05]  /*20480*/  STL.64 [R1+0xc0], R20 ;  /* 0x0000c01401007387 */ /* 0x000fea0000100a00 */
[----:B---3--:R-:W-:Y:S01]  /*20490*/  HMMA.16816.F32.BF16 R24, R40, R16, R92 ;  /* 0x000000102818723c */ /* 0x008fe2000004185c */
[----:B------:R1:W-:Y:S07]  /*204a0*/  STL.64 [R1+0xc8], R22 ;  /* 0x0000c81601007387 */ /* 0x0003ee0000100a00 */
[----:B-1----:R-:W-:Y:S03]  /*204b0*/  HMMA.16816.F32.BF16 R20, R32, R12, R104 ;  /* 0x0000000c2014723c */ /* 0x002fe60000041868 */
[----:B------:R-:W-:Y:S04]  /*204c0*/  STL.64 [R1+0xb0], R28 ;  /* 0x0000b01c01007387 */ /* 0x000fe80000100a00 */
[----:B------:R-:W-:Y:S01]  /*204d0*/  STL.64 [R1+0xb8], R30 ;  /* 0x0000b81e01007387 */ /* 0x000fe20000100a00 */
[----:B------:R-:W-:-:S03]  /*204e0*/  MOV R64, R124 ;  /* 0x0000007c00407202 */ /* 0x000fc60000000f00 */
[----:B------:R-:W-:Y:S01]  /*204f0*/  STL.64 [R1+0xa0], R24 ;  /* 0x0000a01801007387 */ /* 0x000fe20000100a00 */
[----:B------:R-:W-:Y:S01]  /*20500*/  IMAD.MOV.U32 R65, RZ, RZ, R3 ;  /* 0x000000ffff417224 */ /* 0x000fe200078e0003 */
[----:B------:R-:W-:Y:S02]  /*20510*/  MOV R67, R0 ;  /* 0x0000000000437202 */ /* 0x000fe40000000f00 */
[----:B------:R-:W-:Y:S01]  /*20520*/  STL.64 [R1+0xa8], R26 ;  /* 0x0000a81a01007387 */ /* 0x000fe20000100a00 */
[----:B------:R-:W-:-:S03]  /*20530*/  IMAD.MOV.U32 R66, RZ, RZ, R2 ;  /* 0x000000ffff427224 */ /* 0x000fc600078e0002 */
[----:B------:R-:W3:Y:S01]  /*20540*/  LDL.LU R104, [R1+0x380] ;  /* 0x0003800001687983 */ /* 0x000ee20000300800 */
[----:B------:R-:W-:Y:S01]  /*20550*/  IMAD.MOV.U32 R124, RZ, RZ, R20 ;  /* 0x000000ffff7c7224 */ /* 0x000fe200078e0014 */
[----:B------:R-:W-:Y:S02]  /*20560*/  MOV R3, R22 ;  /* 0x0000001600037202 */ /* 0x000fe40000000f00 */
[----:B------:R-:W3:Y:S01]  /*20570*/  LDL.LU R105, [R1+0x384] ;  /* 0x0003840001697983 */ /* 0x000ee20000300800 */
[----:B------:R-:W-:Y:S02]  /*20580*/  IMAD.MOV.U32 R0, RZ, RZ, R21 ;  /* 0x000000ffff007224 */ /* 0x000fe400078e0015 */
[----:B------:R-:W-:Y:S01]  /*20590*/  IMAD.MOV.U32 R2, RZ, RZ, R23 ;  /* 0x000000ffff027224 */ /* 0x000fe200078e0017 */
[----:B------:R-:W3:Y:S01]  /*205a0*/  LDL.LU R106, [R1+0x388] ;  /* 0x00038800016a7983 */ /* 0x000ee20000300800 */
[----:B--2---:R-:W-:Y:S03]  /*205b0*/  HMMA.16816.F32.BF16 R20, R32, R8, R100 ;  /* 0x000000082014723c */ /* 0x004fe60000041864 */
[----:B------:R-:W-:Y:S04]  /*205c0*/  STL [R1+0xd4c], R2 ;  /* 0x000d4c0201007387 */ /* 0x000fe80000100800 */
[----:B------:R-:W-:Y:S04]  /*205d0*/  STL [R1+0xd48], R3 ;  /* 0x000d480301007387 */ /* 0x000fe80000100800 */
[----:B------:R-:W-:Y:S04]  /*205e0*/  STL [R1+0xd44], R0 ;  /* 0x000d440001007387 */ /* 0x000fe80000100800 */
[----:B------:R-:W-:Y:S04]  /*205f0*/  STL [R1+0xd40], R124 ;  /* 0x000d407c01007387 */ /* 0x000fe80000100800 */
[----:B------:R-:W-:Y:S04]  /*20600*/  STL.64 [R1+0x80], R20 ;  /* 0x0000801401007387 */ /* 0x000fe80000100a00 */
[----:B------:R1:W-:Y:S04]  /*20610*/  STL [R1+0x88], R22 ;  /* 0x0000881601007387 */ /* 0x0003e80000100800 */
[----:B------:R-:W2:Y:S04]  /*20620*/  LDL.LU R100, [R1+0x370] ;  /* 0x0003700001647983 */ /* 0x000ea80000300800 */
[----:B------:R-:W2:Y:S04]  /*20630*/  LDL.LU R101, [R1+0x374] ;  /* 0x0003740001657983 */ /* 0x000ea80000300800 */
[----:B------:R-:W2:Y:S04]  /*20640*/  LDL.LU R102, [R1+0x378] ;  /* 0x0003780001667983 */ /* 0x000ea80000300800 */
[----:B------:R-:W2:Y:S01]  /*20650*/  LDL.LU R103, [R1+0x37c] ;  /* 0x00037c0001677983 */ /* 0x000ea20000300800 */
[----:B------:R-:W-:Y:S01]  /*20660*/  IMAD.MOV.U32 R107, RZ, RZ, R125 ;  /* 0x000000ffff6b7224 */ /* 0x000fe200078e007d */
[----:B------:R-:W-:-:S02]  /*20670*/  MOV R125, R23 ;  /* 0x00000017007d7202 */ /* 0x000fc40000000f00 */
[----:B-1----:R-:W-:Y:S03]  /*20680*/  HMMA.16816.F32.BF16 R20, R32, R4, R64 ;  /* 0x000000042014723c */ /* 0x002fe60000041840 */
[----:B------:R-:W-:Y:S04]  /*20690*/  STL [R1+0xd90], R125 ;  /* 0x000d907d01007387 */ /* 0x000fe80000100800 */
        /* <DEDUP_REMOVED lines=9> */
[----:B------:R-:W-:-:S03]  /*20730*/  IMAD.MOV.U32 R124, RZ, RZ, R23 ;  /* 0x000000ffff7c7224 */ /* 0x000fc600078e0017 */
[----:B------:R-:W4:Y:S01]  /*20740*/  LDL.LU R61, [R1+0x354] ;  /* 0x00035400013d7983 */ /* 0x000f220000300800 */
[----:B------:R-:W-:-:S03]  /*20750*/  MOV R0, R22 ;  /* 0x0000001600007202 */ /* 0x000fc60000000f00 */
[----:B------:R-:W4:Y:S01]  /*20760*/  LDL.LU R62, [R1+0x358] ;  /* 0x00035800013e7983 */ /* 0x000f220000300800 */
[----:B------:R-:W-:-:S03]  /*20770*/  IMAD.MOV.U32 R2, RZ, RZ, R20 ;  /* 0x000000ffff027224 */ /* 0x000fc600078e0014 */
[----:B------:R-:W4:Y:S01]  /*20780*/  LDL.LU R63, [R1+0x35c] ;  /* 0x00035c00013f7983 */ /* 0x000f220000300800 */
[----:B------:R-:W-:-:S03]  /*20790*/  IMAD.MOV.U32 R3, RZ, RZ, R21 ;  /* 0x000000ffff037224 */ /* 0x000fc600078e0015 */
[----:B------:R-:W-:Y:S04]  /*207a0*/  STL [R1+0xdd4], R124 ;  /* 0x000dd47c01007387 */ /* 0x000fe80000100800 */
[----:B------:R-:W-:Y:S04]  /*207b0*/  STL [R1+0xdd0], R0 ;  /* 0x000dd00001007387 */ /* 0x000fe80000100800 */
[----:B------:R-:W-:Y:S04]  /*207c0*/  STL [R1+0xdac], R3 ;  /* 0x000dac0301007387 */ /* 0x000fe80000100800 */
[----:B------:R-:W-:Y:S01]  /*207d0*/  STL [R1+0xda8], R2 ;  /* 0x000da80201007387 */ /* 0x000fe20000100800 */
[----:B---3--:R-:W-:Y:S03]  /*207e0*/  HMMA.16816.F32.BF16 R20, R32, R16, R104 ;  /* 0x000000102014723c */ /* 0x008fe60000041868 */
[----:B------:R-:W3:Y:S04]  /*207f0*/  LDL.LU R104, [R1+0x340] ;  /* 0x0003400001687983 */ /* 0x000ee80000300800 */
[----:B------:R-:W3:Y:S04]  /*20800*/  LDL.LU R105, [R1+0x344] ;  /* 0x0003440001697983 */ /* 0x000ee80000300800 */
[----:B------:R-:W3:Y:S04]  /*20810*/  LDL.LU R106, [R1+0x348] ;  /* 0x00034800016a7983 */ /* 0x000ee80000300800 */
[----:B------:R-:W3:Y:S04]  /*20820*/  LDL.LU R107, [R1+0x34c] ;  /* 0x00034c00016b7983 */ /* 0x000ee80000300800 */
[----:B------:R-:W-:Y:S01]  /*20830*/  IMAD.MOV.U32 R26, RZ, RZ, R22 ;  /* 0x000000ffff1a7224 */ /* 0x000fe200078e0016 */
[----:B------:R-:W-:Y:S01]  /*20840*/  MOV R25, R21 ;  /* 0x0000001500197202 */ /* 0x000fe20000000f00 */
[----:B------:R-:W-:-:S02]  /*20850*/  IMAD.MOV.U32 R27, RZ, RZ, R23 ;  /* 0x000000ffff1b7224 */ /* 0x000fc400078e0017 */
[----:B------:R-:W-:-:S03]  /*20860*/  IMAD.MOV.U32 R24, RZ, RZ, R20 ;  /* 0x000000ffff187224 */ /* 0x000fc600078e0014 */
[----:B------:R-:W-:Y:S04]  /*20870*/  STL.64 [R1+0xe10], R26 ;  /* 0x000e101a01007387 */ /* 0x000fe80000100a00 */
[----:B------:R4:W-:Y:S01]  /*20880*/  STL.64 [R1+0xe08], R24 ;  /* 0x000e081801007387 */ /* 0x0009e20000100a00 */
[C---:B--2---:R-:W-:Y:S03]  /*20890*/  HMMA.16816.F32.BF16 R28, R36.reuse, R12, R100 ;  /* 0x0000000c241c723c */ /* 0x044fe60000041864 */
[----:B------:R-:W2:Y:S04]  /*208a0*/  LDL.LU R100, [R1+0x330] ;  /* 0x0003300001647983 */ /* 0x000ea80000300800 */
[----:B------:R-:W2:Y:S04]  /*208b0*/  LDL.LU R101, [R1+0x334] ;  /* 0x0003340001657983 */ /* 0x000ea80000300800 */
[----:B------:R-:W2:Y:S04]  /*208c0*/  LDL.LU R102, [R1+0x338] ;  /* 0x0003380001667983 */ /* 0x000ea80000300800 */
[----:B------:R-:W2:Y:S04]  /*208d0*/  LDL.LU R103, [R1+0x33c] ;  /* 0x00033c0001677983 */ /* 0x000ea80000300800 */
[----:B------:R-:W2:Y:S04]  /*208e0*/  LDL.LU R64, [R1+0x320] ;  /* 0x0003200001407983 */ /* 0x000ea80000300800 */
[----:B------:R-:W2:Y:S04]  /*208f0*/  LDL.LU R65, [R1+0x324] ;  /* 0x0003240001417983 */ /* 0x000ea80000300800 */
[----:B------:R-:W2:Y:S04]  /*20900*/  LDL.LU R66, [R1+0x328] ;  /* 0x0003280001427983 */ /* 0x000ea80000300800 */
[----:B------:R-:W2:Y:S01]  /*20910*/  LDL.LU R67, [R1+0x32c] ;  /* 0x00032c0001437983 */ /* 0x000ea20000300800 */
[----:B----4-:R-:W-:Y:S01]  /*20920*/  HMMA.16816.F32.BF16 R24, R36, R8, R96 ;  /* 0x000000082418723c */ /* 0x010fe20000041860 */
[----:B------:R-:W-:Y:S01]  /*20930*/  MOV R22, R28 ;  /* 0x0000001c00167202 */ /* 0x000fe20000000f00 */
[----:B------:R-:W-:-:S06]  /*20940*/  IMAD.MOV.U32 R23, RZ, RZ, R29 ;  /* 0x000000ffff177224 */ /* 0x000fcc00078e001d */
[C---:B------:R-:W-:Y:S08]  /*20950*/  HMMA.16816.F32.BF16 R32, R36.reuse, R4, R60 ;  /* 0x000000042420723c */ /* 0x040ff0000004183c */
[----:B------:R-:W-:Y:S03]  /*20960*/  HMMA.16816.F32.BF16 R36, R36, R16, R92 ;  /* 0x000000102424723c */ /* 0x000fe6000004185c */
[----:B------:R-:W-:Y:S01]  /*20970*/  MOV R20, R26 ;  /* 0x0000001a00147202 */ /* 0x000fe20000000f00 */
[----:B------:R-:W-:Y:S01]  /*20980*/  IMAD.MOV.U32 R21, RZ, RZ, R27 ;  /* 0x000000ffff157224 */ /* 0x000fe200078e001b */
[----:B------:R-:W-:Y:S04]  /*20990*/  STL.64 [R1+0xe20], R22 ;  /* 0x000e201601007387 */ /* 0x000fe80000100a00 */
[----:B------:R-:W-:Y:S04]  /*209a0*/  STL.64 [R1+0xe18], R20 ;  /* 0x000e181401007387 */ /* 0x000fe80000100a00 */
[----:B------:R-:W-:Y:S04]  /*209b0*/  STL.64 [R1+0xc70], R34 ;  /* 0x000c702201007387 */ /* 0x000fe80000100a00 */
[----:B------:R-:W-:Y:S04]  /*209c0*/  STL.64 [R1+0xc68], R32 ;  /* 0x000c682001007387 */ /* 0x000fe80000100a00 */
[----:B------:R-:W-:Y:S04]  /*209d0*/  STL.64 [R1+0xc80], R38 ;  /* 0x000c802601007387 */ /* 0x000fe80000100a00 */
[----:B------:R1:W-:Y:S04]  /*209e0*/  STL.64 [R1+0xc78], R36 ;  /* 0x000c782401007387 */ /* 0x0003e80000100a00 */
[----:B------:R-:W4:Y:S04]  /*209f0*/  LDL R125, [R1+0x540] ;  /* 0x00054000017d7983 */ /* 0x000f280000100800 */
[----:B------:R-:W4:Y:S04]  /*20a00*/  LDL.LU R92, [R1+0x2d0] ;  /* 0x0002d000015c7983 */ /* 0x000f280000300800 */
[----:B------:R-:W4:Y:S04]  /*20a10*/  LDL.LU R93, [R1+0x2d4] ;  /* 0x0002d400015d7983 */ /* 0x000f280000300800 */
[----:B------:R-:W4:Y:S04]  /*20a20*/  LDL.LU R94, [R1+0x2d8] ;  /* 0x0002d800015e7983 */ /* 0x000f280000300800 */
[----:B------:R-:W4:Y:S01]  /*20a30*/  LDL.LU R95, [R1+0x2dc] ;  /* 0x0002dc00015f7983 */ /* 0x000f220000300800 */
[C---:B---3--:R-:W-:Y:S03]  /*20a40*/  HMMA.16816.F32.BF16 R40, R52.reuse, R12, R104 ;  /* 0x0000000c3428723c */ /* 0x048fe60000041868 */
[----:B------:R-:W0:Y:S04]  /*20a50*/  LDL.LU R104, [R1+0x2c0] ;  /* 0x0002c00001687983 */ /* 0x000e280000300800 */
[----:B------:R-:W0:Y:S04]  /*20a60*/  LDL.LU R105, [R1+0x2c4] ;  /* 0x0002c40001697983 */ /* 0x000e280000300800 */
[----:B------:R-:W0:Y:S04]  /*20a70*/  LDL.LU R106, [R1+0x2c8] ;  /* 0x0002c800016a7983 */ /* 0x000e280000300800 */
[----:B------:R-:W0:Y:S04]  /*20a80*/  LDL.LU R107, [R1+0x2cc] ;  /* 0x0002cc00016b7983 */ /* 0x000e280000300800 */
[----:B------:R-:W-:Y:S04]  /*20a90*/  STL.64 [R1+0xc90], R42 ;  /* 0x000c902a01007387 */ /* 0x000fe80000100a00 */
[----:B------:R-:W-:Y:S01]  /*20aa0*/  STL.64 [R1+0xc88], R40 ;  /* 0x000c882801007387 */ /* 0x000fe20000100a00 */
[C---:B--2---:R-:W-:Y:S03]  /*20ab0*/  HMMA.16816.F32.BF16 R44, R52.reuse, R8, R100 ;  /* 0x00000008342c723c */ /* 0x044fe60000041864 */
[----:B------:R-:W2:Y:S04]  /*20ac0*/  LDL.LU R100, [R1+0x310] ;  /* 0x0003100001647983 */ /* 0x000ea80000300800 */
[----:B------:R-:W2:Y:S04]  /*20ad0*/  LDL.LU R101, [R1+0x314] ;  /* 0x0003140001657983 */ /* 0x000ea80000300800 */
[----:B------:R-:W2:Y:S04]  /*20ae0*/  LDL.LU R102, [R1+0x318] ;  /* 0x0003180001667983 */ /* 0x000ea80000300800 */
[----:B------:R-:W2:Y:S01]  /*20af0*/  LDL.LU R103, [R1+0x31c] ;  /* 0x00031c0001677983 */ /* 0x000ea20000300800 */
[C---:B------:R-:W-:Y:S03]  /*20b00*/  HMMA.16816.F32.BF16 R48, R52.reuse, R4, R64 ;  /* 0x000000043430723c */ /* 0x040fe60000041840 */
[----:B------:R-:W-:Y:S04]  /*20b10*/  STL.64 [R1+0xca0], R46 ;  /* 0x000ca02e01007387 */ /* 0x000fe80000100a00 */
[----:B------:R-:W-:Y:S04]  /*20b20*/  STL.64 [R1+0xc98], R44 ;  /* 0x000c982c01007387 */ /* 0x000fe80000100a00 */
        /* <DEDUP_REMOVED lines=13> */
[----:B----4-:R-:W-:Y:S04]  /*20c00*/  LDSM.16.M88.4 R96, [R125+UR7+0x51000] ;  /* 0x051000077d60783b */ /* 0x010fe80008000200 */
[----:B------:R-:W4:Y:S01]  /*20c10*/  LDL.LU R83, [R1+0x3dc] ;  /* 0x0003dc0001537983 */ /* 0x000f220000300800 */
[----:B-1----:R-:W-:Y:S01]  /*20c20*/  IMAD.MOV.U32 R36, RZ, RZ, R6 ;  /* 0x000000ffff247224 */ /* 0x002fe200078e0006 */
[----:B------:R-:W-:Y:S01]  /*20c30*/  MOV R37, R7 ;  /* 0x0000000700257202 */ /* 0x000fe20000000f00 */
[----:B------:R-:W-:Y:S01]  /*20c40*/  IMAD.MOV.U32 R38, RZ, RZ, R11 ;  /* 0x000000ffff267224 */ /* 0x000fe200078e000b */
[----:B------:R-:W-:Y:S01]  /*20c50*/  MOV R33, R78 ;  /* 0x0000004e00217202 */ /* 0x000fe20000000f00 */
[----:B------:R-:W-:Y:S01]  /*20c60*/  IMAD.MOV.U32 R39, RZ, RZ, R19 ;  /* 0x000000ffff277224 */ /* 0x000fe200078e0013 */
[----:B------:R-:W-:Y:S01]  /*20c70*/  LDSM.16.M88.4 R88, [R125+UR7+0x52000] ;  /* 0x052000077d58783b */ /* 0x000fe20008000200 */
[----:B------:R-:W-:Y:S03]  /*20c80*/  HMMA.16816.F32.BF16 R52, R52, R16, R92 ;  /* 0x000000103434723c */ /* 0x000fe6000004185c */
[----:B------:R-:W-:Y:S04]  /*20c90*/  STL.64 [R1+0xcc0], R50 ;  /* 0x000cc03201007387 */ /* 0x000fe80000100a00 */
[----:B------:R-:W-:Y:S01]  /*20ca0*/  STL.64 [R1+0xcb8], R48 ;  /* 0x000cb83001007387 */ /* 0x000fe20000100a00 */
[C---:B0-----:R-:W-:Y:S03]  /*20cb0*/  HMMA.16816.F32.BF16 R56, R68.reuse, R12, R104 ;  /* 0x0000000c4438723c */ /* 0x041fe60000041868 */
[----:B------:R-:W0:Y:S08]  /*20cc0*/  LDSM.16.M88.4 R104, [R125+UR7+0x50000] ;  /* 0x050000077d68783b */ /* 0x000e300008000200 */
[----:B------:R-:W-:Y:S01]  /*20cd0*/  STL.64 [R1+0xcd0], R54 ;  /* 0x000cd03601007387 */ /* 0x000fe20000100a00 */
[C---:B--2---:R-:W-:Y:S03]  /*20ce0*/  HMMA.16816.F32.BF16 R60, R68.reuse, R8, R100 ;  /* 0x00000008443c723c */ /* 0x044fe60000041864 */
[----:B------:R-:W1:Y:S04]  /*20cf0*/  LDSM.16.M88.4 R100, [R125+UR7+0x50800] ;  /* 0x050800077d64783b */ /* 0x000e680008000200 */
[----:B------:R2:W-:Y:S04]  /*20d00*/  STL.64 [R1+0xcc8], R52 ;  /* 0x000cc83401007387 */ /* 0x0005e80000100a00 */
[----:B------:R0:W-:Y:S04]  /*20d10*/  STL.64 [R1+0xce0], R58 ;  /* 0x000ce03a01007387 */ /* 0x0001e80000100a00 */
[----:B------:R0:W-:Y:S01]  /*20d20*/  STL.64 [R1+0xcd8], R56 ;  /* 0x000cd83801007387 */ /* 0x0001e20000100a00 */
[C---:B---3--:R-:W-:Y:S03]  /*20d30*/  HMMA.16816.F32.BF16 R64, R68.reuse, R4, R64 ;  /* 0x000000044440723c */ /* 0x048fe60000041840 */
[----:B0-----:R-:W-:Y:S04]  /*20d40*/  STL.64 [R1+0xe60], R106 ;  /* 0x000e606a01007387 */ /* 0x001fe80000100a00 */
[----:B------:R-:W-:Y:S01]  /*20d50*/  STL.64 [R1+0xe58], R104 ;  /* 0x000e586801007387 */ /* 0x000fe20000100a00 */
[----:B------:R-:W-:Y:S01]  /*20d60*/  MOV R40, R18 ;  /* 0x0000001200287202 */ /* 0x000fe20000000f00 */
[----:B------:R-:W-:Y:S01]  /*20d70*/  IMAD.MOV.U32 R41, RZ, RZ, R10 ;  /* 0x000000ffff297224 */ /* 0x000fe200078e000a */
[----:B------:R-:W-:Y:S01]  /*20d80*/  MOV R43, R15 ;  /* 0x0000000f002b7202 */ /* 0x000fe20000000f00 */
[----:B------:R-:W-:Y:S01]  /*20d90*/  IMAD.MOV.U32 R42, RZ, RZ, R14 ;  /* 0x000000ffff2a7224 */ /* 0x000fe200078e000e */
[----:B------:R-:W0:Y:S01]  /*20da0*/  LDSM.16.M88.4 R92, [R125+UR7+0x51800] ;  /* 0x051800077d5c783b */ /* 0x000e220008000200 */
[----:B------:R-:W-:Y:S03]  /*20db0*/  HMMA.16816.F32.BF16 R68, R68, R16, R84 ;  /* 0x000000104444723c */ /* 0x000fe60000041854 */
[----:B------:R-:W-:Y:S04]  /*20dc0*/  STL.64 [R1+0xcf0], R62 ;  /* 0x000cf03e01007387 */ /* 0x000fe80000100a00 */
[----:B------:R3:W-:Y:S01]  /*20dd0*/  STL.64 [R1+0xce8], R60 ;  /* 0x000ce83c01007387 */ /* 0x0007e20000100a00 */
[----:B------:R-:W-:Y:S03]  /*20de0*/  HMMA.16816.F32.BF16 R72, R108, R12, R72 ;  /* 0x0000000c6c48723c */ /* 0x000fe60000041848 */
[----:B-1----:R-:W-:Y:S04]  /*20df0*/  STL.64 [R1+0xe30], R102 ;  /* 0x000e306601007387 */ /* 0x002fe80000100a00 */
        /* <DEDUP_REMOVED lines=8> */
[----:B------:R0:W-:Y:S04]  /*20e80*/  STL.64 [R1+0xd20], R72 ;  /* 0x000d204801007387 */ /* 0x0001e80000100a00 */
[----:B------:R-:W2:Y:S04]  /*20e90*/  LDL.LU R6, [R1+0xf04] ;  /* 0x000f040001067983 */ /* 0x000ea80000300800 */
[----:B------:R-:W3:Y:S04]  /*20ea0*/  LDL.LU R7, [R1+0xf00] ;  /* 0x000f000001077983 */ /* 0x000ee80000300800 */
[----:B------:R-:W3:Y:S04]  /*20eb0*/  LDL.LU R11, [R1+0xefc] ;  /* 0x000efc00010b7983 */ /* 0x000ee80000300800 */
[----:B------:R-:W3:Y:S04]  /*20ec0*/  LDL.LU R19, [R1+0xef8] ;  /* 0x000ef80001137983 */ /* 0x000ee80000300800 */
[----:B------:R-:W3:Y:S04]  /*20ed0*/  LDL.LU R18, [R1+0xef4] ;  /* 0x000ef40001127983 */ /* 0x000ee80000300800 */
[----:B------:R-:W3:Y:S04]  /*20ee0*/  LDL.LU R10, [R1+0xef0] ;  /* 0x000ef000010a7983 */ /* 0x000ee80000300800 */
[----:B------:R-:W3:Y:S04]  /*20ef0*/  LDL.LU R14, [R1+0xeec] ;  /* 0x000eec00010e7983 */ /* 0x000ee80000300800 */
[----:B------:R-:W3:Y:S01]  /*20f00*/  LDL.LU R15, [R1+0xee8] ;  /* 0x000ee800010f7983 */ /* 0x000ee20000300800 */
[----:B------:R-:W-:-:S02]  /*20f10*/  IMAD.MOV.U32 R32, RZ, RZ, R79 ;  /* 0x000000ffff207224 */ /* 0x000fc400078e004f */
[----:B------:R-:W-:Y:S02]  /*20f20*/  IMAD.MOV.U32 R34, RZ, RZ, R77 ;  /* 0x000000ffff227224 */ /* 0x000fe400078e004d */
[----:B------:R-:W-:Y:S02]  /*20f30*/  IMAD.MOV.U32 R35, RZ, RZ, R76 ;  /* 0x000000ffff237224 */ /* 0x000fe400078e004c */
[----:B------:R-:W-:Y:S02]  /*20f40*/  IMAD.MOV.U32 R124, RZ, RZ, R24 ;  /* 0x000000ffff7c7224 */ /* 0x000fe400078e0018 */
[----:B------:R-:W-:Y:S01]  /*20f50*/  IMAD.MOV.U32 R0, RZ, RZ, R25 ;  /* 0x000000ffff007224 */ /* 0x000fe200078e0019 */
[----:B----4-:R-:W-:Y:S01]  /*20f60*/  HMMA.16816.F32.BF16 R80, R108, R8, R80 ;  /* 0x000000086c50723c */ /* 0x010fe20000041850 */
[----:B------:R-:W4:Y:S01]  /*20f70*/  LDSM.16.M88.4 R84, [R125+UR7+0x52800] ;  /* 0x052800077d54783b */ /* 0x000f220008000200 */
[----:B--2---:R-:W-:Y:S01]  /*20f80*/  IMAD.MOV.U32 R47, RZ, RZ, R6 ;  /* 0x000000ffff2f7224 */ /* 0x004fe200078e0006 */
[----:B---3--:R-:W-:Y:S01]  /*20f90*/  MOV R46, R7 ;  /* 0x00000007002e7202 */ /* 0x008fe20000000f00 */
[----:B------:R-:W-:-:S02]  /*20fa0*/  IMAD.MOV.U32 R44, RZ, RZ, R11 ;  /* 0x000000ffff2c7224 */ /* 0x000fc400078e000b */
[----:B------:R-:W2:Y:S01]  /*20fb0*/  LDL.LU R11, [R1+0xee4] ;  /* 0x000ee400010b7983 */ /* 0x000ea20000300800 */
[----:B------:R-:W-:-:S03]  /*20fc0*/  IMAD.MOV.U32 R45, RZ, RZ, R19 ;  /* 0x000000ffff2d7224 */ /* 0x000fc600078e0013 */
[----:B------:R-:W3:Y:S04]  /*20fd0*/  LDL.LU R19, [R1+0xee0] ;  /* 0x000ee00001137983 */ /* 0x000ee80000300800 */
[----:B------:R-:W4:Y:S04]  /*20fe0*/  LDL.LU R7, [R1+0xedc] ;  /* 0x000edc0001077983 */ /* 0x000f280000300800 */
[----:B------:R-:W4:Y:S04]  /*20ff0*/  LDL.LU R6, [R1+0xed8] ;  /* 0x000ed80001067983 */ /* 0x000f280000300800 */
[----:B------:R-:W4:Y:S04]  /*21000*/  LDL.LU R52, [R1+0x1c0] ;  /* 0x0001c00001347983 */ /* 0x000f280000300800 */
[----:B------:R-:W4:Y:S04]  /*21010*/  LDL.LU R53, [R1+0x1c4] ;  /* 0x0001c40001357983 */ /* 0x000f280000300800 */
[----:B------:R-:W4:Y:S04]  /*21020*/  LDL.LU R54, [R1+0x1c8] ;  /* 0x0001c80001367983 */ /* 0x000f280000300800 */
[----:B------:R-:W4:Y:S01]  /*21030*/  LDL.LU R55, [R1+0x1cc] ;  /* 0x0001cc0001377983 */ /* 0x000f220000300800 */
[----:B--2---:R-:W-:-:S02]  /*21040*/  IMAD.MOV.U32 R59, RZ, RZ, R11 ;  /* 0x000000ffff3b7224 */ /* 0x004fc400078e000b */
[----:B---3--:R-:W-:Y:S02]  /*21050*/  IMAD.MOV.U32 R58, RZ, RZ, R19 ;  /* 0x000000ffff3a7224 */ /* 0x008fe400078e0013 */
[----:B----4-:R-:W-:Y:S02]  /*21060*/  IMAD.MOV.U32 R56, RZ, RZ, R7 ;  /* 0x000000ffff387224 */ /* 0x010fe400078e0007 */
[----:B------:R-:W2:Y:S01]  /*21070*/  LDL.LU R7, [R1+0xed4] ;  /* 0x000ed40001077983 */ /* 0x000ea20000300800 */
[----:B------:R-:W-:-:S03]  /*21080*/  MOV R57, R6 ;  /* 0x0000000600397202 */ /* 0x000fc60000000f00 */
[----:B------:R-:W3:Y:S04]  /*21090*/  LDL.LU R6, [R1+0xed0] ;  /* 0x000ed00001067983 */ /* 0x000ee80000300800 */
        /* <DEDUP_REMOVED lines=8> */
[----:B------:R-:W4:Y:S04]  /*21120*/  LDL.LU R70, [R1+0x208] ;  /* 0x0002080001467983 */ /* 0x000f280000300800 */
[----:B------:R-:W4:Y:S04]  /*21130*/  LDL.LU R71, [R1+0x20c] ;  /* 0x00020c0001477983 */ /* 0x000f280000300800 */
[----:B0-----:R-:W4:Y:S04]  /*21140*/  LDL.LU R72, [R1+0x210] ;  /* 0x0002100001487983 */ /* 0x001f280000300800 */
[----:B------:R-:W4:Y:S04]  /*21150*/  LDL.LU R73, [R1+0x214] ;  /* 0x0002140001497983 */ /* 0x000f280000300800 */
[----:B------:R-:W4:Y:S04]  /*21160*/  LDL.LU R74, [R1+0x218] ;  /* 0x00021800014a7983 */ /* 0x000f280000300800 */
[----:B------:R-:W4:Y:S01]  /*21170*/  LDL.LU R75, [R1+0x21c] ;  /* 0x00021c00014b7983 */ /* 0x000f220000300800 */
[----:B------:R-:W-:Y:S01]  /*21180*/  IMAD.MOV.U32 R48, RZ, RZ, R15 ;  /* 0x000000ffff307224 */ /* 0x000fe200078e000f */
[----:B------:R-:W-:Y:S01]  /*21190*/  MOV R50, R10 ;  /* 0x0000000a00327202 */ /* 0x000fe20000000f00 */
[----:B------:R-:W-:-:S02]  /*211a0*/  IMAD.MOV.U32 R49, RZ, RZ, R14 ;  /* 0x000000ffff317224 */ /* 0x000fc400078e000e */
[----:B------:R-:W-:Y:S01]  /*211b0*/  IMAD.MOV.U32 R51, RZ, RZ, R18 ;  /* 0x000000ffff337224 */ /* 0x000fe200078e0012 */
[----:B--2---:R-:W-:Y:S01]  /*211c0*/  MOV R67, R7 ;  /* 0x0000000700437202 */ /* 0x004fe20000000f00 */
[----:B---3--:R-:W-:Y:S02]  /*211d0*/  IMAD.MOV.U32 R66, RZ, RZ, R6 ;  /* 0x000000ffff427224 */ /* 0x008fe400078e0006 */
[----:B----4-:R-:W-:Y:S01]  /*211e0*/  IMAD.MOV.U32 R65, RZ, RZ, R19 ;  /* 0x000000ffff417224 */ /* 0x010fe200078e0013 */
[----:B------:R-:W-:Y:S02]  /*211f0*/  MOV R64, R11 ;  /* 0x0000000b00407202 */ /* 0x000fe40000000f00 */
[----:B------:R-:W2:Y:S04]  /*21200*/  LDL.LU R11, [R1+0xec4] ;  /* 0x000ec400010b7983 */ /* 0x000ea80000300800 */
[----:B------:R-:W3:Y:S04]  /*21210*/  LDL.LU R19, [R1+0xec0] ;  /* 0x000ec00001137983 */ /* 0x000ee80000300800 */
[----:B------:R-:W4:Y:S04]  /*21220*/  LDL.LU R6, [R1+0xebc] ;  /* 0x000ebc0001067983 */ /* 0x000f280000300800 */
        /* <DEDUP_REMOVED lines=37> */
[----:B--2---:R-:W-:Y:S01]  /*21480*/  MOV R119, R79 ;  /* 0x0000004f00777202 */ /* 0x004fe20000000f00 */
[----:B---3--:R-:W-:-:S02]  /*21490*/  IMAD.MOV.U32 R118, RZ, RZ, R78 ;  /* 0x000000ffff767224 */ /* 0x008fc400078e004e */
[----:B----4-:R-:W-:Y:S01]  /*214a0*/  IMAD.MOV.U32 R117, RZ, RZ, R77 ;  /* 0x000000ffff757224 */ /* 0x010fe200078e004d */
[----:B------:R-:W-:Y:S02]  /*214b0*/  MOV R116, R76 ;  /* 0x0000004c00747202 */ /* 0x000fe40000000f00 */
[----:B------:R-:W2:Y:S04]  /*214c0*/  LDL.LU R76, [R1+0xe94] ;  /* 0x000e9400014c7983 */ /* 0x000ea80000300800 */
[----:B------:R-:W2:Y:S04]  /*214d0*/  LDL.LU R77, [R1+0xe90] ;  /* 0x000e9000014d7983 */ /* 0x000ea80000300800 */
[----:B------:R-:W2:Y:S04]  /*214e0*/  LDL.LU R78, [R1+0xe8c] ;  /* 0x000e8c00014e7983 */ /* 0x000ea80000300800 */
[----:B------:R-:W2:Y:S04]  /*214f0*/  LDL.LU R79, [R1+0xe88] ;  /* 0x000e8800014f7983 */ /* 0x000ea80000300800 */
[----:B------:R0:W-:Y:S04]  /*21500*/  STL.64 [R1+0xd38], R82 ;  /* 0x000d385201007387 */ /* 0x0001e80000100a00 */
[----:B------:R1:W-:Y:S01]  /*21510*/  STL.64 [R1+0xd30], R80 ;  /* 0x000d305001007387 */ /* 0x0003e20000100a00 */
[----:B0-----:R-:W-:Y:S01]  /*21520*/  MOV R82, R19 ;  /* 0x0000001300527202 */ /* 0x001fe20000000f00 */
[----:B------:R-:W-:-:S02]  /*21530*/  IMAD.MOV.U32 R83, RZ, RZ, R11 ;  /* 0x000000ffff537224 */ /* 0x000fc400078e000b */
[----:B-1----:R-:W-:Y:S02]  /*21540*/  IMAD.MOV.U32 R80, RZ, RZ, R7 ;  /* 0x000000ffff507224 */ /* 0x002fe400078e0007 */
[----:B------:R-:W3:Y:S01]  /*21550*/  LDL.LU R7, [R1+0xe84] ;  /* 0x000e840001077983 */ /* 0x000ee20000300800 */
[----:B------:R-:W-:-:S03]  /*21560*/  IMAD.MOV.U32 R81, RZ, RZ, R6 ;  /* 0x000000ffff517224 */ /* 0x000fc600078e0006 */
[----:B------:R-:W4:Y:S04]  /*21570*/  LDL.LU R6, [R1+0xe80] ;  /* 0x000e800001067983 */ /* 0x000f280000300800 */
[----:B------:R-:W3:Y:S04]  /*21580*/  LDL.LU R19, [R1+0xe7c] ;  /* 0x000e7c0001137983 */ /* 0x000ee80000300800 */
[----:B------:R-:W3:Y:S01]  /*21590*/  LDL.LU R11, [R1+0xe78] ;  /* 0x000e7800010b7983 */ /* 0x000ee20000300800 */
[C---:B--2---:R-:W-:Y:S08]  /*215a0*/  HMMA.16816.F32.BF16 R76, R108.reuse, R4, R76 ;  /* 0x000000046c4c723c */ /* 0x044ff0000004184c */
[----:B------:R-:W-:Y:S11]  /*215b0*/  HMMA.16816.F32.BF16 R108, R108, R16, R104 ;  /* 0x000000106c6c723c */ /* 0x000ff60000041868 */
[----:B------:R0:W-:Y:S04]  /*215c0*/  STL.64 [R1+0xd58], R78 ;  /* 0x000d584e01007387 */ /* 0x0001e80000100a00 */
[----:B------:R1:W-:Y:S01]  /*215d0*/  STL.64 [R1+0xd50], R76 ;  /* 0x000d504c01007387 */ /* 0x0003e20000100a00 */
[----:B0-----:R-:W-:-:S02]  /*215e0*/  IMAD.MOV.U32 R78, RZ, RZ, R14 ;  /* 0x000000ffff4e7224 */ /* 0x001fc400078e000e */
[----:B-1----:R-:W-:Y:S01]  /*215f0*/  IMAD.MOV.U32 R76, RZ, RZ, R18 ;  /* 0x000000ffff4c7224 */ /* 0x002fe200078e0012 */
[----:B------:R-:W-:Y:S01]  /*21600*/  MOV R77, R10 ;  /* 0x0000000a004d7202 */ /* 0x000fe20000000f00 */
[----:B------:R-:W2:Y:S01]  /*21610*/  LDL.LU R18, [R1+0xe74] ;  /* 0x000e740001127983 */ /* 0x000ea20000300800 */
[----:B------:R-:W-:-:S03]  /*21620*/  IMAD.MOV.U32 R79, RZ, RZ, R15 ;  /* 0x000000ffff4f7224 */ /* 0x000fc600078e000f */
[----:B------:R-:W2:Y:S04]  /*21630*/  LDL.LU R10, [R1+0xe70] ;  /* 0x000e7000010a7983 */ /* 0x000ea80000300800 */
[----:B------:R-:W2:Y:S04]  /*21640*/  LDL.LU R14, [R1+0xe6c] ;  /* 0x000e6c00010e7983 */ /* 0x000ea80000300800 */
[----:B------:R-:W2:Y:S04]  /*21650*/  LDL.LU R15, [R1+0xe68] ;  /* 0x000e6800010f7983 */ /* 0x000ea80000300800 */
[----:B------:R-:W2:Y:S04]  /*21660*/  LDL.LU.64 R106, [R1+0xe60] ;  /* 0x000e6000016a7983 */ /* 0x000ea80000300a00 */
[----:B------:R-:W2:Y:S04]  /*21670*/  LDL.LU.64 R104, [R1+0xe58] ;  /* 0x000e580001687983 */ /* 0x000ea80000300a00 */
[----:B------:R-:W-:Y:S04]  /*21680*/  STL.64 [R1+0xd68], R110 ;  /* 0x000d686e01007387 */ /* 0x000fe80000100a00 */
[----:B------:R3:W-:Y:S02]  /*21690*/  STL.64 [R1+0xd60], R108 ;  /* 0x000d606c01007387 */ /* 0x0007e40000100a00 */
[----:B---3--:R-:W-:-:S02]  /*216a0*/  MOV R108, R11 ;  /* 0x0000000b006c7202 */ /* 0x008fc40000000f00 */
[----:B------:R-:W3:Y:S01]  /*216b0*/  LDL.LU R11, [R1+0xe54] ;  /* 0x000e5400010b7983 */ /* 0x000ee20000300800 */
[----:B------:R-:W-:Y:S01]  /*216c0*/  IMAD.MOV.U32 R109, RZ, RZ, R19 ;  /* 0x000000ffff6d7224 */ /* 0x000fe200078e0013 */
[----:B------:R-:W-:Y:S01]  /*216d0*/  MOV R111, R7 ;  /* 0x00000007006f7202 */ /* 0x000fe20000000f00 */
[----:B----4-:R-:W-:Y:S01]  /*216e0*/  IMAD.MOV.U32 R110, RZ, RZ, R6 ;  /* 0x000000ffff6e7224 */ /* 0x010fe200078e0006 */
[----:B------:R-:W4:Y:S04]  /*216f0*/  LDL.LU R19, [R1+0xe50] ;  /* 0x000e500001137983 */ /* 0x000f280000300800 */
[----:B------:R-:W4:Y:S04]  /*21700*/  LDL.LU R6, [R1+0xe4c] ;  /* 0x000e4c0001067983 */ /* 0x000f280000300800 */
[----:B------:R-:W4:Y:S01]  /*21710*/  LDL.LU R7, [R1+0xe48] ;  /* 0x000e480001077983 */ /* 0x000f220000300800 */
[C---:B--2---:R-:W-:Y:S08]  /*21720*/  HMMA.16816.F32.BF16 R96, R104.reuse, R14, R96 ;  /* 0x0000000e6860723c */ /* 0x044ff00000041860 */
[C---:B---3--:R-:W-:Y:S11]  /*21730*/  HMMA.16816.F32.BF16 R100, R104.reuse, R10, R100 ;  /* 0x0000000a6864723c */ /* 0x048ff60000041864 */
[----:B------:R-:W-:Y:S04]  /*21740*/  STL.64 [R1+0x2c0], R96 ;  /* 0x0002c06001007387 */ /* 0x000fe80000100a00 */
[----:B------:R0:W-:Y:S04]  /*21750*/  STL.64 [R1+0x2c8], R98 ;  /* 0x0002c86201007387 */ /* 0x0001e80000100a00 */
[----:B0-----:R-:W2:Y:S04]  /*21760*/  LDL.LU.64 R98, [R1+0xe40] ;  /* 0x000e400001627983 */ /* 0x001ea80000300a00 */
[----:B------:R-:W2:Y:S04]  /*21770*/  LDL.LU.64 R96, [R1+0xe38] ;  /* 0x000e380001607983 */ /* 0x000ea80000300a00 */
[----:B------:R-:W-:Y:S04]  /*21780*/  STL.64 [R1+0x2d0], R100 ;  /* 0x0002d06401007387 */ /* 0x000fe80000100a00 */
[----:B------:R0:W-:Y:S04]  /*21790*/  STL.64 [R1+0x2d8], R102 ;  /* 0x0002d86601007387 */ /* 0x0001e80000100a00 */
[----:B0-----:R-:W3:Y:S04]  /*217a0*/  LDL.LU.64 R102, [R1+0xe30] ;  /* 0x000e300001667983 */ /* 0x001ee80000300a00 */
[----:B------:R-:W3:Y:S01]  /*217b0*/  LDL.LU.64 R100, [R1+0xe28] ;  /* 0x000e280001647983 */ /* 0x000ee20000300a00 */
[C---:B----4-:R-:W-:Y:S08]  /*217c0*/  HMMA.16816.F32.BF16 R20, R104.reuse, R6, R20 ;  /* 0x000000066814723c */ /* 0x050ff00000041814 */
[----:B------:R-:W-:Y:S11]  /*217d0*/  HMMA.16816.F32.BF16 R104, R104, R18, R24 ;  /* 0x000000126868723c */ /* 0x000ff60000041818 */
[----:B------:R-:W-:Y:S04]  /*217e0*/  STL.64 [R1+0x2f0], R20 ;  /* 0x0002f01401007387 */ /* 0x000fe80000100a00 */
[----:B------:R0:W-:Y:S04]  /*217f0*/  STL.64 [R1+0x2f8], R22 ;  /* 0x0002f81601007387 */ /* 0x0001e80000100a00 */
[----:B0-----:R-:W4:Y:S04]  /*21800*/  LDL.LU.64 R22, [R1+0xe20] ;  /* 0x000e200001167983 */ /* 0x001f280000300a00 */
[----:B------:R-:W2:Y:S04]  /*21810*/  LDL.LU.64 R20, [R1+0xe18] ;  /* 0x000e180001147983 */ /* 0x000ea80000300a00 */
[----:B------:R-:W2:Y:S04]  /*21820*/  LDL.LU.64 R26, [R1+0xe10] ;  /* 0x000e1000011a7983 */ /* 0x000ea80000300a00 */
[----:B------:R-:W2:Y:S04]  /*21830*/  LDL.LU.64 R24, [R1+0xe08] ;  /* 0x000e080001187983 */ /* 0x000ea80000300a00 */
[----:B------:R0:W-:Y:S04]  /*21840*/  STL.64 [R1+0x2e0], R104 ;  /* 0x0002e06801007387 */ /* 0x0001e80000100a00 */
[----:B------:R1:W-:Y:S04]  /*21850*/  STL.64 [R1+0x2e8], R106 ;  /* 0x0002e86a01007387 */ /* 0x0003e80000100a00 */
[----:B0-----:R-:W2:Y:S04]  /*21860*/  LDL.LU R104, [R1+0x250] ;  /* 0x0002500001687983 */ /* 0x001ea80000300800 */
[----:B------:R-:W2:Y:S04]  /*21870*/  LDL.LU R105, [R1+0x254] ;  /* 0x0002540001697983 */ /* 0x000ea80000300800 */
[----:B-1----:R-:W2:Y:S04]  /*21880*/  LDL.LU R106, [R1+0x258] ;  /* 0x00025800016a7983 */ /* 0x002ea80000300800 */
[----:B------:R-:W2:Y:S01]  /*21890*/  LDL.LU R107, [R1+0x25c] ;  /* 0x00025c00016b7983 */ /* 0x000ea20000300800 */
[C---:B---3--:R-:W-:Y:S08]  /*218a0*/  HMMA.16816.F32.BF16 R112, R100.reuse, R14, R112 ;  /* 0x0000000e6470723c */ /* 0x048ff00000041870 */
[C---:B------:R-:W-:Y:S08]  /*218b0*/  HMMA.16816.F32.BF16 R116, R100.reuse, R10, R116 ;  /* 0x0000000a6474723c */ /* 0x040ff00000041874 */
[C---:B------:R-:W-:Y:S03]  /*218c0*/  HMMA.16816.F32.BF16 R120, R100.reuse, R6, R120 ;  /* 0x000000066478723c */ /* 0x040fe60000041878 */
        /* <DEDUP_REMOVED lines=10> */
[----:B0-----:R-:W4:Y:S04]  /*21970*/  LDL.LU.64 R122, [R1+0xde0] ;  /* 0x000de000017a7983 */ /* 0x001f280000300a00 */
[----:B------:R-:W4:Y:S01]  /*21980*/  LDL.LU.64 R120, [R1+0xdd8] ;  /* 0x000dd80001787983 */ /* 0x000f220000300a00 */
[----:B--2---:R-:W-:Y:S08]  /*21990*/  HMMA.16816.F32.BF16 R100, R100, R18, R104 ;  /* 0x000000126464723c */ /* 0x004ff00000041868 */
[C---:B------:R-:W-:Y:S08]  /*219a0*/  HMMA.16816.F32.BF16 R104, R96.reuse, R14, R108 ;  /* 0x0000000e6068723c */ /* 0x040ff0000004186c */
[C---:B------:R-:W-:Y:S03]  /*219b0*/  HMMA.16816.F32.BF16 R76, R96.reuse, R10, R76 ;  /* 0x0000000a604c723c */ /* 0x040fe6000004184c */
[----:B------:R-:W-:Y:S04]  /*219c0*/  STL.64 [R1+0x320], R100 ;  /* 0x0003206401007387 */ /* 0x000fe80000100a00 */
[----:B------:R0:W-:Y:S04]  /*219d0*/  STL.64 [R1+0x328], R102 ;  /* 0x0003286601007387 */ /* 0x0001e80000100a00 */
[----:B------:R-:W-:Y:S04]  /*219e0*/  STL.64 [R1+0x340], R104 ;  /* 0x0003406801007387 */ /* 0x000fe80000100a00 */
[----:B------:R-:W-:Y:S01]  /*219f0*/  STL.64 [R1+0x348], R106 ;  /* 0x0003486a01007387 */ /* 0x000fe20000100a00 */
[C---:B0-----:R-:W-:Y:S03]  /*21a00*/  HMMA.16816.F32.BF16 R100, R96.reuse, R6, R80 ;  /* 0x000000066064723c */ /* 0x041fe60000041850 */
[----:B------:R-:W-:Y:S04]  /*21a10*/  STL.64 [R1+0x350], R76 ;  /* 0x0003504c01007387 */ /* 0x000fe80000100a00 */
[----:B------:R0:W-:Y:S01]  /*21a20*/  STL.64 [R1+0x358], R78 ;  /* 0x0003584e01007387 */ /* 0x0001e20000100a00 */
[----:B------:R-:W-:Y:S01]  /*21a30*/  HMMA.16816.F32.BF16 R80, R96, R18, R72 ;  /* 0x000000126050723c */ /* 0x000fe20000041848 */
[----:B------:R-:W-:Y:S01]  /*21a40*/  IMAD.MOV.U32 R3, RZ, RZ, R30 ;  /* 0x000000ffff037224 */ /* 0x000fe200078e001e */
[----:B------:R-:W-:Y:S01]  /*21a50*/  MOV R2, R31 ;  /* 0x0000001f00027202 */ /* 0x000fe20000000f00 */
[----:B------:R-:W-:Y:S04]  /*21a60*/  LDSM.16.M88.4 R96, [R125+UR7+0x54800] ;  /* 0x054800077d60783b */ /* 0x000fe80008000200 */
[----:B------:R-:W-:Y:S01]  /*21a70*/  LDSM.16.M88.4 R28, [R125+UR7+0x53000] ;  /* 0x053000077d1c783b */ /* 0x000fe20008000200 */
[C---:B------:R-:W-:Y:S03]  /*21a80*/  HMMA.16816.F32.BF16 R72, R92.reuse, R10, R64 ;  /* 0x0000000a5c48723c */ /* 0x040fe60000041840 */
[----:B------:R-:W-:Y:S05]  /*21a90*/  LDSM.16.M88.4 R104, [R125+UR7+0x56800] ;  /* 0x056800077d68783b */ /* 0x000fea0008000200 */
[C---:B0-----:R-:W-:Y:S08]  /*21aa0*/  HMMA.16816.F32.BF16 R76, R92.reuse, R14, R68 ;  /* 0x0000000e5c4c723c */ /* 0x041ff00000041844 */
[C---:B------:R-:W-:Y:S08]  /*21ab0*/  HMMA.16816.F32.BF16 R68, R92.reuse, R6, R60 ;  /* 0x000000065c44723c */ /* 0x040ff0000004183c */
[----:B------:R-:W-:Y:S01]  /*21ac0*/  HMMA.16816.F32.BF16 R64, R92, R18, R56 ;  /* 0x000000125c40723c */ /* 0x000fe20000041838 */
[----:B------:R-:W-:Y:S04]  /*21ad0*/  STL.64 [R1+0x390], R100 ;  /* 0x0003906401007387 */ /* 0x000fe80000100a00 */
[----:B------:R-:W-:Y:S03]  /*21ae0*/  LDSM.16.M88.4 R92, [R125+UR7+0x55000] ;  /* 0x055000077d5c783b */ /* 0x000fe60008000200 */
[C---:B------:R-:W-:Y:S08]  /*21af0*/  HMMA.16816.F32.BF16 R60, R88.reuse, R14, R52 ;  /* 0x0000000e583c723c */ /* 0x040ff00000041834 */
[C---:B------:R-:W-:Y:S08]  /*21b00*/  HMMA.16816.F32.BF16 R56, R88.reuse, R10, R48 ;  /* 0x0000000a5838723c */ /* 0x040ff00000041830 */
[C---:B------:R-:W-:Y:S08]  /*21b10*/  HMMA.16816.F32.BF16 R52, R88.reuse, R6, R44 ;  /* 0x000000065834723c */ /* 0x040ff0000004182c */
[----:B------:R-:W-:Y:S01]  /*21b20*/  HMMA.16816.F32.BF16 R48, R88, R18, R40 ;  /* 0x000000125830723c */ /* 0x000fe20000041828 */
[----:B------:R-:W0:Y:S04]  /*21b30*/  LDSM.16.M88.4 R88, [R125+UR7+0x53800] ;  /* 0x053800077d58783b */ /* 0x000e280008000200 */
[----:B------:R-:W-:Y:S03]  /*21b40*/  STL.64 [R1+0x398], R102 ;  /* 0x0003986601007387 */ /* 0x000fe60000100a00 */
[C---:B------:R-:W-:Y:S01]  /*21b50*/  HMMA.16816.F32.BF16 R44, R84.reuse, R14, R36 ;  /* 0x0000000e542c723c */ /* 0x040fe20000041824 */
[----:B------:R-:W-:Y:S04]  /*21b60*/  STL.64 [R1+0x380], R80 ;  /* 0x0003805001007387 */ /* 0x000fe80000100a00 */
[----:B------:R-:W-:Y:S03]  /*21b70*/  STL.64 [R1+0x388], R82 ;  /* 0x0003885201007387 */ /* 0x000fe60000100a00 */
[C---:B------:R-:W-:Y:S01]  /*21b80*/  HMMA.16816.F32.BF16 R40, R84.reuse, R10, R32 ;  /* 0x0000000a5428723c */ /* 0x040fe20000041820 */
[----:B------:R-:W-:Y:S04]  /*21b90*/  STL.64 [R1+0x3c0], R76 ;  /* 0x0003c04c01007387 */ /* 0x000fe80000100a00 */
        /* <DEDUP_REMOVED lines=19> */
[----:B------:R-:W-:Y:S01]  /*21cd0*/  LDSM.16.M88.4 R100, [R125+UR7+0x55800] ;  /* 0x055800077d64783b */ /* 0x000fe20008000200 */
[C---:B---3--:R-:W-:Y:S08]  /*21ce0*/  HMMA.16816.F32.BF16 R32, R84.reuse, R18, R116 ;  /* 0x000000125420723c */ /* 0x048ff00000041874 */
[----:B----4-:R-:W-:Y:S01]  /*21cf0*/  HMMA.16816.F32.BF16 R36, R84, R6, R120 ;  /* 0x000000065424723c */ /* 0x010fe20000041878 */
[----:B------:R-:W1:-:S15]  /*21d00*/  LDSM.16.M88.4 R84, [R125+UR7+0x54000] ;  /* 0x054000077d54783b */ /* 0x000e5e0008000200 */
[----:B------:R-:W-:-:S03]  /*21d10*/  NOP ;  /* 0x0000000000007918 */ /* 0x000fc60000000000 */
[----:B------:R-:W-:Y:S04]  /*21d20*/  STL.64 [R1+0x470], R36 ;  /* 0x0004702401007387 */ /* 0x000fe80000100a00 */
[----:B------:R-:W-:Y:S04]  /*21d30*/  STL.64 [R1+0x478], R38 ;  /* 0x0004782601007387 */ /* 0x000fe80000100a00 */
[----:B0-----:R-:W-:Y:S04]  /*21d40*/  STL.64 [R1+0xda0], R90 ;  /* 0x000da05a01007387 */ /* 0x001fe80000100a00 */
[----:B------:R-:W-:Y:S04]  /*21d50*/  STL.64 [R1+0x460], R32 ;  /* 0x0004602001007387 */ /* 0x000fe80000100a00 */
[----:B------:R0:W-:Y:S02]  /*21d60*/  STL.64 [R1+0x468], R34 ;  /* 0x0004682201007387 */ /* 0x0001e40000100a00 */
[----:B0-----:R-:W-:Y:S02]  /*21d70*/  HMMA.16816.F32.BF16 R32, R28, R14, R112 ;  /* 0x0000000e1c20723c */ /* 0x001fe40000041870 */
[----:B------:R-:W-:Y:S01]  /*21d80*/  STL.64 [R1+0xd98], R88 ;  /* 0x000d985801007387 */ /* 0x000fe20000100a00 */
[----:B------:R-:W-:-:S03]  /*21d90*/  IMAD.MOV.U32 R120, RZ, RZ, R124 ;  /* 0x000000ffff787224 */ /* 0x000fc600078e007c */
[----:B-1----:R-:W-:Y:S01]  /*21da0*/  STL.64 [R1+0xd78], R86 ;  /* 0x000d785601007387 */ /* 0x002fe20000100a00 */
[----:B------:R-:W-:Y:S01]  /*21db0*/  MOV R122, R20 ;  /* 0x00000014007a7202 */ /* 0x000fe20000000f00 */
[----:B------:R-:W-:Y:S02]  /*21dc0*/  IMAD.MOV.U32 R123, RZ, RZ, R21 ;  /* 0x000000ffff7b7224 */ /* 0x000fe400078e0015 */
[----:B------:R-:W-:Y:S01]  /*21dd0*/  STL.64 [R1+0xd70], R84 ;  /* 0x000d705401007387 */ /* 0x000fe20000100a00 */
[----:B------:R-:W-:-:S03]  /*21de0*/  IMAD.MOV.U32 R121, RZ, RZ, R0 ;  /* 0x000000ffff797224 */ /* 0x000fc600078e0000 */
[----:B------:R-:W2:Y:S05]  /*21df0*/  LDL.LU R124, [R1+0xdd4] ;  /* 0x000dd400017c7983 */ /* 0x000eaa0000300800 */
[----:B------:R-:W-:Y:S04]  /*21e00*/  STL.64 [R1+0x480], R32 ;  /* 0x0004802001007387 */ /* 0x000fe80000100a00 */
[----:B------:R0:W-:Y:S04]  /*21e10*/  STL.64 [R1+0x488], R34 ;  /* 0x0004882201007387 */ /* 0x0001e80000100a00 */
[----:B------:R-:W3:Y:S01]  /*21e20*/  LDL.LU R0, [R1+0xdd0] ;  /* 0x000dd00001007983 */ /* 0x000ee20000300800 */
[----:B------:R-:W-:-:S03]  /*21e30*/  IMAD.MOV.U32 R112, RZ, RZ, R24 ;  /* 0x000000ffff707224 */ /* 0x000fc600078e0018 */
[----:B------:R-:W4:Y:S01]  /*21e40*/  LDL.LU R20, [R1+0xdcc] ;  /* 0x000dcc0001147983 */ /* 0x000f220000300800 */
[----:B------:R-:W-:-:S03]  /*21e50*/  MOV R113, R25 ;  /* 0x0000001900717202 */ /* 0x000fc60000000f00 */
[----:B------:R-:W4:Y:S01]  /*21e60*/  LDL.LU R21, [R1+0xdc8] ;  /* 0x000dc80001157983 */ /* 0x000f220000300800 */
[----:B------:R-:W-:-:S03]  /*21e70*/  IMAD.MOV.U32 R114, RZ, RZ, R26 ;  /* 0x000000ffff727224 */ /* 0x000fc600078e001a */
[----:B------:R-:W-:Y:S01]  /*21e80*/  STL.64 [R1+0xd88], R122 ;  /* 0x000d887a01007387 */ /* 0x000fe20000100a00 */
[----:B------:R-:W-:-:S03]  /*21e90*/  IMAD.MOV.U32 R115, RZ, RZ, R27 ;  /* 0x000000ffff737224 */ /* 0x000fc600078e001b */
[----:B------:R-:W-:Y:S04]  /*21ea0*/  STL.64 [R1+0xd80], R120 ;  /* 0x000d807801007387 */ /* 0x000fe80000100a00 */
[----:B------:R-:W0:Y:S01]  /*21eb0*/  LDL.LU R24, [R1+0xdc4] ;  /* 0x000dc40001187983 */ /* 0x000e220000300800 */
[----:B------:R-:W-:-:S03]  /*21ec0*/  MOV R116, R22 ;  /* 0x0000001600747202 */ /* 0x000fc60000000f00 */
[----:B------:R-:W0:Y:S01]  /*21ed0*/  LDL.LU R25, [R1+0xdc0] ;  /* 0x000dc00001197983 */ /* 0x000e220000300800 */
[----:B------:R-:W-:-:S03]  /*21ee0*/  IMAD.MOV.U32 R117, RZ, RZ, R23 ;  /* 0x000000ffff757224 */ /* 0x000fc600078e0017 */
[----:B------:R-:W0:Y:S04]  /*21ef0*/  LDL.LU R26, [R1+0xdbc] ;  /* 0x000dbc00011a7983 */ /* 0x000e280000300800 */
[----:B------:R-:W0:Y:S04]  /*21f00*/  LDL.LU R27, [R1+0xdb8] ;  /* 0x000db800011b7983 */ /* 0x000e280000300800 */
[----:B------:R-:W4:Y:S04]  /*21f10*/  LDL.LU R22, [R1+0xdb4] ;  /* 0x000db40001167983 */ /* 0x000f280000300800 */
[----:B------:R-:W4:Y:S01]  /*21f20*/  LDL.LU R23, [R1+0xdb0] ;  /* 0x000db00001177983 */ /* 0x000f220000300800 */
[----:B------:R-:W-:Y:S01]  /*21f30*/  IMAD.MOV.U32 R118, RZ, RZ, R3 ;  /* 0x000000ffff767224 */ /* 0x000fe200078e0003 */
[----:B------:R-:W-:-:S02]  /*21f40*/  MOV R119, R2 ;  /* 0x0000000200777202 */ /* 0x000fc40000000f00 */
[----:B------:R-:W2:Y:S04]  /*21f50*/  LDL.LU R3, [R1+0xdac] ;  /* 0x000dac0001037983 */ /* 0x000ea80000300800 */
[----:B------:R-:W2:Y:S01]  /*21f60*/  LDL.LU R2, [R1+0xda8] ;  /* 0x000da80001027983 */ /* 0x000ea20000300800 */
[C---:B0-----:R-:W-:Y:S03]  /*21f70*/  HMMA.16816.F32.BF16 R32, R28.reuse, R10, R24 ;  /* 0x0000000a1c20723c */ /* 0x041fe60000041818 */
[----:B------:R-:W0:Y:S05]  /*21f80*/  LDSM.16.M88.4 R24, [R125+UR7+0x56000] ;  /* 0x056000077d18783b */ /* 0x000e2a0008000200 */
[C---:B----4-:R-:W-:Y:S11]  /*21f90*/  HMMA.16816.F32.BF16 R20, R28.reuse, R6, R20 ;  /* 0x000000061c14723c */ /* 0x050ff60000041814 */
[----:B------:R1:W-:Y:S04]  /*21fa0*/  STL.64 [R1+0x490], R32 ;  /* 0x0004902001007387 */ /* 0x0003e80000100a00 */
[----:B------:R4:W-:Y:S04]  /*21fb0*/  STL.64 [R1+0x498], R34 ;  /* 0x0004982201007387 */ /* 0x0009e80000100a00 */
[----:B-1----:R-:W2:Y:S04]  /*21fc0*/  LDL.LU R32, [R1+0xa0] ;  /* 0x0000a00001207983 */ /* 0x002ea80000300800 */
[----:B------:R-:W-:Y:S04]  /*21fd0*/  STL.64 [R1+0x4b0], R20 ;  /* 0x0004b01401007387 */ /* 0x000fe80000100a00 */
[----:B------:R-:W-:Y:S04]  /*21fe0*/  STL.64 [R1+0x4b8], R22 ;  /* 0x0004b81601007387 */ /* 0x000fe80000100a00 */
[----:B------:R-:W2:Y:S04]  /*21ff0*/  LDL.LU R33, [R1+0xa4] ;  /* 0x0000a40001217983 */ /* 0x000ea80000300800 */
[----:B----4-:R-:W4:Y:S04]  /*22000*/  LDL.LU R34, [R1+0xa8] ;  /* 0x0000a80001227983 */ /* 0x010f280000300800 */
[----:B------:R-:W4:Y:S04]  /*22010*/  LDL.LU R35, [R1+0xac] ;  /* 0x0000ac0001237983 */ /* 0x000f280000300800 */
[----:B------:R-:W2:Y:S04]  /*22020*/  LDL.LU R40, [R1+0xc0] ;  /* 0x0000c00001287983 */ /* 0x000ea80000300800 */
        /* <DEDUP_REMOVED lines=63> */
[----:B------:R-:W1:Y:S01]  /*22420*/  LDSM.16.M88.4 R20, [R125+UR7+0x57000] ;  /* 0x057000077d14783b */ /* 0x000e620008000200 */
[----:B--2---:R-:W-:Y:S03]  /*22430*/  HMMA.16816.F32.BF16 R28, R28, R18, R88 ;  /* 0x000000121c1c723c */ /* 0x004fe60000041858 */
[----:B------:R-:W2:Y:S04]  /*22440*/  LDL.LU.64 R90, [R1+0xda0] ;  /* 0x000da000015a7983 */ /* 0x000ea80000300a00 */
[----:B------:R-:W2:-:S12]  /*22450*/  LDL.LU.64 R88, [R1+0xd98] ;  /* 0x000d980001587983 */ /* 0x000e980000300a00 */
[----:B------:R-:W-:Y:S04]  /*22460*/  STL.64 [R1+0x4a0], R28 ;  /* 0x0004a01c01007387 */ /* 0x000fe80000100a00 */
[----:B------:R-:W-:Y:S04]  /*22470*/  STL.64 [R1+0x4a8], R30 ;  /* 0x0004a81e01007387 */ /* 0x000fe80000100a00 */
[----:B------:R0:W1:Y:S04]  /*22480*/  LDSM.16.M88.4 R28, [R125+UR7+0x57800] ;  /* 0x057800077d1c783b */ /* 0x0000680008000200 */
[----:B0-----:R-:W3:Y:S01]  /*22490*/  LDL.LU R125, [R1+0xd90] ;  /* 0x000d9000017d7983 */ /* 0x001ee20000300800 */
[C---:B--2---:R-:W-:Y:S08]  /*224a0*/  HMMA.16816.F32.BF16 R120, R88.reuse, R14, R120 ;  /* 0x0000000e5878723c */ /* 0x044ff00000041878 */
[C---:B------:R-:W-:Y:S11]  /*224b0*/  HMMA.16816.F32.BF16 R84, R88.reuse, R10, R84 ;  /* 0x0000000a5854723c */ /* 0x040ff60000041854 */
[----:B------:R-:W-:Y:S04]  /*224c0*/  STL.64 [R1+0x4c0], R120 ;  /* 0x0004c07801007387 */ /* 0x000fe80000100a00 */
[----:B------:R0:W-:Y:S04]  /*224d0*/  STL.64 [R1+0x4c8], R122 ;  /* 0x0004c87a01007387 */ /* 0x0001e80000100a00 */
[----:B0-----:R-:W2:Y:S04]  /*224e0*/  LDL.LU.64 R122, [R1+0xd88] ;  /* 0x000d8800017a7983 */ /* 0x001ea80000300a00 */
[----:B------:R-:W2:Y:S04]  /*224f0*/  LDL.LU.64 R120, [R1+0xd80] ;  /* 0x000d800001787983 */ /* 0x000ea80000300a00 */
[----:B------:R-:W-:Y:S04]  /*22500*/  STL.64 [R1+0x4d0], R84 ;  /* 0x0004d05401007387 */ /* 0x000fe80000100a00 */
[----:B------:R0:W-:Y:S04]  /*22510*/  STL.64 [R1+0x4d8], R86 ;  /* 0x0004d85601007387 */ /* 0x0001e80000100a00 */
[----:B0-----:R-:W2:Y:S04]  /*22520*/  LDL.LU.64 R86, [R1+0xd78] ;  /* 0x000d780001567983 */ /* 0x001ea80000300a00 */
[----:B------:R-:W2:Y:S01]  /*22530*/  LDL.LU.64 R84, [R1+0xd70] ;  /* 0x000d700001547983 */ /* 0x000ea20000300a00 */
[C---:B---3--:R-:W-:Y:S08]  /*22540*/  HMMA.16816.F32.BF16 R108, R88.reuse, R6, R108 ;  /* 0x00000006586c723c */ /* 0x048ff0000004186c */
[----:B------:R-:W-:Y:S11]  /*22550*/  HMMA.16816.F32.BF16 R88, R88, R18, R76 ;  /* 0x000000125858723c */ /* 0x000ff6000004184c */
[----:B------:R-:W-:Y:S04]  /*22560*/  STL.64 [R1+0x4f0], R108 ;  /* 0x0004f06c01007387 */ /* 0x000fe80000100a00 */
[----:B------:R0:W-:Y:S04]  /*22570*/  STL.64 [R1+0x4f8], R110 ;  /* 0x0004f86e01007387 */ /* 0x0001e80000100a00 */
[----:B0-----:R-:W3:Y:S04]  /*22580*/  LDL.LU.64 R110, [R1+0xd68] ;  /* 0x000d6800016e7983 */ /* 0x001ee80000300a00 */
[----:B------:R-:W3:Y:S04]  /*22590*/  LDL.LU.64 R108, [R1+0xd60] ;  /* 0x000d6000016c7983 */ /* 0x000ee80000300a00 */
[----:B------:R-:W3:Y:S04]  /*225a0*/  LDL.LU.64 R78, [R1+0xd58] ;  /* 0x000d5800014e7983 */ /* 0x000ee80000300a00 */
[----:B------:R-:W3:Y:S04]  /*225b0*/  LDL.LU.64 R76, [R1+0xd50] ;  /* 0x000d5000014c7983 */ /* 0x000ee80000300a00 */
[----:B------:R0:W-:Y:S04]  /*225c0*/  STL.64 [R1+0x4e0], R88 ;  /* 0x0004e05801007387 */ /* 0x0001e80000100a00 */
[----:B------:R1:W-:Y:S01]  /*225d0*/  STL.64 [R1+0x4e8], R90 ;  /* 0x0004e85a01007387 */ /* 0x0003e20000100a00 */
[----:B0-----:R-:W-:-:S03]  /*225e0*/  IMAD.MOV.U32 R88, RZ, RZ, R2 ;  /* 0x000000ffff587224 */ /* 0x001fc600078e0002 */
[----:B------:R-:W3:Y:S01]  /*225f0*/  LDL.LU R2, [R1+0xd4c] ;  /* 0x000d4c0001027983 */ /* 0x000ee20000300800 */
[----:B------:R-:W-:Y:S01]  /*22600*/  IMAD.MOV.U32 R89, RZ, RZ, R3 ;  /* 0x000000ffff597224 */ /* 0x000fe200078e0003 */
[----:B-1----:R-:W-:Y:S01]  /*22610*/  MOV R90, R0 ;  /* 0x00000000005a7202 */ /* 0x002fe20000000f00 */
[----:B------:R-:W-:Y:S01]  /*22620*/  IMAD.MOV.U32 R91, RZ, RZ, R124 ;  /* 0x000000ffff5b7224 */ /* 0x000fe200078e007c */
[----:B------:R-:W3:Y:S04]  /*22630*/  LDL.LU R3, [R1+0xd48] ;  /* 0x000d480001037983 */ /* 0x000ee80000300800 */
[----:B------:R-:W3:Y:S04]  /*22640*/  LDL.LU R0, [R1+0xd44] ;  /* 0x000d440001007983 */ /* 0x000ee80000300800 */
[----:B------:R-:W3:Y:S01]  /*22650*/  LDL.LU R124, [R1+0xd40] ;  /* 0x000d4000017c7983 */ /* 0x000ee20000300800 */
[C---:B------:R-:W-:Y:S08]  /*22660*/  HMMA.16816.F32.BF16 R60, R96.reuse, R14, R60 ;  /* 0x0000000e603c723c */ /* 0x040ff0000004183c */
[C---:B------:R-:W-:Y:S08]  /*22670*/  HMMA.16816.F32.BF16 R56, R96.reuse, R10, R56 ;  /* 0x0000000a6038723c */ /* 0x040ff00000041838 */
[C---:B------:R-:W-:Y:S08]  /*22680*/  HMMA.16816.F32.BF16 R52, R96.reuse, R6, R52 ;  /* 0x000000066034723c */ /* 0x040ff00000041834 */
[----:B------:R-:W-:Y:S08]  /*22690*/  HMMA.16816.F32.BF16 R96, R96, R18, R48 ;  /* 0x000000126060723c */ /* 0x000ff00000041830 */
[C---:B------:R-:W-:Y:S08]  /*226a0*/  HMMA.16816.F32.BF16 R44, R92.reuse, R14, R44 ;  /* 0x0000000e5c2c723c */ /* 0x040ff0000004182c */
[C---:B------:R-:W-:Y:S08]  /*226b0*/  HMMA.16816.F32.BF16 R40, R92.reuse, R10, R40 ;  /* 0x0000000a5c28723c */ /* 0x040ff00000041828 */
[C---:B------:R-:W-:Y:S08]  /*226c0*/  HMMA.16816.F32.BF16 R36, R92.reuse, R6, R36 ;  /* 0x000000065c24723c */ /* 0x040ff00000041824 */
[----:B----4-:R-:W-:Y:S08]  /*226d0*/  HMMA.16816.F32.BF16 R92, R92, R18, R32 ;  /* 0x000000125c5c723c */ /* 0x010ff00000041820 */
[C---:B--2---:R-:W-:Y:S08]  /*226e0*/  HMMA.16816.F32.BF16 R80, R84.reuse, R14, R80 ;  /* 0x0000000e5450723c */ /* 0x044ff00000041850 */
[C---:B------:R-:W-:Y:S08]  /*226f0*/  HMMA.16816.F32.BF16 R72, R84.reuse, R10, R72 ;  /* 0x0000000a5448723c */ /* 0x040ff00000041848 */
[C---:B------:R-:W-:Y:S03]  /*22700*/  HMMA.16816.F32.BF16 R68, R84.reuse, R6, R68 ;  /* 0x000000065444723c */ /* 0x040fe60000041844 */
[----:B------:R-:W-:Y:S05]  /*22710*/  STL.64 [R1+0x500], R80 ;  /* 0x0005005001007387 */ /* 0x000fea0000100a00 */
[----:B------:R-:W-:Y:S01]  /*22720*/  HMMA.16816.F32.BF16 R84, R84, R18, R64 ;  /* 0x000000125454723c */ /* 0x000fe20000041840 */
[----:B------:R0:W-:Y:S04]  /*22730*/  STL.64 [R1+0x508], R82 ;  /* 0x0005085201007387 */ /* 0x0001e80000100a00 */
[----:B0-----:R-:W2:Y:S04]  /*22740*/  LDL.LU.64 R82, [R1+0xd38] ;  /* 0x000d380001527983 */ /* 0x001ea80000300a00 */
[----:B------:R-:W2:Y:S04]  /*22750*/  LDL.LU.64 R80, [R1+0xd30] ;  /* 0x000d300001507983 */ /* 0x000ea80000300a00 */
[----:B------:R-:W-:Y:S04]  /*22760*/  STL.64 [R1+0x510], R72 ;  /* 0x0005104801007387 */ /* 0x000fe80000100a00 */
[----:B------:R0:W-:Y:S04]  /*22770*/  STL.64 [R1+0x518], R74 ;  /* 0x0005184a01007387 */ /* 0x0001e80000100a00 */
[----:B0-----:R-:W4:Y:S04]  /*22780*/  LDL.LU.64 R74, [R1+0xd28] ;  /* 0x000d2800014a7983 */ /* 0x001f280000300a00 */
[----:B------:R-:W4:Y:S04]  /*22790*/  LDL.LU.64 R72, [R1+0xd20] ;  /* 0x000d200001487983 */ /* 0x000f280000300a00 */
[----:B------:R-:W-:Y:S04]  /*227a0*/  STL.64 [R1+0x520], R68 ;  /* 0x0005204401007387 */ /* 0x000fe80000100a00 */
[----:B------:R0:W-:Y:S04]  /*227b0*/  STL.64 [R1+0x528], R70 ;  /* 0x0005284601007387 */ /* 0x0001e80000100a00 */
[----:B0-----:R-:W2:Y:S04]  /*227c0*/  LDL.LU.64 R70, [R1+0xd18] ;  /* 0x000d180001467983 */ /* 0x001ea80000300a00 */
[----:B------:R-:W2:Y:S04]  /*227d0*/  LDL.LU.64 R68, [R1+0xd10] ;  /* 0x000d100001447983 */ /* 0x000ea80000300a00 */
[----:B------:R-:W2:Y:S04]  /*227e0*/  LDL.LU.64 R66, [R1+0xd08] ;  /* 0x000d080001427983 */ /* 0x000ea80000300a00 */
[----:B------:R-:W2:Y:S04]  /*227f0*/  LDL.LU.64 R64, [R1+0xd00] ;  /* 0x000d000001407983 */ /* 0x000ea80000300a00 */
[----:B------:R0:W-:Y:S04]  /*22800*/  STL.64 [R1+0x530], R84 ;  /* 0x0005305401007387 */ /* 0x0001e80000100a00 */
[----:B------:R1:W-:Y:S04]  /*22810*/  STL.64 [R1+0x538], R86 ;  /* 0x0005385601007387 */ /* 0x0003e80000100a00 */
[----:B0-----:R-:W2:Y:S04]  /*22820*/  LDL.LU R84, [R1+0x80] ;  /* 0x0000800001547983 */ /* 0x001ea80000300800 */
[----:B------:R-:W2:Y:S01]  /*22830*/  LDL.LU R85, [R1+0x84] ;  /* 0x0000840001557983 */ /* 0x000ea20000300800 */
[----:B-1----:R-:W-:-:S03]  /*22840*/  IMAD.MOV.U32 R87, RZ, RZ, R125 ;  /* 0x000000ffff577224 */ /* 0x002fc600078e007d */
[----:B------:R-:W2:Y:S04]  /*22850*/  LDL.LU R86, [R1+0x88] ;  /* 0x0000880001567983 */ /* 0x000ea80000300800 */
[----:B------:R-:W4:Y:S04]  /*22860*/  LDL.LU R125, [R1+0xcf8] ;  /* 0x000cf800017d7983 */ /* 0x000f280000300800 */
[----:B------:R-:W-:Y:S04]  /*22870*/  STL.64 [R1+0x6a0], R60 ;  /* 0x0006a03c01007387 */ /* 0x000fe80000100a00 */
[----:B------:R0:W-:Y:S04]  /*22880*/  STL.64 [R1+0x6a8], R62 ;  /* 0x0006a83e01007387 */ /* 0x0001e80000100a00 */
[----:B0-----:R-:W4:Y:S04]  /*22890*/  LDL.LU.64 R62, [R1+0xcf0] ;  /* 0x000cf000013e7983 */ /* 0x001f280000300a00 */
[----:B------:R-:W4:Y:S04]  /*228a0*/  LDL.LU.64 R60, [R1+0xce8] ;  /* 0x000ce800013c7983 */ /* 0x000f280000300a00 */
        /* <DEDUP_REMOVED lines=8> */
[----:B------:R-:W4:Y:S04]  /*22930*/  LDL.LU.64 R50, [R1+0xcc0] ;  /* 0x000cc00001327983 */ /* 0x000f280000300a00 */
[----:B------:R-:W4:Y:S04]  /*22940*/  LDL.LU.64 R48, [R1+0xcb8] ;  /* 0x000cb80001307983 */ /* 0x000f280000300a00 */
[----:B------:R3:W-:Y:S04]  /*22950*/  STL.64 [R1+0x6d0], R96 ;  /* 0x0006d06001007387 */ /* 0x0007e80000100a00 */
[----:B------:R0:W-:Y:S01]  /*22960*/  STL.64 [R1+0x6d8], R98 ;  /* 0x0006d86201007387 */ /* 0x0001e20000100a00 */
[----:B---3--:R-:W-:Y:S01]  /*22970*/  MOV R96, R124 ;  /* 0x0000007c00607202 */ /* 0x008fe20000000f00 */
[----:B------:R-:W-:-:S02]  /*22980*/  IMAD.MOV.U32 R97, RZ, RZ, R0 ;  /* 0x000000ffff617224 */ /* 0x000fc400078e0000 */
[----:B------:R-:W3:Y:S01]  /*22990*/  LDL.LU R124, [R1+0xcb4] ;  /* 0x000cb400017c7983 */ /* 0x000ee20000300800 */
[----:B0-----:R-:W-:Y:S01]  /*229a0*/  IMAD.MOV.U32 R98, RZ, RZ, R3 ;  /* 0x000000ffff627224 */ /* 0x001fe200078e0003 */
[----:B------:R-:W-:Y:S02]  /*229b0*/  MOV R99, R2 ;  /* 0x0000000200637202 */ /* 0x000fe40000000f00 */
        /* <DEDUP_REMOVED lines=15> */
[----:B------:R-:W3:Y:S04]  /*22ab0*/  LDL.LU.64 R34, [R1+0xc70] ;  /* 0x000c700001227983 */ /* 0x000ee80000300a00 */
[----:B------:R-:W3:Y:S04]  /*22ac0*/  LDL.LU.64 R32, [R1+0xc68] ;  /* 0x000c680001207983 */ /* 0x000ee80000300a00 */
[----:B------:R-:W-:Y:S04]  /*22ad0*/  STL.64 [R1+0x240], R92 ;  /* 0x0002405c01007387 */ /* 0x000fe80000100a00 */
[----:B------:R0:W-:Y:S02]  /*22ae0*/  STL.64 [R1+0x248], R94 ;  /* 0x0002485e01007387 */ /* 0x0001e40000100a00 */
[----:B0-----:R-:W-:-:S15]  /*22af0*/  HMMA.16816.F32.BF16 R92, R100, R14, R96 ;  /* 0x0000000e645c723c */ /* 0x001fde0000041860 */
[----:B------:R-:W-:-:S04]  /*22b00*/  NOP ;  /* 0x0000000000007918 */ /* 0x000fc80000000000 */
[----:B------:R-:W-:Y:S04]  /*22b10*/  STL.64 [R1+0x140], R92 ;  /* 0x0001405c01007387 */ /* 0x000fe80000100a00 */
[----:B------:R0:W-:Y:S02]  /*22b20*/  STL.64 [R1+0x148], R94 ;  /* 0x0001485e01007387 */ /* 0x0001e40000100a00 */
[C---:B0-----:R-:W-:Y:S08]  /*22b30*/  HMMA.16816.F32.BF16 R92, R100.reuse, R18, R112 ;  /* 0x00000012645c723c */ /* 0x041ff00000041870 */
[C---:B--2---:R-:W-:Y:S08]  /*22b40*/  HMMA.16816.F32.BF16 R96, R100.reuse, R10, R84 ;  /* 0x0000000a6460723c */ /* 0x044ff00000041854 */
[----:B------:R-:W-:Y:S08]  /*22b50*/  HMMA.16816.F32.BF16 R84, R100, R6, R88 ;  /* 0x000000066454723c */ /* 0x000ff00000041858 */
[C---:B------:R-:W-:Y:S03]  /*22b60*/  HMMA.16816.F32.BF16 R88, R24.reuse, R14, R116 ;  /* 0x0000000e1858723c */ /* 0x040fe60000041874 */
[----:B------:R-:W-:Y:S04]  /*22b70*/  STL.64 [R1+0x1b0], R96 ;  /* 0x0001b06001007387 */ /* 0x000fe80000100a00 */
[----:B------:R-:W-:Y:S04]  /*22b80*/  STL.64 [R1+0x1b8], R98 ;  /* 0x0001b86201007387 */ /* 0x000fe80000100a00 */
[----:B------:R-:W-:Y:S04]  /*22b90*/  STL.64 [R1+0x150], R84 ;  /* 0x0001505401007387 */ /* 0x000fe80000100a00 */
[----:B------:R0:W-:Y:S02]  /*22ba0*/  STL.64 [R1+0x158], R86 ;  /* 0x0001585601007387 */ /* 0x0001e40000100a00 */
[C---:B0-----:R-:W-:Y:S02]  /*22bb0*/  HMMA.16816.F32.BF16 R84, R24.reuse, R10, R120 ;  /* 0x0000000a1854723c */ /* 0x041fe40000041878 */
[----:B------:R-:W-:Y:S04]  /*22bc0*/  STL.64 [R1+0x130], R92 ;  /* 0x0001305c01007387 */ /* 0x000fe80000100a00 */
[----:B------:R-:W-:Y:S04]  /*22bd0*/  STL.64 [R1+0x138], R94 ;  /* 0x0001385e01007387 */ /* 0x000fe80000100a00 */
[----:B------:R-:W-:Y:S04]  /*22be0*/  STL.64 [R1+0x1f0], R88 ;  /* 0x0001f05801007387 */ /* 0x000fe80000100a00 */
[----:B------:R-:W-:Y:S05]  /*22bf0*/  STL.64 [R1+0x1f8], R90 ;  /* 0x0001f85a01007387 */ /* 0x000fea0000100a00 */
[----:B------:R-:W-:Y:S04]  /*22c00*/  STL.64 [R1+0x1e0], R84 ;  /* 0x0001e05401007387 */ /* 0x000fe80000100a00 */
[----:B------:R-:W-:Y:S01]  /*22c10*/  STL.64 [R1+0x1e8], R86 ;  /* 0x0001e85601007387 */ /* 0x000fe20000100a00 */
[C---:B---3--:R-:W-:Y:S08]  /*22c20*/  HMMA.16816.F32.BF16 R32, R24.reuse, R6, R32 ;  /* 0x000000061820723c */ /* 0x048ff00000041820 */
[----:B------:R-:W-:Y:S08]  /*22c30*/  HMMA.16816.F32.BF16 R24, R24, R18, R36 ;  /* 0x000000121818723c */ /* 0x000ff00000041824 */
[C---:B------:R-:W-:Y:S03]  /*22c40*/  HMMA.16816.F32.BF16 R36, R104.reuse, R14, R40 ;  /* 0x0000000e6824723c */ /* 0x040fe60000041828 */
[----:B------:R-:W-:Y:S04]  /*22c50*/  STL.64 [R1+0x1d0], R32 ;  /* 0x0001d02001007387 */ /* 0x000fe80000100a00 */
[----:B------:R0:W-:Y:S04]  /*22c60*/  STL.64 [R1+0x1d8], R34 ;  /* 0x0001d82201007387 */ /* 0x0001e80000100a00 */
[----:B------:R-:W-:Y:S04]  /*22c70*/  STL.64 [R1+0x1c0], R24 ;  /* 0x0001c01801007387 */ /* 0x000fe80000100a00 */
[----:B------:R4:W-:Y:S01]  /*22c80*/  STL.64 [R1+0x1c8], R26 ;  /* 0x0001c81a01007387 */ /* 0x0009e20000100a00 */
[C---:B0-----:R-:W-:Y:S08]  /*22c90*/  HMMA.16816.F32.BF16 R32, R104.reuse, R10, R44 ;  /* 0x0000000a6820723c */ /* 0x041ff0000004182c */
[C---:B----4-:R-:W-:Y:S01]  /*22ca0*/  HMMA.16816.F32.BF16 R24, R104.reuse, R6, R48 ;  /* 0x000000066818723c */ /* 0x050fe20000041830 */
[----:B------:R-:W-:Y:S04]  /*22cb0*/  STL.64 [R1+0x230], R36 ;  /* 0x0002302401007387 */ /* 0x000fe80000100a00 */
[----:B------:R0:W-:Y:S06]  /*22cc0*/  STL.64 [R1+0x238], R38 ;  /* 0x0002382601007387 */ /* 0x0001ec0000100a00 */
[----:B------:R-:W-:Y:S04]  /*22cd0*/  STL.64 [R1+0x220], R32 ;  /* 0x0002202001007387 */ /* 0x000fe80000100a00 */
[----:B------:R1:W-:Y:S01]  /*22ce0*/  STL.64 [R1+0x228], R34 ;  /* 0x0002282201007387 */ /* 0x0003e20000100a00 */
[----:B0-----:R-:W-:Y:S03]  /*22cf0*/  HMMA.16816.F32.BF16 R36, R104, R18, R52 ;  /* 0x000000126824723c */ /* 0x001fe60000041834 */
[----:B------:R-:W-:Y:S04]  /*22d00*/  STL.64 [R1+0x210], R24 ;  /* 0x0002101801007387 */ /* 0x000fe80000100a00 */
[----:B------:R0:W-:Y:S01]  /*22d10*/  STL.64 [R1+0x218], R26 ;  /* 0x0002181a01007387 */ /* 0x0001e20000100a00 */
[C---:B-1----:R-:W-:Y:S08]  /*22d20*/  HMMA.16816.F32.BF16 R32, R20.reuse, R14, R56 ;  /* 0x0000000e1420723c */ /* 0x042ff00000041838 */
[----:B0-----:R-:W-:Y:S03]  /*22d30*/  HMMA.16816.F32.BF16 R24, R20, R10, R60 ;  /* 0x0000000a1418723c */ /* 0x001fe6000004183c */
[----:B------:R-:W-:Y:S04]  /*22d40*/  STL.64 [R1+0x200], R36 ;  /* 0x0002002401007387 */ /* 0x000fe80000100a00 */
[----:B------:R-:W-:Y:S04]  /*22d50*/  STL.64 [R1+0x208], R38 ;  /* 0x0002082601007387 */ /* 0x000fe80000100a00 */
[----:B------:R-:W2:Y:S04]  /*22d60*/  LDL.LU R90, [R1+0x580] ;  /* 0x00058000015a7983 */ /* 0x000ea80000300800 */
[----:B------:R-:W-:Y:S04]  /*22d70*/  STL.64 [R1+0x2b0], R32 ;  /* 0x0002b02001007387 */ /* 0x000fe80000100a00 */
[----:B------:R0:W-:Y:S04]  /*22d80*/  STL.64 [R1+0x2b8], R34 ;  /* 0x0002b82201007387 */ /* 0x0001e80000100a00 */
[----:B------:R-:W-:Y:S04]  /*22d90*/  STL.64 [R1+0x2a0], R24 ;  /* 0x0002a01801007387 */ /* 0x000fe80000100a00 */
[----:B------:R1:W-:Y:S04]  /*22da0*/  STL.64 [R1+0x2a8], R26 ;  /* 0x0002a81a01007387 */ /* 0x0003e80000100a00 */
[----:B------:R-:W2:Y:S04]  /*22db0*/  LDL.LU R91, [R1+0x584] ;  /* 0x00058400015b7983 */ /* 0x000ea80000300800 */
[----:B------:R-:W2:Y:S04]  /*22dc0*/  LDL.LU R88, [R1+0x590] ;  /* 0x0005900001587983 */ /* 0x000ea80000300800 */
[----:B------:R-:W2:Y:S01]  /*22dd0*/  LDL.LU R89, [R1+0x594] ;  /* 0x0005940001597983 */ /* 0x000ea20000300800 */
[----:B------:R-:W-:-:S02]  /*22de0*/  IMAD.MOV.U32 R52, RZ, RZ, R3 ;  /* 0x000000ffff347224 */ /* 0x000fc400078e0003 */
[----:B------:R-:W-:Y:S01]  /*22df0*/  IMAD.MOV.U32 R53, RZ, RZ, R0 ;  /* 0x000000ffff357224 */ /* 0x000fe200078e0000 */
[----:B------:R-:W3:Y:S01]  /*22e00*/  LDL.LU R86, [R1+0x588] ;  /* 0x0005880001567983 */ /* 0x000ee20000300800 */
[----:B0-----:R-:W-:Y:S01]  /*22e10*/  HMMA.16816.F32.BF16 R32, R20, R6, R64 ;  /* 0x000000061420723c */ /* 0x001fe20000041840 */
[----:B-1----:R-:W0:Y:S02]  /*22e20*/  LDC R27, c[0x0][0x3d4] ;  /* 0x0000f500ff1b7b82 */ /* 0x002e240000000800 */
[----:B------:R-:W3:Y:S04]  /*22e30*/  LDL.LU R87, [R1+0x58c] ;  /* 0x00058c0001577983 */ /* 0x000ee80000300800 */
[----:B------:R-:W3:Y:S02]  /*22e40*/  LDL.LU R84, [R1+0x598] ;  /* 0x0005980001547983 */ /* 0x000ee40000300800 */
[----:B------:R-:W1:Y:S02]  /*22e50*/  LDC R26, c[0x0][0x3c4] ;  /* 0x0000f100ff1a7b82 */ /* 0x000e640000000800 */
        /* <DEDUP_REMOVED lines=28> */
[----:B------:R-:W4:Y:S01]  /*23020*/  LDL.LU R51, [R1+0x55c] ;  /* 0x00055c0001337983 */ /* 0x000f220000300800 */
[----:B--2---:R-:W-:Y:S01]  /*23030*/  IMAD.MOV.U32 R49, RZ, RZ, R3 ;  /* 0x000000ffff317224 */ /* 0x004fe200078e0003 */
[----:B---3--:R-:W-:-:S02]  /*23040*/  MOV R48, R0 ;  /* 0x0000000000307202 */ /* 0x008fc40000000f00 */
[----:B------:R-:W0:Y:S04]  /*23050*/  LDL.LU R0, [R1+0xc58] ;  /* 0x000c580001007983 */ /* 0x000e280000300800 */
[----:B------:R-:W1:Y:S04]  /*23060*/  LDL.LU R3, [R1+0xc54] ;  /* 0x000c540001037983 */ /* 0x000e680000300800 */
[----:B------:R-:W4:Y:S04]  /*23070*/  LDL.LU.64 R4, [R1+0x7b0] ;  /* 0x0007b00001047983 */ /* 0x000f280000300a00 */
[----:B------:R-:W2:Y:S04]  /*23080*/  LDL.LU.64 R8, [R1+0x798] ;  /* 0x0007980001087983 */ /* 0x000ea80000300a00 */
[----:B------:R-:W3:Y:S04]  /*23090*/  LDL.LU.64 R12, [R1+0x780] ;  /* 0x00078000010c7983 */ /* 0x000ee80000300a00 */
        /* <DEDUP_REMOVED lines=12> */
[----:B------:R-:W3:Y:S04]  /*23160*/  LDL.LU.64 R44, [R1+0x768] ;  /* 0x00076800012c7983 */ /* 0x000ee80000300a00 */
[----:B------:R-:W3:Y:S04]  /*23170*/  LDL.LU.64 R40, [R1+0x760] ;  /* 0x0007600001287983 */ /* 0x000ee80000300a00 */
[----:B------:R-:W-:Y:S04]  /*23180*/  STL.64 [R1+0x290], R32 ;  /* 0x0002902001007387 */ /* 0x000fe80000100a00 */
[----:B------:R0:W-:Y:S04]  /*23190*/  STL.64 [R1+0x298], R34 ;  /* 0x0002982201007387 */ /* 0x0001e80000100a00 */
[----:B------:R-:W3:Y:S01]  /*231a0*/  LDL.LU.64 R16, [R1+0x758] ;  /* 0x0007580001107983 */ /* 0x000ee20000300a00 */
[----:B------:R-:W-:Y:S03]  /*231b0*/  HMMA.16816.F32.BF16 R20, R20, R18, R68 ;  /* 0x000000121414723c */ /* 0x000fe60000041844 */
[----:B------:R-:W3:-:S15]  /*231c0*/  LDL.LU.64 R38, [R1+0x750] ;  /* 0x0007500001267983 */ /* 0x000ede0000300a00 */
[----:B------:R-:W-:Y:S01]  /*231d0*/  NOP ;  /* 0x0000000000007918 */ /* 0x000fe20000000000 */
[----:B------:R-:W-:Y:S04]  /*231e0*/  STL.64 [R1+0x280], R20 ;  /* 0x0002801401007387 */ /* 0x000fe80000100a00 */
[----:B------:R0:W-:Y:S04]  /*231f0*/  STL.64 [R1+0x288], R22 ;  /* 0x0002881601007387 */ /* 0x0001e80000100a00 */
[----:B------:R-:W3:Y:S04]  /*23200*/  LDL.LU.64 R36, [R1+0x748] ;  /* 0x0007480001247983 */ /* 0x000ee80000300a00 */
[----:B0-----:R-:W3:Y:S01]  /*23210*/  LDL.LU.64 R34, [R1+0x738] ;  /* 0x0007380001227983 */ /* 0x001ee20000300a00 */
[----:B------:R-:W-:Y:S03]  /*23220*/  HMMA.16816.F32.BF16 R20, R28, R14, R72 ;  /* 0x0000000e1c14723c */ /* 0x000fe60000041848 */
[----:B------:R-:W3:-:S15]  /*23230*/  LDL.LU.64 R32, [R1+0x740] ;  /* 0x0007400001207983 */ /* 0x000ede0000300a00 */
[----:B------:R-:W-:Y:S01]  /*23240*/  NOP ;  /* 0x0000000000007918 */ /* 0x000fe20000000000 */
[----:B------:R-:W-:Y:S04]  /*23250*/  STL.64 [R1+0x6e0], R20 ;  /* 0x0006e01401007387 */ /* 0x000fe80000100a00 */
[----:B------:R0:W-:Y:S02]  /*23260*/  STL.64 [R1+0x6e8], R22 ;  /* 0x0006e81601007387 */ /* 0x0001e40000100a00 */
[----:B0-----:R-:W-:-:S15]  /*23270*/  HMMA.16816.F32.BF16 R20, R28, R10, R80 ;  /* 0x0000000a1c14723c */ /* 0x001fde0000041850 */
[----:B------:R-:W-:-:S04]  /*23280*/  NOP ;  /* 0x0000000000007918 */ /* 0x000fc80000000000 */
[----:B------:R-:W-:Y:S04]  /*23290*/  STL.64 [R1+0x700], R20 ;  /* 0x0007001401007387 */ /* 0x000fe80000100a00 */
[----:B------:R-:W-:Y:S01]  /*232a0*/  STL.64 [R1+0x708], R22 ;  /* 0x0007081601007387 */ /* 0x000fe20000100a00 */
[----:B------:R-:W-:Y:S01]  /*232b0*/  IMAD R0, R27, 0x40, R0 ;  /* 0x000000401b007824 */ /* 0x000fe200078e0200 */
[----:B-1----:R-:W-:Y:S01]  /*232c0*/  LEA R3, R26, R3, 0x6 ;  /* 0x000000031a037211 */ /* 0x002fe200078e30ff */
[----:B----4-:R-:W-:Y:S02]  /*232d0*/  FFMA2 R4, R4.F32x2.HI_LO, R124.F32x2.HI_LO, R104.F32x2.HI_LO ;  /* 0x0000007c04047249 */ /* 0x010fe40000000068 */
[----:B--2---:R-:W-:Y:S02]  /*232e0*/  FFMA2 R8, R8.F32x2.HI_LO, R52.F32x2.HI_LO, R106.F32x2.HI_LO ;  /* 0x0000003408087249 */ /* 0x004fe4000000006a */
[----:B---3--:R-:W-:-:S02]  /*232f0*/  IMAD.MOV.U32 R27, RZ, RZ, R112 ;  /* 0x000000ffff1b7224 */ /* 0x008fc400078e0070 */
[----:B------:R-:W-:Y:S02]  /*23300*/  IMAD.MOV.U32 R26, RZ, RZ, R113 ;  /* 0x000000ffff1a7224 */ /* 0x000fe400078e0071 */
[----:B------:R-:W-:Y:S02]  /*23310*/  FFMA2 R12, R12.F32x2.HI_LO, R24.F32x2.HI_LO, R54.F32x2.HI_LO ;  /* 0x000000180c0c7249 */ /* 0x000fe40000000036 */
[----:B------:R-:W-:Y:S02]  /*23320*/  FFMA2 R14, R40.F32x2.HI_LO, R42.F32x2.HI_LO, R46.F32x2.HI_LO ;  /* 0x0000002a280e7249 */ /* 0x000fe4000000002e */
[C---:B------:R-:W-:Y:S08]  /*23330*/  HMMA.16816.F32.BF16 R40, R28.reuse, R6, R76 ;  /* 0x000000061c28723c */ /* 0x040ff0000004184c */
[----:B------:R-:W-:Y:S01]  /*23340*/  HMMA.16816.F32.BF16 R28, R28, R18, R108 ;  /* 0x000000121c1c723c */ /* 0x000fe2000004186c */
[----:B------:R-:W-:Y:S01]  /*23350*/  MOV R18, R115 ;  /* 0x0000007300127202 */ /* 0x000fe20000000f00 */
[----:B------:R-:W-:-:S09]  /*23360*/  IMAD.MOV.U32 R19, RZ, RZ, R114 ;  /* 0x000000ffff137224 */ /* 0x000fd200078e0072 */
[----:B------:R-:W-:Y:S04]  /*23370*/  STL.64 [R1+0x710], R40 ;  /* 0x0007102801007387 */ /* 0x000fe80000100a00 */
[----:B------:R-:W-:Y:S04]  /*23380*/  STL.64 [R1+0x718], R42 ;  /* 0x0007182a01007387 */ /* 0x000fe80000100a00 */
[----:B------:R0:W-:Y:S04]  /*23390*/  STL.64 [R1+0x6f0], R28 ;  /* 0x0006f01c01007387 */ /* 0x0001e80000100a00 */
[----:B------:R-:W-:Y:S04]  /*233a0*/  STL.64 [R1+0x6f8], R30 ;  /* 0x0006f81e01007387 */ /* 0x000fe80000100a00 */
[----:B------:R1:W-:Y:S01]  /*233b0*/  STL.64 [R1+0x3b8], R26 ;  /* 0x0003b81a01007387 */ /* 0x0003e20000100a00 */
[----:B0-----:R-:W-:Y:S01]  /*233c0*/  IMAD.MOV.U32 R28, RZ, RZ, R117 ;  /* 0x000000ffff1c7224 */ /* 0x001fe200078e0075 */
[----:B------:R-:W-:-:S02]  /*233d0*/  MOV R29, R116 ;  /* 0x00000074001d7202 */ /* 0x000fc40000000f00 */
[----:B------:R0:W-:Y:S01]  /*233e0*/  STL.64 [R1+0x3a8], R18 ;  /* 0x0003a81201007387 */ /* 0x0001e20000100a00 */
[----:B-1----:R-:W-:Y:S02]  /*233f0*/  IMAD.MOV.U32 R26, RZ, RZ, R119 ;  /* 0x000000ffff1a7224 */ /* 0x002fe400078e0077 */
[----:B------:R-:W-:Y:S01]  /*23400*/  IMAD.MOV.U32 R27, RZ, RZ, R118 ;  /* 0x000000ffff1b7224 */ /* 0x000fe200078e0076 */
[----:B------:R1:W-:Y:S01]  /*23410*/  STL.64 [R1+0x3a0], R28 ;  /* 0x0003a01c01007387 */ /* 0x0003e20000100a00 */
[----:B0-----:R-:W-:Y:S01]  /*23420*/  MOV R18, R121 ;  /* 0x0000007900127202 */ /* 0x001fe20000000f00 */
[----:B------:R-:W-:Y:S02]  /*23430*/  IMAD.MOV.U32 R19, RZ, RZ, R120 ;  /* 0x000000ffff137224 */ /* 0x000fe400078e0078 */
[----:B------:R0:W-:Y:S01]  /*23440*/  STL.64 [R1+0x378], R26 ;  /* 0x0003781a01007387 */ /* 0x0001e20000100a00 */
[----:B------:R-:W-:-:S03]  /*23450*/  FFMA2 R10, R44.F32x2.HI_LO, R50.F32x2.HI_LO, R48.F32x2.HI_LO ;  /* 0x000000322c0a7249 */ /* 0x000fc60000000030 */
[----:B------:R2:W-:Y:S01]  /*23460*/  STL.64 [R1+0x370], R18 ;  /* 0x0003701201007387 */ /* 0x0005e20000100a00 */
[----:B-1----:R-:W-:Y:S01]  /*23470*/  IMAD.MOV.U32 R28, RZ, RZ, R123 ;  /* 0x000000ffff1c7224 */ /* 0x002fe200078e007b */
[----:B------:R-:W-:Y:S01]  /*23480*/  MOV R29, R122 ;  /* 0x0000007a001d7202 */ /* 0x000fe20000000f00 */
[----:B------:R-:W-:Y:S02]  /*23490*/  FFMA2 R16, R16.F32x2.HI_LO, R102.F32x2.HI_LO, R100.F32x2.HI_LO ;  /* 0x0000006610107249 */ /* 0x000fe40000000064 */
[----:B0-----:R-:W-:Y:S02]  /*234a0*/  IMAD.MOV.U32 R26, RZ, RZ, R4 ;  /* 0x000000ffff1a7224 */ /* 0x001fe400078e0004 */
[----:B------:R-:W-:Y:S01]  /*234b0*/  IMAD.MOV.U32 R27, RZ, RZ, R5 ;  /* 0x000000ffff1b7224 */ /* 0x000fe200078e0005 */
[----:B------:R-:W-:Y:S01]  /*234c0*/  MOV R5, R13 ;  /* 0x0000000d00057202 */ /* 0x000fe20000000f00 */
[----:B--2---:R-:W-:Y:S01]  /*234d0*/  IMAD.MOV.U32 R19, RZ, RZ, R9 ;  /* 0x000000ffff137224 */ /* 0x004fe200078e0009 */
[----:B------:R-:W-:Y:S01]  /*234e0*/  MOV R18, R8 ;  /* 0x0000000800127202 */ /* 0x000fe20000000f00 */
[----:B------:R-:W-:Y:S01]  /*234f0*/  IMAD.MOV.U32 R4, RZ, RZ, R12 ;  /* 0x000000ffff047224 */ /* 0x000fe200078e000c */
[----:B------:R-:W-:Y:S01]  /*23500*/  STL.64 [R1+0x368], R28 ;  /* 0x0003681c01007387 */ /* 0x000fe20000100a00 */
[----:B------:R-:W-:Y:S01]  /*23510*/  IMAD.MOV.U32 R8, RZ, RZ, R10 ;  /* 0x000000ffff087224 */ /* 0x000fe200078e000a */
[----:B------:R-:W-:Y:S01]  /*23520*/  MOV R10, R14 ;  /* 0x0000000e000a7202 */ /* 0x000fe20000000f00 */
[----:B------:R-:W-:Y:S01]  /*23530*/  IMAD.MOV.U32 R9, RZ, RZ, R11 ;  /* 0x000000ffff097224 */ /* 0x000fe200078e000b */
[----:B------:R-:W-:Y:S01]  /*23540*/  STL.64 [R1+0x7b0], R26 ;  /* 0x0007b01a01007387 */ /* 0x000fe20000100a00 */
[----:B------:R-:W-:-:S03]  /*23550*/  IMAD.MOV.U32 R11, RZ, RZ, R15 ;  /* 0x000000ffff0b7224 */ /* 0x000fc600078e000f */
[----:B------:R-:W-:Y:S04]  /*23560*/  STL.64 [R1+0x798], R18 ;  /* 0x0007981201007387 */ /* 0x000fe80000100a00 */
[----:B------:R0:W-:Y:S04]  /*23570*/  STL.64 [R1+0x780], R4 ;  /* 0x0007800401007387 */ /* 0x0001e80000100a00 */
[----:B------:R-:W-:Y:S04]  /*23580*/  STL.64 [R1+0x768], R8 ;  /* 0x0007680801007387 */ /* 0x000fe80000100a00 */
[----:B------:R-:W-:Y:S01]  /*23590*/  STL.64 [R1+0x760], R10 ;  /* 0x0007600a01007387 */ /* 0x000fe20000100a00 */
[----:B0-----:R-:W-:Y:S01]  /*235a0*/  IMAD.MOV.U32 R4, RZ, RZ, R16 ;  /* 0x000000ffff047224 */ /* 0x001fe200078e0010 */
[----:B------:R-:W-:-:S05]  /*235b0*/  MOV R5, R17 ;  /* 0x0000001100057202 */ /* 0x000fca0000000f00 */
[----:B------:R0:W-:Y:S04]  /*235c0*/  STL.64 [R1+0x758], R4 ;  /* 0x0007580401007387 */ /* 0x0001e80000100a00 */
[----:B0-----:R-:W2:Y:S01]  /*235d0*/  LDL R4, [R1+0x698] ;  /* 0x0006980001047983 */ /* 0x001ea20000100800 */
[----:B------:R-:W-:Y:S02]  /*235e0*/  FFMA2 R20, R38.F32x2.HI_LO, R94.F32x2.HI_LO, R92.F32x2.HI_LO ;  /* 0x0000005e26147249 */ /* 0x000fe4000000005c */
[----:B------:R-:W-:Y:S02]  /*235f0*/  FFMA2 R6, R36.F32x2.HI_LO, R98.F32x2.HI_LO, R96.F32x2.HI_LO ;  /* 0x0000006224067249 */ /* 0x000fe40000000060 */
[----:B------:R-:W-:Y:S02]  /*23600*/  IMAD.MOV.U32 R8, RZ, RZ, R20 ;  /* 0x000000ffff087224 */ /* 0x000fe400078e0014 */
[----:B------:R-:W-:-:S05]  /*23610*/  IMAD.MOV.U32 R9, RZ, RZ, R21 ;  /* 0x000000ffff097224 */ /* 0x000fca00078e0015 */
[----:B------:R-:W-:Y:S04]  /*23620*/  STL.64 [R1+0x750], R8 ;  /* 0x0007500801007387 */ /* 0x000fe80000100a00 */
[----:B------:R-:W-:Y:S04]  /*23630*/  STL.64 [R1+0x748], R6 ;  /* 0x0007480601007387 */ /* 0x000fe80000100a00 */
[----:B------:R-:W3:Y:S04]  /*23640*/  LDL R5, [R1+0x694] ;  /* 0x0006940001057983 */ /* 0x000ee80000100800 */
[----:B--2---:R0:W-:Y:S04]  /*23650*/  STL [R1+0x564], R4 ;  /* 0x0005640401007387 */ /* 0x0041e80000100800 */
[----:B0-----:R-:W2:Y:S04]  /*23660*/  LDL R4, [R1+0x690] ;  /* 0x0006900001047983 */ /* 0x001ea80000100800 */
[----:B---3--:R0:W-:Y:S04]  /*23670*/  STL [R1+0x568], R5 ;  /* 0x0005680501007387 */ /* 0x0081e80000100800 */
[----:B0-----:R-:W3:Y:S04]  /*23680*/  LDL R5, [R1+0x68c] ;  /* 0x00068c0001057983 */ /* 0x001ee80000100800 */
        /* <DEDUP_REMOVED lines=30> */
[----:B---3--:R0:W-:Y:S02]  /*23870*/  STL [R1+0x7ac], R5 ;  /* 0x0007ac0501007387 */ /* 0x0081e40000100800 */
[----:B0-----:R-:W-:-:S02]  /*23880*/  MOV R5, R2 ;  /* 0x0000000200057202 */ /* 0x001fc40000000f00 */
[----:B------:R-:W3:Y:S04]  /*23890*/  LDL.LU R2, [R1+0xc50] ;  /* 0x000c500001027983 */ /* 0x000ee80000300800 */
[----:B--2---:R0:W-:Y:S04]  /*238a0*/  STL [R1+0x7b8], R4 ;  /* 0x0007b80401007387 */ /* 0x0041e80000100800 */
[----:B0-----:R-:W2:Y:S04]  /*238b0*/  LDL R4, [R1+0x640] ;  /* 0x0006400001047983 */ /* 0x001ea80000100800 */
[----:B------:R0:W-:Y:S04]  /*238c0*/  STL [R1+0x7bc], R5 ;  /* 0x0007bc0501007387 */ /* 0x0001e80000100800 */
[----:B0-----:R-:W4:Y:S04]  /*238d0*/  LDL R5, [R1+0x63c] ;  /* 0x00063c0001057983 */ /* 0x001f280000100800 */
[----:B--2---:R0:W-:Y:S04]  /*238e0*/  STL [R1+0x54c], R4 ;  /* 0x00054c0401007387 */ /* 0x0041e80000100800 */
[----:B0-----:R-:W2:Y:S04]  /*238f0*/  LDL R4, [R1+0x638] ;  /* 0x0006380001047983 */ /* 0x001ea80000100800 */
[----:B----4-:R0:W-:Y:S04]  /*23900*/  STL [R1+0x550], R5 ;  /* 0x0005500501007387 */ /* 0x0101e80000100800 */
        /* <DEDUP_REMOVED lines=12> */
[----:B0-----:R-:W4:Y:S01]  /*239d0*/  LDL R5, [R1+0x618] ;  /* 0x0006180001057983 */ /* 0x001f220000100800 */
[----:B------:R-:W0:Y:S03]  /*239e0*/  S2R R25, SR_CTAID.X ;  /* 0x0000000000197919 */ /* 0x000e260000002500 */
[----:B--2---:R1:W-:Y:S04]  /*239f0*/  STL [R1+0x55c], R4 ;  /* 0x00055c0401007387 */ /* 0x0043e80000100800 */
[----:B-1----:R-:W2:Y:S01]  /*23a00*/  LDL R4, [R1+0x614] ;  /* 0x0006140001047983 */ /* 0x002ea20000100800 */
[----:B------:R-:W-:Y:S01]  /*23a10*/  UIADD3 UR4, UP0, UPT, UR4, 0x40, URZ ;  /* 0x0000004004047890 */ /* 0x000fe2000ff1e0ff */
[----:B0-----:R-:W-:-:S03]  /*23a20*/  IMAD.SHL.U32 R24, R25, 0x100, RZ ;  /* 0x0000010019187824 */ /* 0x001fc600078e00ff */
[----:B------:R-:W-:Y:S02]  /*23a30*/  UIADD3.X UR5, UPT, UPT, URZ, UR5, URZ, UP0, !UPT ;  /* 0x00000005ff057290 */ /* 0x000fe400087fe4ff */
[----:B------:R-:W-:-:S04]  /*23a40*/  IADD3 R24, PT, PT, R24, 0x100, RZ ;  /* 0x0000010018187810 */ /* 0x000fc80007ffe0ff */
[----:B------:R-:W-:Y:S01]  /*23a50*/  ISETP.LE.U32.AND P1, PT, R24, UR4, PT ;  /* 0x0000000418007c0c */ /* 0x000fe2000bf23070 */
[----:B------:R-:W-:Y:S02]  /*23a60*/  IMAD.U32 R24, RZ, RZ, UR5 ;  /* 0x00000005ff187e24 */ /* 0x000fe4000f8e00ff */
[----:B------:R-:W-:Y:S01]  /*23a70*/  FFMA2 R22, R34.F32x2.HI_LO, R86.F32x2.HI_LO, R84.F32x2.HI_LO ;  /* 0x0000005622167249 */ /* 0x000fe20000000054 */
[----:B----4-:R0:W-:Y:S01]  /*23a80*/  STL [R1+0x560], R5 ;  /* 0x0005600501007387 */ /* 0x0101e20000100800 */
[----:B---3--:R-:W-:Y:S01]  /*23a90*/  IMAD.MOV.U32 R8, RZ, RZ, R2 ;  /* 0x000000ffff087224 */ /* 0x008fe200078e0002 */
[----:B------:R-:W-:Y:S01]  /*23aa0*/  ISETP.GE.U32.AND.EX P1, PT, R24, RZ, PT, P1 ;  /* 0x000000ff1800720c */ /* 0x000fe20003f26110 */
[----:B------:R-:W-:Y:S01]  /*23ab0*/  FFMA2 R24, R32.F32x2.HI_LO, R90.F32x2.HI_LO, R88.F32x2.HI_LO ;  /* 0x0000005a20187249 */ /* 0x000fe20000000058 */
[----:B------:R3:W5:Y:S01]  /*23ac0*/  LDL.LU R2, [R1+0xc4c] ;  /* 0x000c4c0001027983 */ /* 0x0007620000300800 */
[----:B------:R-:W-:Y:S01]  /*23ad0*/  IMAD.MOV.U32 R6, RZ, RZ, R22 ;  /* 0x000000ffff067224 */ /* 0x000fe200078e0016 */
[----:B------:R-:W-:Y:S01]  /*23ae0*/  MOV R7, R23 ;  /* 0x0000001700077202 */ /* 0x000fe20000000f00 */
[----:B0-----:R-:W-:Y:S01]  /*23af0*/  IMAD.MOV.U32 R5, RZ, RZ, R25 ;  /* 0x000000ffff057224 */ /* 0x001fe200078e0019 */
[----:B--2---:R0:W-:Y:S04]  /*23b00*/  STL [R1+0x554], R4 ;  /* 0x0005540401007387 */ /* 0x0041e80000100800 */
[----:B------:R3:W-:Y:S01]  /*23b10*/  STL [R1+0x558], R8 ;  /* 0x0005580801007387 */ /* 0x0007e20000100800 */
[----:B0-----:R-:W-:-:S05]  /*23b20*/  IMAD.MOV.U32 R4, RZ, RZ, R24 ;  /* 0x000000ffff047224 */ /* 0x001fca00078e0018 */
[----:B------:R3:W-:Y:S04]  /*23b30*/  STL.64 [R1+0x740], R4 ;  /* 0x0007400401007387 */ /* 0x0007e80000100a00 */
[----:B------:R3:W-:Y:S01]  /*23b40*/  STL.64 [R1+0x738], R6 ;  /* 0x0007380601007387 */ /* 0x0007e20000100a00 */
[----:B------:R-:W-:Y:S05]  /*23b50*/  @!P1 BRA `(.L_x_1) ;  /* 0xfffffe8400749947 */ /* 0x000fea000383ffff */
.L_x_0:
[----:B------:R-:W2:Y:S01]  /*23b60*/  LDL.LU.64 R16, [R1+0x748] ;  /* 0x0007480001107983 */ /* 0x000ea20000300a00 */
[----:B------:R-:W-:Y:S01]  /*23b70*/  IMAD.MOV.U32 R58, RZ, RZ, 0x3dc6b27f ;  /* 0x3dc6b27fff3a7424 */ /* 0x000fe200078e00ff */
[----:B-1-3--:R-:W-:Y:S01]  /*23b80*/  LOP3.LUT R8, R8, 0xfffffbff, RZ, 0xc0, !PT ;  /* 0xfffffbff08087812 */ /* 0x00afe200078ec0ff */
[----:B------:R-:W0:Y:S01]  /*23b90*/  LDCU.64 UR10, c[0x0][0x3e0] ;  /* 0x00007c00ff0a77ac */ /* 0x000e220008000a00 */
[----:B------:R-:W3:Y:S04]  /*23ba0*/  LDL.LU.64 R14, [R1+0x740] ;  /* 0x00074000010e7983 */ /* 0x000ee80000300a00 */
[----:B------:R-:W4:Y:S04]  /*23bb0*/  LDL.LU.64 R12, [R1+0x758] ;  /* 0x00075800010c7983 */ /* 0x000f280000300a00 */
[----:B------:R-:W2:Y:S04]  /*23bc0*/  LDL.LU.64 R10, [R1+0x750] ;  /* 0x00075000010a7983 */ /* 0x000ea80000300a00 */
[----:B------:R-:W2:Y:S04]  /*23bd0*/  LDL.LU.64 R6, [R1+0x760] ;  /* 0x0007600001067983 */ /* 0x000ea80000300a00 */
[----:B------:R-:W2:Y:S01]  /*23be0*/  LDL.LU.64 R4, [R1+0x738] ;  /* 0x0007380001047983 */ /* 0x000ea20000300a00 */
[----:B------:R-:W-:Y:S01]  /*23bf0*/  BAR.SYNC.DEFER_BLOCKING 0x0 ;  /* 0x0000000000007b1d */ /* 0x000fe20000010000 */
[----:B---3--:R-:W-:Y:S01]  /*23c00*/  MOV R22, R14 ;  /* 0x0000000e00167202 */ /* 0x008fe20000000f00 */
[----:B------:R-:W-:Y:S01]  /*23c10*/  IMAD.MOV.U32 R23, RZ, RZ, R15 ;  /* 0x000000ffff177224 */ /* 0x000fe200078e000f */
[----:B----4-:R-:W-:Y:S01]  /*23c20*/  MOV R19, R13 ;  /* 0x0000000d00137202 */ /* 0x010fe20000000f00 */
[----:B------:R-:W-:-:S02]  /*23c30*/  IMAD.MOV.U32 R18, RZ, RZ, R12 ;  /* 0x000000ffff127224 */ /* 0x000fc400078e000c */
[----:B------:R-:W3:Y:S01]  /*23c40*/  LDL.LU R13, [R1+0x2c8] ;  /* 0x0002c800010d7983 */ /* 0x000ee20000300800 */
[----:B--2---:R-:W-:-:S03]  /*23c50*/  IMAD.MOV.U32 R21, RZ, RZ, R11 ;  /* 0x000000ffff157224 */ /* 0x004fc600078e000b */
[----:B------:R-:W2:Y:S01]  /*23c60*/  LDL.LU R12, [R1+0x2cc] ;  /* 0x0002cc00010c7983 */ /* 0x000ea20000300800 */
[----:B------:R-:W-:Y:S01]  /*23c70*/  IMAD.MOV.U32 R20, RZ, RZ, R10 ;  /* 0x000000ffff147224 */ /* 0x000fe200078e000a */
[----:B------:R-:W-:Y:S01]  /*23c80*/  MOV R14, R6 ;  /* 0x00000006000e7202 */ /* 0x000fe20000000f00 */
[----:B------:R-:W-:Y:S01]  /*23c90*/  IMAD.MOV.U32 R15, RZ, RZ, R7 ;  /* 0x000000ffff0f7224 */ /* 0x000fe200078e0007 */
[----:B------:R-:W4:Y:S01]  /*23ca0*/  LDL.LU R11, [R1+0x2d8] ;  /* 0x0002d800010b7983 */ /* 0x000f220000300800 */
[----:B-----5:R-:W-:Y:S01]  /*23cb0*/  MOV R2, R4 ;  /* 0x0000000400027202 */ /* 0x020fe20000000f00 */
[----:B------:R-:W-:Y:S02]  /*23cc0*/  IMAD.MOV.U32 R0, RZ, RZ, R5 ;  /* 0x000000ffff007224 */ /* 0x000fe400078e0005 */
[----:B------:R-:W2:Y:S04]  /*23cd0*/  LDL.LU R10, [R1+0x2dc] ;  /* 0x0002dc00010a7983 */ /* 0x000ea80000300800 */
[----:B------:R-:W2:Y:S04]  /*23ce0*/  LDL.LU R9, [R1+0x2f8] ;  /* 0x0002f80001097983 */ /* 0x000ea80000300800 */
[----:B------:R-:W4:Y:S04]  /*23cf0*/  LDL.LU R6, [R1+0x2fc] ;  /* 0x0002fc0001067983 */ /* 0x000f280000300800 */
[----:B------:R-:W4:Y:S04]  /*23d00*/  LDL.LU R4, [R1+0x2ec] ;  /* 0x0002ec0001047983 */ /* 0x000f280000300800 */
[----:B------:R-:W4:Y:S01]  /*23d10*/  LDL.LU R3, [R1+0x2e8] ;  /* 0x0002e80001037983 */ /* 0x000f220000300800 */
[----:B------:R-:W-:-:S02]  /*23d20*/  FSETP.GT.AND P1, PT, |R0|, 8.50705917302346158658e+37, PT ;  /* 0x7e8000000000780b */ /* 0x000fc40003f24200 */
[C---:B------:R-:W-:Y:S01]  /*23d30*/  FSETP.GEU.AND P3, PT, |R0|.reuse, 1.175494350822287508e-38, PT ;  /* 0x008000000000780b */ /* 0x040fe20003f6e200 */
[C---:B------:R-:W-:Y:S01]  /*23d40*/  FMUL R7, R0.reuse, 8388608 ;  /* 0x4b00000000077820 */ /* 0x040fe20000400000 */
[----:B------:R-:W-:-:S04]  /*23d50*/  FSETP.GEU.AND P0, PT, R0, 1.175494350822287508e-38, PT ;  /* 0x008000000000780b */ /* 0x000fc80003f0e000 */
[----:B------:R-:W-:-:S05]  /*23d60*/  FSEL R7, R7, R0, !P0 ;  /* 0x0000000007077208 */ /* 0x000fca0004000000 */
[----:B------:R-:W-:Y:S01]  /*23d70*/  @P1 FMUL R0, R0, 0.25 ;  /* 0x3e80000000001820 */ /* 0x000fe20000400000 */
[----:B------:R-:W-:-:S03]  /*23d80*/  IMAD.MOV.U32 R24, RZ, RZ, R22 ;  /* 0x000000ffff187224 */ /* 0x000fc600078e0016 */
[----:B------:R-:W-:Y:S01]  /*23d90*/  @!P3 FMUL R0, R0, 16777216 ;  /* 0x4b8000000000b820 */ /* 0x000fe20000400000 */
[----:B------:R-:W-:-:S03]  /*23da0*/  MOV R22, R14 ;  /* 0x0000000e00167202 */ /* 0x000fc60000000f00 */
[----:B------:R1:W0:Y:S01]  /*23db0*/  MUFU.RCP R14, R0 ;  /* 0x00000000000e7308 */ /* 0x0002220000001000 */
[C---:B------:R-:W-:Y:S01]  /*23dc0*/  FMUL R5, R2.reuse, 8388608 ;  /* 0x4b00000002057820 */ /* 0x040fe20000400000 */
[----:B------:R-:W-:-:S04]  /*23dd0*/  FSETP.GEU.AND P2, PT, R2, 1.175494350822287508e-38, PT ;  /* 0x008000000200780b */ /* 0x000fc80003f4e000 */
[----:B------:R-:W-:Y:S01]  /*23de0*/  FSEL R5, R5, R2, !P2 ;  /* 0x0000000205057208 */ /* 0x000fe20005000000 */
[----:B------:R-:W-:Y:S02]  /*23df0*/  IMAD.MOV.U32 R25, RZ, RZ, R23 ;  /* 0x000000ffff197224 */ /* 0x000fe400078e0017 */
[----:B------:R-:W-:Y:S02]  /*23e00*/  IMAD.MOV.U32 R23, RZ, RZ, R15 ;  /* 0x000000ffff177224 */ /* 0x000fe400078e000f */
[----:B-1----:R-:W-:-:S05]  /*23e10*/  VIADD R0, R5, 0xc0cafb0d ;  /* 0xc0cafb0d05007836 */ /* 0x002fca0000000000 */
[----:B------:R-:W-:Y:S01]  /*23e20*/  LOP3.LUT R0, R0, 0xff800000, RZ, 0xc0, !PT ;  /* 0xff80000000007812 */ /* 0x000fe200078ec0ff */
[----:B---3--:R-:W-:Y:S01]  /*23e30*/  @P1 FMUL R13, R13, 0.25 ;  /* 0x3e8000000d0d1820 */ /* 0x008fe20000400000 */
[----:B--2---:R-:W-:Y:S01]  /*23e40*/  @P1 FMUL R9, R9, 0.25 ;  /* 0x3e80000009091820 */ /* 0x004fe20000400000 */
[----:B----4-:R-:W-:Y:S01]  /*23e50*/  @P1 FMUL R6, R6, 0.25 ;  /* 0x3e80000006061820 */ /* 0x010fe20000400000 */
[----:B------:R-:W-:Y:S01]  /*23e60*/  @P1 FMUL R4, R4, 0.25 ;  /* 0x3e80000004041820 */ /* 0x000fe20000400000 */
[----:B------:R-:W-:-:S03]  /*23e70*/  @P1 FMUL R3, R3, 0.25 ;  /* 0x3e80000003031820 */ /* 0x000fc60000400000 */
[----:B------:R-:W-:Y:S01]  /*23e80*/  @!P3 FMUL R4, R4, 16777216 ;  /* 0x4b8000000404b820 */ /* 0x000fe20000400000 */
[----:B------:R-:W-:Y:S01]  /*23e90*/  @!P3 FMUL R6, R6, 16777216 ;  /* 0x4b8000000606b820 */ /* 0x000fe20000400000 */
[----:B------:R-:W-:Y:S01]  /*23ea0*/  @!P3 FMUL R3, R3, 16777216 ;  /* 0x4b8000000303b820 */ /* 0x000fe20000400000 */
[----:B------:R-:W-:Y:S01]  /*23eb0*/  @!P3 FMUL R9, R9, 16777216 ;  /* 0x4b8000000909b820 */ /* 0x000fe20000400000 */
[C---:B0-----:R-:W-:Y:S01]  /*23ec0*/  FMUL R26, R14.reuse, R4 ;  /* 0x000000040e1a7220 */ /* 0x041fe20000400000 */
[C---:B------:R-:W-:Y:S01]  /*23ed0*/  FMUL R4, R14.reuse, R6 ;  /* 0x000000060e047220 */ /* 0x040fe20000400000 */
[C---:B------:R-:W-:Y:S01]  /*23ee0*/  FMUL R15, R14.reuse, R3 ;  /* 0x000000030e0f7220 */ /* 0x040fe20000400000 */
[----:B------:R-:W-:Y:S02]  /*23ef0*/  FMUL R3, R14, R9 ;  /* 0x000000090e037220 */ /* 0x000fe40000400000 */
[----:B------:R-:W-:Y:S04]  /*23f00*/  STL [R1+0x59c], R26 ;  /* 0x00059c1a01007387 */ /* 0x000fe80000100800 */
[----:B------:R-:W-:Y:S04]  /*23f10*/  STL [R1+0x598], R15 ;  /* 0x0005980f01007387 */ /* 0x000fe80000100800 */
[----:B------:R0:W-:Y:S01]  /*23f20*/  STL [R1+0x594], R4 ;  /* 0x0005940401007387 */ /* 0x0001e20000100800 */
[----:B------:R-:W-:-:S03]  /*23f30*/  @P1 FMUL R10, R10, 0.25 ;  /* 0x3e8000000a0a1820 */ /* 0x000fc60000400000 */
[----:B------:R1:W-:Y:S01]  /*23f40*/  STL [R1+0x590], R3 ;  /* 0x0005900301007387 */ /* 0x0003e20000100800 */
[----:B------:R-:W-:Y:S01]  /*23f50*/  @P1 FMUL R11, R11, 0.25 ;  /* 0x3e8000000b0b1820 */ /* 0x000fe20000400000 */
[----:B------:R-:W-:Y:S01]  /*23f60*/  @P1 FMUL R12, R12, 0.25 ;  /* 0x3e8000000c0c1820 */ /* 0x000fe20000400000 */
[----:B------:R-:W-:Y:S01]  /*23f70*/  @!P3 FMUL R10, R10, 16777216 ;  /* 0x4b8000000a0ab820 */ /* 0x000fe20000400000 */
[----:B------:R-:W-:Y:S01]  /*23f80*/  @!P3 FMUL R13, R13, 16777216 ;  /* 0x4b8000000d0db820 */ /* 0x000fe20000400000 */
[-C--:B0-----:R-:W-:Y:S02]  /*23f90*/  I2FP.F32.S32 R4, R0.reuse ;  /* 0x0000000000047245 */ /* 0x081fe40000201400 */
[----:B-1----:R-:W-:Y:S01]  /*23fa0*/  IADD3 R3, PT, PT, R5, -R0, RZ ;  /* 0x8000000005037210 */ /* 0x002fe20007ffe0ff */
[----:B------:R-:W-:Y:S01]  /*23fb0*/  @!P3 FMUL R11, R11, 16777216 ;  /* 0x4b8000000b0bb820 */ /* 0x000fe20000400000 */
[----:B------:R-:W-:-:S03]  /*23fc0*/  @!P3 FMUL R12, R12, 16777216 ;  /* 0x4b8000000c0cb820 */ /* 0x000fc60000400000 */
[----:B------:R-:W-:Y:S01]  /*23fd0*/  FADD R0, R3, -1 ;  /* 0xbf80000003007421 */ /* 0x000fe20000000000 */
[----:B------:R-:W-:Y:S01]  /*23fe0*/  FSEL R3, RZ, -23, P2 ;  /* 0xc1b80000ff037808 */ /* 0x000fe20001000000 */
[C---:B------:R-:W-:Y:S01]  /*23ff0*/  FMUL R97, R14.reuse, R10 ;  /* 0x0000000a0e617220 */ /* 0x040fe20000400000 */
[C---:B------:R-:W-:Y:S01]  /*24000*/  FMUL R65, R14.reuse, R11 ;  /* 0x0000000b0e417220 */ /* 0x040fe20000400000 */
[C---:B------:R-:W-:Y:S01]  /*24010*/  FMUL R64, R14.reuse, R12 ;  /* 0x0000000c0e407220 */ /* 0x040fe20000400000 */
[----:B------:R-:W-:Y:S01]  /*24020*/  FMUL R62, R14, R13 ;  /* 0x0000000d0e3e7220 */ /* 0x000fe20000400000 */
[----:B------:R-:W-:Y:S01]  /*24030*/  FFMA.FTZ R14, R4, 1.1920928955078125e-07, R3 ;  /* 0x34000000040e7823 */ /* 0x000fe20000010003 */
[C---:B------:R-:W-:Y:S01]  /*24040*/  FFMA.FTZ R3, R0.reuse, R58, -0.16845393180847167969 ;  /* 0xbe2c7f3000037423 */ /* 0x040fe2000001003a */
[----:B------:R-:W2:Y:S03]  /*24050*/  LDL.LU R12, [R1+0x2c0] ;  /* 0x0002c000010c7983 */ /* 0x000ea60000300800 */
[C---:B------:R-:W-:Y:S01]  /*24060*/  FFMA.FTZ R3, R0.reuse, R3, 0.1716887056827545166 ;  /* 0x3e2fcf2a00037423 */ /* 0x040fe20000010003 */
[----:B------:R-:W3:Y:S03]  /*24070*/  LDL.LU R11, [R1+0x2c4] ;  /* 0x0002c400010b7983 */ /* 0x000ee60000300800 */
[C---:B------:R-:W-:Y:S01]  /*24080*/  FFMA.FTZ R3, R0.reuse, R3, -0.17900948226451873779 ;  /* 0xbe374e4300037423 */ /* 0x040fe20000010003 */
[----:B------:R-:W4:Y:S03]  /*24090*/  LDL.LU R10, [R1+0x2d0] ;  /* 0x0002d000010a7983 */ /* 0x000f260000300800 */
[C---:B------:R-:W-:Y:S01]  /*240a0*/  FFMA.FTZ R3, R0.reuse, R3, 0.20512372255325317383 ;  /* 0x3e520bf400037423 */ /* 0x040fe20000010003 */
[----:B------:R-:W4:Y:S03]  /*240b0*/  LDL.LU R9, [R1+0x2d4] ;  /* 0x0002d40001097983 */ /* 0x000f260000300800 */
[C---:B------:R-:W-:Y:S01]  /*240c0*/  FFMA.FTZ R3, R0.reuse, R3, -0.24046532809734344482 ;  /* 0xbe763c8b00037423 */ /* 0x040fe20000010003 */
[----:B------:R-:W4:Y:S03]  /*240d0*/  LDL.LU R6, [R1+0x2e4] ;  /* 0x0002e40001067983 */ /* 0x000f260000300800 */
[C---:B------:R-:W-:Y:S01]  /*240e0*/  FFMA.FTZ R3, R0.reuse, R3, 0.28857114911079406738 ;  /* 0x3e93bf9900037423 */ /* 0x040fe20000010003 */
[----:B------:R-:W4:Y:S03]  /*240f0*/  LDL.LU R4, [R1+0x2e0] ;  /* 0x0002e00001047983 */ /* 0x000f260000300800 */
[----:B------:R-:W-:-:S04]  /*24100*/  FFMA.FTZ R3, R0, R3, -0.36067417263984680176 ;  /* 0xbeb8aa4900037423 */ /* 0x000fc80000010003 */
[----:B------:R-:W-:-:S04]  /*24110*/  FFMA.FTZ R3, R0, R3, 0.48089820146560668945 ;  /* 0x3ef6384a00037423 */ /* 0x000fc80000010003 */
[----:B------:R-:W-:-:S04]  /*24120*/  FFMA.FTZ R3, R0, R3, -0.72134751081466674805 ;  /* 0xbf38aa3b00037423 */ /* 0x000fc80000010003 */
[----:B------:R-:W-:-:S04]  /*24130*/  FMUL R3, R0, R3 ;  /* 0x0000000300037220 */ /* 0x000fc80000400000 */
[----:B------:R-:W-:-:S04]  /*24140*/  FMUL R3, R0, R3 ;  /* 0x0000000300037220 */ /* 0x000fc80000400000 */
[----:B------:R-:W-:Y:S02]  /*24150*/  FFMA.FTZ R13, R0, 1.4426950216293334961, R3 ;  /* 0x3fb8aa3b000d7823 */ /* 0x000fe40000010003 */
[----:B------:R-:W4:Y:S04]  /*24160*/  LDL.LU R3, [R1+0x2f4] ;  /* 0x0002f40001037983 */ /* 0x000f280000300800 */
[----:B------:R-:W4:Y:S01]  /*24170*/  LDL.LU R0, [R1+0x2f0] ;  /* 0x0002f00001007983 */ /* 0x000f220000300800 */
[C---:B------:R-:W-:Y:S02]  /*24180*/  FSETP.GT.AND P1, PT, |R2|.reuse, 8.50705917302346158658e+37, PT ;  /* 0x7e8000000200780b */ /* 0x040fe40003f24200 */
[----:B------:R-:W-:-:S11]  /*24190*/  FSETP.GEU.AND P2, PT, |R2|, 1.175494350822287508e-38, PT ;  /* 0x008000000200780b */ /* 0x000fd60003f4e200 */
[----:B------:R-:W-:-:S04]  /*241a0*/  @P1 FMUL R2, R2, 0.25 ;  /* 0x3e80000002021820 */ /* 0x000fc80000400000 */
[----:B------:R-:W-:-:S06]  /*241b0*/  @!P2 FMUL R2, R2, 16777216 ;  /* 0x4b8000000202a820 */ /* 0x000fcc0000400000 */
[----:B------:R-:W0:Y:S01]  /*241c0*/  MUFU.RCP R2, R2 ;  /* 0x0000000200027308 */ /* 0x000e220000001000 */
[----:B--2---:R-:W-:Y:S01]  /*241d0*/  @P1 FMUL R12, R12, 0.25 ;  /* 0x3e8000000c0c1820 */ /* 0x004fe20000400000 */
[----:B---3--:R-:W-:Y:S01]  /*241e0*/  @P1 FMUL R11, R11, 0.25 ;  /* 0x3e8000000b0b1820 */ /* 0x008fe20000400000 */
[----:B----4-:R-:W-:Y:S01]  /*241f0*/  @P1 FMUL R10, R10, 0.25 ;  /* 0x3e8000000a0a1820 */ /* 0x010fe20000400000 */
[----:B------:R-:W-:Y:S01]  /*24200*/  @P1 FMUL R9, R9, 0.25 ;  /* 0x3e80000009091820 */ /* 0x000fe20000400000 */
[----:B------:R-:W-:Y:S01]  /*24210*/  @P1 FMUL R6, R6, 0.25 ;  /* 0x3e80000006061820 */ /* 0x000fe20000400000 */
[----:B------:R-:W-:-:S03]  /*24220*/  @P1 FMUL R4, R4, 0.25 ;  /* 0x3e80000004041820 */ /* 0x000fc60000400000 */
[----:B------:R-:W-:Y:S01]  /*24230*/  @!P2 FMUL R6, R6, 16777216 ;  /* 0x4b8000000606a820 */ /* 0x000fe20000400000 */
[----:B------:R-:W-:-:S03]  /*24240*/  @!P2 FMUL R4, R4, 16777216 ;  /* 0x4b8000000404a820 */ /* 0x000fc60000400000 */
[C---:B0-----:R-:W-:Y:S01]  /*24250*/  FMUL R6, R2.reuse, R6 ;  /* 0x0000000602067220 */ /* 0x041fe20000400000 */
[----:B------:R-:W-:Y:S01]  /*24260*/  @!P2 FMUL R9, R9, 16777216 ;  /* 0x4b8000000909a820 */ /* 0x000fe20000400000 */
[----:B------:R-:W-:Y:S01]  /*24270*/  FMUL R4, R2, R4 ;  /* 0x0000000402047220 */ /* 0x000fe20000400000 */
[----:B------:R-:W-:Y:S01]  /*24280*/  @!P2 FMUL R10, R10, 16777216 ;  /* 0x4b8000000a0aa820 */ /* 0x000fe20000400000 */
[----:B------:R-:W-:Y:S01]  /*24290*/  @!P2 FMUL R11, R11, 16777216 ;  /* 0x4b8000000b0ba820 */ /* 0x000fe20000400000 */
[----:B------:R-:W-:Y:S01]  /*242a0*/  @!P2 FMUL R12, R12, 16777216 ;  /* 0x4b8000000c0ca820 */ /* 0x000fe20000400000 */
[----:B------:R-:W-:Y:S01]  /*242b0*/  STL [R1+0x58c], R6 ;  /* 0x00058c0601007387 */ /* 0x000fe20000100800 */
[----:B------:R-:W-:Y:S01]  /*242c0*/  @P1 FMUL R3, R3, 0.25 ;  /* 0x3e80000003031820 */ /* 0x000fe20000400000 */
[----:B------:R-:W-:Y:S01]  /*242d0*/  @P1 FMUL R0, R0, 0.25 ;  /* 0x3e80000000001820 */ /* 0x000fe20000400000 */
[----:B------:R-:W-:Y:S02]  /*242e0*/  ISETP.GE.U32.AND P1, PT, R5, 0x7f800000, PT ;  /* 0x7f8000000500780c */ /* 0x000fe40003f26070 */
[----:B------:R-:W-:Y:S01]  /*242f0*/  @!P2 FMUL R3, R3, 16777216 ;  /* 0x4b8000000303a820 */ /* 0x000fe20000400000 */
[----:B------:R-:W-:-:S03]  /*24300*/  @!P2 FMUL R0, R0, 16777216 ;  /* 0x4b8000000000a820 */ /* 0x000fc60000400000 */
[C---:B------:R-:W-:Y:S01]  /*24310*/  FMUL R3, R2.reuse, R3 ;  /* 0x0000000302037220 */ /* 0x040fe20000400000 */
[C---:B------:R-:W-:Y:S01]  /*24320*/  FMUL R0, R2.reuse, R0 ;  /* 0x0000000002007220 */ /* 0x040fe20000400000 */
[----:B------:R-:W-:Y:S01]  /*24330*/  STL [R1+0x588], R4 ;  /* 0x0005880401007387 */ /* 0x000fe20000100800 */
[C---:B------:R-:W-:Y:S01]  /*24340*/  FMUL R61, R2.reuse, R9 ;  /* 0x00000009023d7220 */ /* 0x040fe20000400000 */
[C---:B------:R-:W-:Y:S01]  /*24350*/  FMUL R60, R2.reuse, R10 ;  /* 0x0000000a023c7220 */ /* 0x040fe20000400000 */
[C---:B------:R-:W-:Y:S01]  /*24360*/  FMUL R59, R2.reuse, R11 ;  /* 0x0000000b023b7220 */ /* 0x040fe20000400000 */
[----:B------:R0:W-:Y:S01]  /*24370*/  STL [R1+0x584], R3 ;  /* 0x0005840301007387 */ /* 0x0001e20000100800 */
[----:B------:R-:W-:Y:S01]  /*24380*/  FMUL R37, R2, R12 ;  /* 0x0000000c02257220 */ /* 0x000fe20000400000 */
[----:B------:R-:W-:Y:S02]  /*24390*/  @P1 MOV R2, 0x7f800000 ;  /* 0x7f80000000021802 */ /* 0x000fe40000000f00 */
[----:B------:R1:W-:Y:S01]  /*243a0*/  STL [R1+0x580], R0 ;  /* 0x0005800001007387 */ /* 0x0003e20000100800 */
[----:B0-----:R-:W-:Y:S01]  /*243b0*/  FADD R3, R14, R13 ;  /* 0x0000000d0e037221 */ /* 0x001fe20000000000 */
[----:B-1----:R-:W-:-:S02]  /*243c0*/  VIADD R0, R7, 0xc0cafb0d ;  /* 0xc0cafb0d07007836 */ /* 0x002fc40000000000 */
[----:B------:R-:W-:-:S03]  /*243d0*/  @P1 FFMA.FTZ R3, R5, R2, +INF ;  /* 0x7f80000005031423 */ /* 0x000fc60000010002 */
[----:B------:R-:W-:Y:S02]  /*243e0*/  LOP3.LUT R0, R0, 0xff800000, RZ, 0xc0, !PT ;  /* 0xff80000000007812 */ /* 0x000fe400078ec0ff */
[----:B------:R0:W-:Y:S01]  /*243f0*/  STL [R1+0xb4], R3 ;  /* 0x0000b40301007387 */ /* 0x0001e20000100800 */
[----:B------:R-:W-:Y:S02]  /*24400*/  FSEL R4, RZ, -23, P0 ;  /* 0xc1b80000ff047808 */ /* 0x000fe40000000000 */
[----:B------:R-:W-:Y:S01]  /*24410*/  I2FP.F32.S32 R2, R0 ;  /* 0x0000000000027245 */ /* 0x000fe20000201400 */
[----:B------:R-:W2:Y:S01]  /*24420*/  LDL.LU R33, [R1+0x720] ;  /* 0x0007200001217983 */ /* 0x000ea20000300800 */
[----:B0-----:R-:W-:-:S03]  /*24430*/  IMAD.IADD R3, R7, 0x1, -R0 ;  /* 0x0000000107037824 */ /* 0x001fc600078e0a00 */
[----:B------:R-:W-:Y:S01]  /*24440*/  FFMA.FTZ R4, R2, 1.1920928955078125e-07, R4 ;  /* 0x3400000002047823 */ /* 0x000fe20000010004 */
[----:B------:R-:W-:Y:S01]  /*24450*/  ISETP.GE.U32.AND P1, PT, R7, 0x7f800000, PT ;  /* 0x7f8000000700780c */ /* 0x000fe20003f26070 */
[----:B------:R-:W3:Y:S01]  /*24460*/  LDL.LU R11, [R1+0x308] ;  /* 0x00030800010b7983 */ /* 0x000ee20000300800 */
[----:B------:R-:W-:-:S04]  /*24470*/  FADD R0, R3, -1 ;  /* 0xbf80000003007421 */ /* 0x000fc80000000000 */
[----:B------:R-:W-:-:S04]  /*24480*/  FFMA.FTZ R2, R0, R58, -0.16845393180847167969 ;  /* 0xbe2c7f3000027423 */ /* 0x000fc8000001003a */
[----:B------:R-:W-:-:S04]  /*24490*/  FFMA.FTZ R2, R0, R2, 0.1716887056827545166 ;  /* 0x3e2fcf2a00027423 */ /* 0x000fc80000010002 */
[----:B------:R-:W-:-:S04]  /*244a0*/  FFMA.FTZ R2, R0, R2, -0.17900948226451873779 ;  /* 0xbe374e4300027423 */ /* 0x000fc80000010002 */
[----:B------:R-:W-:-:S04]  /*244b0*/  FFMA.FTZ R2, R0, R2, 0.20512372255325317383 ;  /* 0x3e520bf400027423 */ /* 0x000fc80000010002 */
[----:B------:R-:W-:-:S04]  /*244c0*/  FFMA.FTZ R2, R0, R2, -0.24046532809734344482 ;  /* 0xbe763c8b00027423 */ /* 0x000fc80000010002 */
[----:B------:R-:W-:-:S04]  /*244d0*/  FFMA.FTZ R2, R0, R2, 0.28857114911079406738 ;  /* 0x3e93bf9900027423 */ /* 0x000fc80000010002 */
[----:B------:R-:W-:-:S04]  /*244e0*/  FFMA.FTZ R2, R0, R2, -0.36067417263984680176 ;  /* 0xbeb8aa4900027423 */ /* 0x000fc80000010002 */
[----:B------:R-:W-:-:S04]  /*244f0*/  FFMA.FTZ R2, R0, R2, 0.48089820146560668945 ;  /* 0x3ef6384a00027423 */ /* 0x000fc80000010002 */
[----:B------:R-:W-:-:S04]  /*24500*/  FFMA.FTZ R2, R0, R2, -0.72134751081466674805 ;  /* 0xbf38aa3b00027423 */ /* 0x000fc80000010002 */
[----:B------:R-:W-:-:S04]  /*24510*/  FMUL R2, R0, R2 ;  /* 0x0000000200027220 */ /* 0x000fc80000400000 */
[----:B------:R-:W-:-:S04]  /*24520*/  FMUL R2, R0, R2 ;  /* 0x0000000200027220 */ /* 0x000fc80000400000 */
[----:B------:R-:W-:-:S04]  /*24530*/  FFMA.FTZ R3, R0, 1.4426950216293334961, R2 ;  /* 0x3fb8aa3b00037823 */ /* 0x000fc80000010002 */
[----:B------:R-:W-:Y:S01]  /*24540*/  FADD R4, R4, R3 ;  /* 0x0000000304047221 */ /* 0x000fe20000000000 */
[----:B------:R-:W-:-:S04]  /*24550*/  @P1 IMAD.MOV.U32 R3, RZ, RZ, 0x7f800000 ;  /* 0x7f800000ff031424 */ /* 0x000fc800078e00ff */
[C---:B------:R-:W-:Y:S01]  /*24560*/  @P1 FFMA.FTZ R4, R7.reuse, R3, +INF ;  /* 0x7f80000007041423 */ /* 0x040fe20000010003 */
[----:B------:R-:W-:-:S04]  /*24570*/  FSETP.NEU.AND P1, PT, R7, RZ, PT ;  /* 0x000000ff0700720b */ /* 0x000fc80003f2d000 */
[----:B------:R0:W-:Y:S01]  /*24580*/  STL [R1+0x94], R4 ;  /* 0x0000940401007387 */ /* 0x0001e20000100800 */
[----:B------:R-:W-:-:S03]  /*24590*/  FSETP.NEU.AND P0, PT, R5, RZ, PT ;  /* 0x000000ff0500720b */ /* 0x000fc60003f0d000 */
[----:B------:R-:W4:Y:S04]  /*245a0*/  LDL.LU R10, [R1+0x30c] ;  /* 0x00030c00010a7983 */ /* 0x000f280000300800 */
[----:B------:R-:W4:Y:S04]  /*245b0*/  LDL.LU R9, [R1+0x318] ;  /* 0x0003180001097983 */ /* 0x000f280000300800 */
[----:B------:R-:W4:Y:S04]  /*245c0*/  LDL.LU R7, [R1+0x31c] ;  /* 0x00031c0001077983 */ /* 0x000f280000300800 */
[----:B------:R-:W4:Y:S04]  /*245d0*/  LDL.LU R6, [R1+0x338] ;  /* 0x0003380001067983 */ /* 0x000f280000300800 */
[----:B------:R-:W4:Y:S04]  /*245e0*/  LDL.LU R5, [R1+0x33c] ;  /* 0x00033c0001057983 */ /* 0x000f280000300800 */
[----:B0-----:R-:W4:Y:S04]  /*245f0*/  LDL.LU R4, [R1+0x32c] ;  /* 0x00032c0001047983 */ /* 0x001f280000300800 */
[----:B------:R-:W4:Y:S01]  /*24600*/  LDL.LU R3, [R1+0x328] ;  /* 0x0003280001037983 */ /* 0x000f220000300800 */
[----:B------:R-:W-:-:S04]  /*24610*/  MOV R2, R25 ;  /* 0x0000001900027202 */ /* 0x000fc80000000f00 */
[C---:B------:R-:W-:Y:S02]  /*24620*/  FSETP.GT.AND P2, PT, |R2|.reuse, 8.50705917302346158658e+37, PT ;  /* 0x7e8000000200780b */ /* 0x040fe40003f44200 */
[C---:B------:R-:W-:Y:S01]  /*24630*/  FSETP.GEU.AND P4, PT, |R2|.reuse, 1.175494350822287508e-38, PT ;  /* 0x008000000200780b */ /* 0x040fe20003f8e200 */
[----:B------:R-:W-:Y:S01]  /*24640*/  FMUL R30, R2, 8388608 ;  /* 0x4b000000021e7820 */ /* 0x000fe20000400000 */
[----:B------:R-:W-:Y:S01]  /*24650*/  IMAD.MOV.U32 R0, RZ, RZ, R24 ;  /* 0x000000ffff007224 */ /* 0x000fe200078e0018 */
[----:B------:R-:W-:Y:S01]  /*24660*/  MOV R25, R23 ;  /* 0x0000001700197202 */ /* 0x000fe20000000f00 */
[----:B------:R-:W-:Y:S02]  /*24670*/  IMAD.MOV.U32 R23, RZ, RZ, R21 ;  /* 0x000000ffff177224 */ /* 0x000fe400078e0015 */
[C---:B------:R-:W-:Y:S01]  /*24680*/  FMUL R21, R0.reuse, 8388608 ;  /* 0x4b00000000157820 */ /* 0x040fe20000400000 */
[----:B------:R-:W-:-:S04]  /*24690*/  FSETP.GEU.AND P3, PT, R0, 1.175494350822287508e-38, PT ;  /* 0x008000000000780b */ /* 0x000fc80003f6e000 */
[----:B------:R-:W-:Y:S01]  /*246a0*/  FSEL R21, R21, R0, !P3 ;  /* 0x0000000015157208 */ /* 0x000fe20005800000 */
[----:B------:R-:W-:Y:S02]  /*246b0*/  IMAD.MOV.U32 R24, RZ, RZ, R22 ;  /* 0x000000ffff187224 */ /* 0x000fe400078e0016 */
[----:B------:R-:W-:Y:S02]  /*246c0*/  IMAD.MOV.U32 R22, RZ, RZ, R20 ;  /* 0x000000ffff167224 */ /* 0x000fe400078e0014 */
[----:B------:R-:W-:Y:S02]  /*246d0*/  IMAD.MOV.U32 R27, RZ, RZ, R19 ;  /* 0x000000ffff1b7224 */ /* 0x000fe400078e0013 */
[----:B------:R-:W-:Y:S01]  /*246e0*/  IMAD.MOV.U32 R26, RZ, RZ, R18 ;  /* 0x000000ffff1a7224 */ /* 0x000fe200078e0012 */
[----:B--2---:R-:W-:-:S04]  /*246f0*/  LOP3.LUT R33, R33, 0xffbfffff, RZ, 0xc0, !PT ;  /* 0xffbfffff21217812 */ /* 0x004fc800078ec0ff */
[----:B------:R-:W-:Y:S02]  /*24700*/  @P1 LOP3.LUT R33, R33, 0x400000, RZ, 0xfc, !PT ;  /* 0x0040000021211812 */ /* 0x000fe400078efcff */
[----:B------:R-:W-:-:S04]  /*24710*/  FSETP.GEU.AND P1, PT, R2, 1.175494350822287508e-38, PT ;  /* 0x008000000200780b */ /* 0x000fc80003f2e000 */
[----:B------:R-:W-:Y:S01]  /*24720*/  FSEL R30, R30, R2, !P1 ;  /* 0x000000021e1e7208 */ /* 0x000fe20004800000 */
[----:B------:R-:W-:-:S04]  /*24730*/  @P2 FMUL R2, R2, 0.25 ;  /* 0x3e80000002022820 */ /* 0x000fc80000400000 */
[----:B------:R-:W-:-:S04]  /*24740*/  @!P4 FMUL R2, R2, 16777216 ;  /* 0x4b8000000202c820 */ /* 0x000fc80000400000 */
[----:B------:R0:W1:Y:S01]  /*24750*/  MUFU.RCP R12, R2 ;  /* 0x00000002000c7308 */ /* 0x0000620000001000 */
[----:B---3--:R-:W-:-:S04]  /*24760*/  @P2 FMUL R11, R11, 0.25 ;  /* 0x3e8000000b0b2820 */ /* 0x008fc80000400000 */
[----:B------:R-:W-:Y:S01]  /*24770*/  @!P4 FMUL R11, R11, 16777216 ;  /* 0x4b8000000b0bc820 */ /* 0x000fe20000400000 */
[----:B0-----:R-:W-:-:S04]  /*24780*/  IADD3 R2, PT, PT, R21, -0x3f3504f3, RZ ;  /* 0xc0cafb0d15027810 */ /* 0x001fc80007ffe0ff */
[----:B------:R-:W-:Y:S01]  /*24790*/  LOP3.LUT R2, R2, 0xff800000, RZ, 0xc0, !PT ;  /* 0xff80000002027812 */ /* 0x000fe200078ec0ff */
[----:B----4-:R-:W-:Y:S01]  /*247a0*/  @P2 FMUL R10, R10, 0.25 ;  /* 0x3e8000000a0a2820 */ /* 0x010fe20000400000 */
[----:B------:R-:W-:Y:S01]  /*247b0*/  @P2 FMUL R9, R9, 0.25 ;  /* 0x3e80000009092820 */ /* 0x000fe20000400000 */
[----:B------:R-:W-:Y:S01]  /*247c0*/  @P2 FMUL R7, R7, 0.25 ;  /* 0x3e80000007072820 */ /* 0x000fe20000400000 */
[----:B------:R-:W-:Y:S01]  /*247d0*/  @P2 FMUL R6, R6, 0.25 ;  /* 0x3e80000006062820 */ /* 0x000fe20000400000 */
[----:B------:R-:W-:Y:S01]  /*247e0*/  @P2 FMUL R4, R4, 0.25 ;  /* 0x3e80000004042820 */ /* 0x000fe20000400000 */
[----:B------:R-:W-:Y:S01]  /*247f0*/  @P2 FMUL R5, R5, 0.25 ;  /* 0x3e80000005052820 */ /* 0x000fe20000400000 */
[----:B------:R-:W-:Y:S02]  /*24800*/  @P2 FMUL R3, R3, 0.25 ;  /* 0x3e80000003032820 */ /* 0x000fe40000400000 */
[----:B------:R-:W-:Y:S01]  /*24810*/  @!P4 FMUL R4, R4, 16777216 ;  /* 0x4b8000000404c820 */ /* 0x000fe20000400000 */
[----:B------:R-:W-:Y:S01]  /*24820*/  @!P4 FMUL R5, R5, 16777216 ;  /* 0x4b8000000505c820 */ /* 0x000fe20000400000 */
[----:B------:R-:W-:-:S02]  /*24830*/  @!P4 FMUL R3, R3, 16777216 ;  /* 0x4b8000000303c820 */ /* 0x000fc40000400000 */
[----:B-1----:R-:W-:Y:S01]  /*24840*/  FMUL R4, R12, R4 ;  /* 0x000000040c047220 */ /* 0x002fe20000400000 */
[----:B------:R-:W-:Y:S01]  /*24850*/  @!P4 FMUL R6, R6, 16777216 ;  /* 0x4b8000000606c820 */ /* 0x000fe20000400000 */
[C---:B------:R-:W-:Y:S01]  /*24860*/  FMUL R3, R12.reuse, R3 ;  /* 0x000000030c037220 */ /* 0x040fe20000400000 */
[----:B------:R-:W-:Y:S01]  /*24870*/  @!P4 FMUL R7, R7, 16777216 ;  /* 0x4b8000000707c820 */ /* 0x000fe20000400000 */
[----:B------:R-:W-:Y:S01]  /*24880*/  FMUL R5, R12, R5 ;  /* 0x000000050c057220 */ /* 0x000fe20000400000 */
[----:B------:R0:W-:Y:S01]  /*24890*/  STL [R1+0x57c], R4 ;  /* 0x00057c0401007387 */ /* 0x0001e20000100800 */
[----:B------:R-:W-:Y:S01]  /*248a0*/  @!P4 FMUL R9, R9, 16777216 ;  /* 0x4b8000000909c820 */ /* 0x000fe20000400000 */
[----:B------:R-:W-:Y:S02]  /*248b0*/  @!P4 FMUL R10, R10, 16777216 ;  /* 0x4b8000000a0ac820 */ /* 0x000fe40000400000 */
[----:B------:R1:W-:Y:S01]  /*248c0*/  STL [R1+0x578], R3 ;  /* 0x0005780301007387 */ /* 0x0003e20000100800 */
[----:B0-----:R-:W-:-:S03]  /*248d0*/  FMUL R4, R12, R6 ;  /* 0x000000060c047220 */ /* 0x001fc60000400000 */
[----:B------:R0:W-:Y:S01]  /*248e0*/  STL [R1+0x574], R5 ;  /* 0x0005740501007387 */ /* 0x0001e20000100800 */
[----:B-1----:R-:W-:-:S03]  /*248f0*/  FMUL R3, R12, R7 ;  /* 0x000000070c037220 */ /* 0x002fc60000400000 */
[----:B------:R1:W-:Y:S01]  /*24900*/  STL [R1+0x570], R4 ;  /* 0x0005700401007387 */ /* 0x0003e20000100800 */
[----:B0-----:R-:W-:-:S03]  /*24910*/  FMUL R5, R12, R9 ;  /* 0x000000090c057220 */ /* 0x001fc60000400000 */
[----:B------:R0:W-:Y:S01]  /*24920*/  STL [R1+0x54c], R3 ;  /* 0x00054c0301007387 */ /* 0x0001e20000100800 */
[----:B-1----:R-:W-:-:S03]  /*24930*/  FMUL R4, R12, R10 ;  /* 0x0000000a0c047220 */ /* 0x002fc60000400000 */
[----:B------:R1:W-:Y:S04]  /*24940*/  STL [R1+0x548], R5 ;  /* 0x0005480501007387 */ /* 0x0003e80000100800 */
[----:B------:R2:W-:Y:S01]  /*24950*/  STL [R1+0x544], R4 ;  /* 0x0005440401007387 */ /* 0x0005e20000100800 */
[----:B0-----:R-:W-:Y:S01]  /*24960*/  FMUL R3, R12, R11 ;  /* 0x0000000b0c037220 */ /* 0x001fe20000400000 */
[----:B-1----:R-:W-:-:S04]  /*24970*/  FSEL R5, RZ, -23, P3 ;  /* 0xc1b80000ff057808 */ /* 0x002fc80001800000 */
[----:B------:R0:W-:Y:S01]  /*24980*/  STL [R1+0x540], R3 ;  /* 0x0005400301007387 */ /* 0x0001e20000100800 */
[----:B--2---:R-:W-:-:S03]  /*24990*/  IADD3 R4, PT, PT, R21, -R2, RZ ;  /* 0x8000000215047210 */ /* 0x004fc60007ffe0ff */
[----:B------:R-:W2:Y:S01]  /*249a0*/  LDL.LU R20, [R1+0x300] ;  /* 0x0003000001147983 */ /* 0x000ea20000300800 */
[----:B------:R-:W-:-:S03]  /*249b0*/  ISETP.GE.U32.AND P2, PT, R21, 0x7f800000, PT ;  /* 0x7f8000001500780c */ /* 0x000fc60003f46070 */
[----:B------:R-:W3:Y:S01]  /*249c0*/  LDL.LU R19, [R1+0x304] ;  /* 0x0003040001137983 */ /* 0x000ee20000300800 */
[----:B0-----:R-:W-:Y:S01]  /*249d0*/  I2FP.F32.S32 R3, R2 ;  /* 0x0000000200037245 */ /* 0x001fe20000201400 */
[----:B------:R-:W-:-:S04]  /*249e0*/  FADD R2, R4, -1 ;  /* 0xbf80000004027421 */ /* 0x000fc80000000000 */
[----:B------:R-:W-:Y:S01]  /*249f0*/  FFMA.FTZ R5, R3, 1.1920928955078125e-07, R5 ;  /* 0x3400000003057823 */ /* 0x000fe20000010005 */
        /* <DEDUP_REMOVED lines=13> */
[----:B------:R-:W-:-:S05]  /*24ad0*/  @P2 MOV R4, 0x7f800000 ;  /* 0x7f80000000042802 */ /* 0x000fca0000000f00 */
[----:B------:R-:W-:Y:S01]  /*24ae0*/  @P2 FFMA.FTZ R5, R21, R4, +INF ;  /* 0x7f80000015052423 */ /* 0x000fe20000010004 */
[----:B------:R-:W-:Y:S02]  /*24af0*/  IMAD.MOV.U32 R3, RZ, RZ, R17 ;  /* 0x000000ffff037224 */ /* 0x000fe400078e0011 */
[----:B------:R-:W-:Y:S02]  /*24b00*/  IMAD.MOV.U32 R2, RZ, RZ, R16 ;  /* 0x000000ffff027224 */ /* 0x000fe400078e0010 */
        /* <DEDUP_REMOVED lines=13> */
[----:B0-----:R-:W4:Y:S04]  /*24be0*/  LDL.LU R5, [R1+0x38c] ;  /* 0x00038c0001057983 */ /* 0x001f280000300800 */
[----:B------:R-:W4:Y:S01]  /*24bf0*/  LDL.LU R4, [R1+0x388] ;  /* 0x0003880001047983 */ /* 0x000f220000300800 */
[----:B------:R-:W-:-:S02]  /*24c00*/  FSETP.GT.AND P2, PT, |R0|, 8.50705917302346158658e+37, PT ;  /* 0x7e8000000000780b */ /* 0x000fc40003f44200 */
[----:B------:R-:W-:Y:S01]  /*24c10*/  FSETP.GEU.AND P3, PT, |R0|, 1.175494350822287508e-38, PT ;  /* 0x008000000000780b */ /* 0x000fe20003f6e200 */
[----:B------:R-:W-:Y:S01]  /*24c20*/  IMAD.MOV.U32 R28, RZ, RZ, R26 ;  /* 0x000000ffff1c7224 */ /* 0x000fe200078e001a */
[----:B------:R-:W-:Y:S01]  /*24c30*/  MOV R26, R24 ;  /* 0x00000018001a7202 */ /* 0x000fe20000000f00 */
[----:B------:R-:W-:-:S08]  /*24c40*/  IMAD.MOV.U32 R24, RZ, RZ, R22 ;  /* 0x000000ffff187224 */ /* 0x000fd000078e0016 */
[----:B------:R-:W-:-:S04]  /*24c50*/  @P2 FMUL R0, R0, 0.25 ;  /* 0x3e80000000002820 */ /* 0x000fc80000400000 */
[----:B------:R-:W-:Y:S01]  /*24c60*/  @!P3 FMUL R0, R0, 16777216 ;  /* 0x4b8000000000b820 */ /* 0x000fe20000400000 */
[----:B------:R-:W-:-:S03]  /*24c70*/  FSETP.GT.AND P4, PT, |R3|, 8.50705917302346158658e+37, PT ;  /* 0x7e8000000300780b */ /* 0x000fc60003f84200 */
[----:B------:R-:W0:Y:S01]  /*24c80*/  MUFU.RCP R22, R0 ;  /* 0x0000000000167308 */ /* 0x000e220000001000 */
[----:B------:R-:W-:Y:S01]  /*24c90*/  FMUL R32, R3, 8388608 ;  /* 0x4b00000003207820 */ /* 0x000fe20000400000 */
[----:B------:R-:W-:Y:S02]  /*24ca0*/  IMAD.MOV.U32 R29, RZ, RZ, R27 ;  /* 0x000000ffff1d7224 */ /* 0x000fe400078e001b */
[----:B------:R-:W-:Y:S01]  /*24cb0*/  IMAD.MOV.U32 R27, RZ, RZ, R25 ;  /* 0x000000ffff1b7224 */ /* 0x000fe200078e0019 */
[----:B------:R-:W-:Y:S01]  /*24cc0*/  MOV R25, R23 ;  /* 0x0000001700197202 */ /* 0x000fe20000000f00 */
[----:B--2---:R-:W-:Y:S01]  /*24cd0*/  @P2 FMUL R20, R20, 0.25 ;  /* 0x3e80000014142820 */ /* 0x004fe20000400000 */
[----:B---3--:R-:W-:-:S03]  /*24ce0*/  @P2 FMUL R19, R19, 0.25 ;  /* 0x3e80000013132820 */ /* 0x008fc60000400000 */
[----:B------:R-:W-:Y:S01]  /*24cf0*/  @!P3 FMUL R20, R20, 16777216 ;  /* 0x4b8000001414b820 */ /* 0x000fe20000400000 */
[----:B------:R-:W-:Y:S01]  /*24d00*/  @!P3 FMUL R19, R19, 16777216 ;  /* 0x4b8000001313b820 */ /* 0x000fe20000400000 */
[----:B----4-:R-:W-:Y:S01]  /*24d10*/  @P2 FMUL R18, R18, 0.25 ;  /* 0x3e80000012122820 */ /* 0x010fe20000400000 */
[----:B------:R-:W-:Y:S01]  /*24d20*/  @P2 FMUL R17, R17, 0.25 ;  /* 0x3e80000011112820 */ /* 0x000fe20000400000 */
[----:B------:R-:W-:Y:S01]  /*24d30*/  @P2 FMUL R16, R16, 0.25 ;  /* 0x3e80000010102820 */ /* 0x000fe20000400000 */
[----:B------:R-:W-:Y:S01]  /*24d40*/  @P2 FMUL R15, R15, 0.25 ;  /* 0x3e8000000f0f2820 */ /* 0x000fe20000400000 */
[----:B------:R-:W-:Y:S01]  /*24d50*/  @P2 FMUL R14, R14, 0.25 ;  /* 0x3e8000000e0e2820 */ /* 0x000fe20000400000 */
[----:B------:R-:W-:Y:S01]  /*24d60*/  @P2 FMUL R12, R12, 0.25 ;  /* 0x3e8000000c0c2820 */ /* 0x000fe20000400000 */
[----:B------:R-:W-:Y:S02]  /*24d70*/  FSETP.GEU.AND P2, PT, R3, 1.175494350822287508e-38, PT ;  /* 0x008000000300780b */ /* 0x000fe40003f4e000 */
[----:B------:R-:W-:Y:S01]  /*24d80*/  @!P3 FMUL R14, R14, 16777216 ;  /* 0x4b8000000e0eb820 */ /* 0x000fe20000400000 */
[----:B------:R-:W-:Y:S01]  /*24d90*/  @!P3 FMUL R15, R15, 16777216 ;  /* 0x4b8000000f0fb820 */ /* 0x000fe20000400000 */
[----:B------:R-:W-:Y:S01]  /*24da0*/  @!P3 FMUL R12, R12, 16777216 ;  /* 0x4b8000000c0cb820 */ /* 0x000fe20000400000 */
[----:B------:R-:W-:Y:S01]  /*24db0*/  @!P3 FMUL R16, R16, 16777216 ;  /* 0x4b8000001010b820 */ /* 0x000fe20000400000 */
[----:B------:R-:W-:Y:S01]  /*24dc0*/  @!P3 FMUL R17, R17, 16777216 ;  /* 0x4b8000001111b820 */ /* 0x000fe20000400000 */
[----:B------:R-:W-:Y:S01]  /*24dd0*/  @!P3 FMUL R18, R18, 16777216 ;  /* 0x4b8000001212b820 */ /* 0x000fe20000400000 */
[----:B------:R-:W-:Y:S01]  /*24de0*/  FSETP.GEU.AND P3, PT, |R3|, 1.175494350822287508e-38, PT ;  /* 0x008000000300780b */ /* 0x000fe20003f6e200 */
[----:B------:R-:W-:Y:S01]  /*24df0*/  @P4 FMUL R11, R11, 0.25 ;  /* 0x3e8000000b0b4820 */ /* 0x000fe20000400000 */
[----:B------:R-:W-:Y:S01]  /*24e00*/  FSEL R32, R32, R3, !P2 ;  /* 0x0000000320207208 */ /* 0x000fe20005000000 */
[----:B------:R-:W-:Y:S01]  /*24e10*/  @P4 FMUL R3, R3, 0.25 ;  /* 0x3e80000003034820 */ /* 0x000fe20000400000 */
[----:B------:R-:W-:Y:S01]  /*24e20*/  @P4 FMUL R10, R10, 0.25 ;  /* 0x3e8000000a0a4820 */ /* 0x000fe20000400000 */
[----:B------:R-:W-:Y:S01]  /*24e30*/  @P4 FMUL R13, R13, 0.25 ;  /* 0x3e8000000d0d4820 */ /* 0x000fe20000400000 */
[C---:B0-----:R-:W-:Y:S01]  /*24e40*/  FMUL R23, R22.reuse, R12 ;  /* 0x0000000c16177220 */ /* 0x041fe20000400000 */
[----:B------:R-:W-:Y:S01]  /*24e50*/  @P4 FMUL R9, R9, 0.25 ;  /* 0x3e80000009094820 */ /* 0x000fe20000400000 */
[----:B------:R-:W-:Y:S01]  /*24e60*/  FMUL R12, R22, R14 ;  /* 0x0000000e160c7220 */ /* 0x000fe20000400000 */
[----:B------:R-:W-:Y:S01]  /*24e70*/  @P4 FMUL R7, R7, 0.25 ;  /* 0x3e80000007074820 */ /* 0x000fe20000400000 */
[----:B------:R-:W-:Y:S01]  /*24e80*/  @P4 FMUL R6, R6, 0.25 ;  /* 0x3e80000006064820 */ /* 0x000fe20000400000 */
[----:B------:R-:W-:Y:S01]  /*24e90*/  @P4 FMUL R5, R5, 0.25 ;  /* 0x3e80000005054820 */ /* 0x000fe20000400000 */
[----:B------:R-:W-:Y:S01]  /*24ea0*/  @P4 FMUL R4, R4, 0.25 ;  /* 0x3e80000004044820 */ /* 0x000fe20000400000 */
[----:B------:R-:W-:Y:S01]  /*24eb0*/  FSETP.NEU.AND P4, PT, R21, RZ, PT ;  /* 0x000000ff1500720b */ /* 0x000fe20003f8d000 */
[----:B------:R-:W-:Y:S01]  /*24ec0*/  VIADD R21, R30, 0xc0cafb0d ;  /* 0xc0cafb0d1e157836 */ /* 0x000fe20000000000 */
[----:B------:R-:W-:Y:S01]  /*24ed0*/  STL [R1+0x56c], R23 ;  /* 0x00056c1701007387 */ /* 0x000fe20000100800 */
[C---:B------:R-:W-:Y:S01]  /*24ee0*/  FMUL R15, R22.reuse, R15 ;  /* 0x0000000f160f7220 */ /* 0x040fe20000400000 */
[----:B------:R-:W-:-:S02]  /*24ef0*/  FMUL R14, R22, R16 ;  /* 0x00000010160e7220 */ /* 0x000fc40000400000 */
[----:B------:R-:W-:Y:S01]  /*24f00*/  LOP3.LUT R21, R21, 0xff800000, RZ, 0xc0, !PT ;  /* 0xff80000015157812 */ /* 0x000fe200078ec0ff */
[----:B------:R0:W-:Y:S04]  /*24f10*/  STL [R1+0x568], R12 ;  /* 0x0005680c01007387 */ /* 0x0001e80000100800 */
[----:B------:R1:W-:Y:S01]  /*24f20*/  STL [R1+0x564], R15 ;  /* 0x0005640f01007387 */ /* 0x0003e20000100800 */
[----:B------:R-:W-:Y:S02]  /*24f30*/  IMAD.IADD R0, R30, 0x1, -R21 ;  /* 0x000000011e007824 */ /* 0x000fe400078e0a15 */
[C---:B0-----:R-:W-:Y:S01]  /*24f40*/  FMUL R12, R22.reuse, R17 ;  /* 0x00000011160c7220 */ /* 0x041fe20000400000 */
[----:B------:R0:W-:Y:S01]  /*24f50*/  STL [R1+0x560], R14 ;  /* 0x0005600e01007387 */ /* 0x0001e20000100800 */
[----:B-1----:R-:W-:-:S03]  /*24f60*/  FMUL R15, R22, R18 ;  /* 0x00000012160f7220 */ /* 0x002fc60000400000 */
[----:B------:R1:W-:Y:S01]  /*24f70*/  STL [R1+0x38c], R12 ;  /* 0x00038c0c01007387 */ /* 0x0003e20000100800 */
[----:B------:R-:W-:Y:S01]  /*24f80*/  FADD R0, R0, -1 ;  /* 0xbf80000000007421 */ /* 0x000fe20000000000 */
[C---:B0-----:R-:W-:Y:S02]  /*24f90*/  FMUL R14, R22.reuse, R19 ;  /* 0x00000013160e7220 */ /* 0x041fe40000400000 */
[----:B------:R-:W-:Y:S01]  /*24fa0*/  STL [R1+0x388], R15 ;  /* 0x0003880f01007387 */ /* 0x000fe20000100800 */
[----:B-1----:R-:W-:-:S03]  /*24fb0*/  FMUL R12, R22, R20 ;  /* 0x00000014160c7220 */ /* 0x002fc60000400000 */
[----:B------:R-:W-:Y:S04]  /*24fc0*/  STL [R1+0x364], R14 ;  /* 0x0003640e01007387 */ /* 0x000fe80000100800 */
[----:B------:R0:W-:Y:S01]  /*24fd0*/  STL [R1+0x360], R12 ;  /* 0x0003600c01007387 */ /* 0x0001e20000100800 */
[----:B------:R-:W-:Y:S01]  /*24fe0*/  @!P3 FMUL R3, R3, 16777216 ;  /* 0x4b8000000303b820 */ /* 0x000fe20000400000 */
[----:B0-----:R-:W-:-:S04]  /*24ff0*/  FFMA.FTZ R12, R0, R58, -0.16845393180847167969 ;  /* 0xbe2c7f30000c7423 */ /* 0x001fc8000001003a */
[----:B------:R-:W-:-:S04]  /*25000*/  FFMA.FTZ R12, R0, R12, 0.1716887056827545166 ;  /* 0x3e2fcf2a000c7423 */ /* 0x000fc8000001000c */
[C---:B------:R-:W-:Y:S01]  /*25010*/  FFMA.FTZ R12, R0.reuse, R12, -0.17900948226451873779 ;  /* 0xbe374e43000c7423 */ /* 0x040fe2000001000c */
[----:B------:R-:W0:Y:S03]  /*25020*/  MUFU.RCP R3, R3 ;  /* 0x0000000300037308 */ /* 0x000e260000001000 */
[----:B------:R-:W-:-:S04]  /*25030*/  FFMA.FTZ R12, R0, R12, 0.20512372255325317383 ;  /* 0x3e520bf4000c7423 */ /* 0x000fc8000001000c */
[----:B------:R-:W-:-:S04]  /*25040*/  FFMA.FTZ R12, R0, R12, -0.24046532809734344482 ;  /* 0xbe763c8b000c7423 */ /* 0x000fc8000001000c */
[----:B------:R-:W-:-:S04]  /*25050*/  FFMA.FTZ R12, R0, R12, 0.28857114911079406738 ;  /* 0x3e93bf99000c7423 */ /* 0x000fc8000001000c */
[----:B------:R-:W-:Y:S01]  /*25060*/  FFMA.FTZ R12, R0, R12, -0.36067417263984680176 ;  /* 0xbeb8aa49000c7423 */ /* 0x000fe2000001000c */
[----:B------:R-:W-:Y:S01]  /*25070*/  @!P3 FMUL R5, R5, 16777216 ;  /* 0x4b8000000505b820 */ /* 0x000fe20000400000 */
[----:B------:R-:W-:Y:S02]  /*25080*/  @!P3 FMUL R4, R4, 16777216 ;  /* 0x4b8000000404b820 */ /* 0x000fe40000400000 */
[----:B------:R-:W-:Y:S01]  /*25090*/  FFMA.FTZ R12, R0, R12, 0.48089820146560668945 ;  /* 0x3ef6384a000c7423 */ /* 0x000fe2000001000c */
[C---:B0-----:R-:W-:Y:S01]  /*250a0*/  FMUL R14, R3.reuse, R5 ;  /* 0x00000005030e7220 */ /* 0x041fe20000400000 */
[----:B------:R-:W-:Y:S01]  /*250b0*/  @!P3 FMUL R6, R6, 16777216 ;  /* 0x4b8000000606b820 */ /* 0x000fe20000400000 */
[----:B------:R-:W-:Y:S01]  /*250c0*/  FMUL R5, R3, R4 ;  /* 0x0000000403057220 */ /* 0x000fe20000400000 */
[C---:B------:R-:W-:Y:S01]  /*250d0*/  FFMA.FTZ R12, R0.reuse, R12, -0.72134751081466674805 ;  /* 0xbf38aa3b000c7423 */ /* 0x040fe2000001000c */
[----:B------:R-:W-:Y:S01]  /*250e0*/  @!P3 FMUL R7, R7, 16777216 ;  /* 0x4b8000000707b820 */ /* 0x000fe20000400000 */
[----:B------:R-:W-:Y:S01]  /*250f0*/  @!P3 FMUL R9, R9, 16777216 ;  /* 0x4b8000000909b820 */ /* 0x000fe20000400000 */
[----:B------:R-:W-:Y:S01]  /*25100*/  STL [R1+0x55c], R14 ;  /* 0x00055c0e01007387 */ /* 0x000fe20000100800 */
[----:B------:R-:W-:Y:S01]  /*25110*/  FMUL R4, R0, R12 ;  /* 0x0000000c00047220 */ /* 0x000fe20000400000 */
[C---:B------:R-:W-:Y:S01]  /*25120*/  FMUL R12, R3.reuse, R6 ;  /* 0x00000006030c7220 */ /* 0x040fe20000400000 */
[----:B------:R-:W-:Y:S01]  /*25130*/  FMUL R6, R3, R7 ;  /* 0x0000000703067220 */ /* 0x000fe20000400000 */
[----:B------:R0:W-:Y:S01]  /*25140*/  STL [R1+0x558], R5 ;  /* 0x0005580501007387 */ /* 0x0001e20000100800 */
[----:B------:R-:W-:Y:S01]  /*25150*/  @!P3 FMUL R10, R10, 16777216 ;  /* 0x4b8000000a0ab820 */ /* 0x000fe20000400000 */
[----:B------:R-:W-:Y:S01]  /*25160*/  @!P3 FMUL R11, R11, 16777216 ;  /* 0x4b8000000b0bb820 */ /* 0x000fe20000400000 */
[----:B------:R-:W-:Y:S01]  /*25170*/  @!P3 FMUL R13, R13, 16777216 ;  /* 0x4b8000000d0db820 */ /* 0x000fe20000400000 */
[----:B------:R-:W-:Y:S01]  /*25180*/  STL [R1+0x554], R12 ;  /* 0x0005540c01007387 */ /* 0x000fe20000100800 */
[----:B------:R-:W-:Y:S01]  /*25190*/  FMUL R4, R0, R4 ;  /* 0x0000000400047220 */ /* 0x000fe20000400000 */
[----:B0-----:R-:W-:-:S02]  /*251a0*/  FMUL R5, R3, R9 ;  /* 0x0000000903057220 */ /* 0x001fc40000400000 */
[----:B------:R0:W-:Y:S01]  /*251b0*/  STL [R1+0x550], R6 ;  /* 0x0005500601007387 */ /* 0x0001e20000100800 */
[----:B------:R-:W-:-:S03]  /*251c0*/  FMUL R7, R3, R10 ;  /* 0x0000000a03077220 */ /* 0x000fc60000400000 */
[----:B------:R1:W-:Y:S01]  /*251d0*/  STL [R1+0x35c], R5 ;  /* 0x00035c0501007387 */ /* 0x0003e20000100800 */
[C---:B------:R-:W-:Y:S01]  /*251e0*/  FMUL R22, R2.reuse, 8388608 ;  /* 0x4b00000002167820 */ /* 0x040fe20000400000 */
[----:B------:R-:W-:Y:S01]  /*251f0*/  FSETP.GEU.AND P3, PT, R2, 1.175494350822287508e-38, PT ;  /* 0x008000000200780b */ /* 0x000fe20003f6e000 */
[C---:B0-----:R-:W-:Y:S01]  /*25200*/  FMUL R6, R3.reuse, R11 ;  /* 0x0000000b03067220 */ /* 0x041fe20000400000 */
[----:B-1----:R-:W-:Y:S01]  /*25210*/  FMUL R5, R3, R13 ;  /* 0x0000000d03057220 */ /* 0x002fe20000400000 */
[----:B------:R-:W-:Y:S01]  /*25220*/  FFMA.FTZ R3, R0, 1.4426950216293334961, R4 ;  /* 0x3fb8aa3b00037823 */ /* 0x000fe20000010004 */
[----:B------:R-:W-:Y:S02]  /*25230*/  FSEL R0, RZ, -23, P1 ;  /* 0xc1b80000ff007808 */ /* 0x000fe40000800000 */
[----:B------:R-:W-:Y:S02]  /*25240*/  ISETP.GE.U32.AND P1, PT, R30, 0x7f800000, PT ;  /* 0x7f8000001e00780c */ /* 0x000fe40003f26070 */
[----:B------:R-:W-:-:S02]  /*25250*/  I2FP.F32.S32 R21, R21 ;  /* 0x0000001500157245 */ /* 0x000fc40000201400 */
[----:B------:R-:W-:Y:S01]  /*25260*/  FSEL R22, R22, R2, !P3 ;  /* 0x0000000216167208 */ /* 0x000fe20005800000 */
[----:B------:R-:W-:Y:S02]  /*25270*/  STL [R1+0x358], R7 ;  /* 0x0003580701007387 */ /* 0x000fe40000100800 */
[----:B------:R-:W-:Y:S01]  /*25280*/  FFMA.FTZ R21, R21, 1.1920928955078125e-07, R0 ;  /* 0x3400000015157823 */ /* 0x000fe20000010000 */
[----:B------:R-:W-:Y:S01]  /*25290*/  IADD3 R0, PT, PT, R22, -0x3f3504f3, RZ ;  /* 0xc0cafb0d16007810 */ /* 0x000fe20007ffe0ff */
[----:B------:R-:W-:Y:S04]  /*252a0*/  STL [R1+0x34c], R6 ;  /* 0x00034c0601007387 */ /* 0x000fe80000100800 */
[----:B------:R0:W-:Y:S01]  /*252b0*/  STL [R1+0x348], R5 ;  /* 0x0003480501007387 */ /* 0x0001e20000100800 */
[----:B------:R-:W-:-:S04]  /*252c0*/  LOP3.LUT R0, R0, 0xff800000, RZ, 0xc0, !PT ;  /* 0xff80000000007812 */ /* 0x000fc800078ec0ff */
[-C--:B------:R-:W-:Y:S01]  /*252d0*/  IADD3 R4, PT, PT, R22, -R0.reuse, RZ ;  /* 0x8000000016047210 */ /* 0x080fe20007ffe0ff */
[----:B0-----:R-:W-:Y:S01]  /*252e0*/  FADD R5, R21, R3 ;  /* 0x0000000315057221 */ /* 0x001fe20000000000 */
[----:B------:R-:W-:Y:S01]  /*252f0*/  @P1 IMAD.MOV.U32 R3, RZ, RZ, 0x7f800000 ;  /* 0x7f800000ff031424 */ /* 0x000fe200078e00ff */
[----:B------:R-:W-:-:S03]  /*25300*/  I2FP.F32.S32 R0, R0 ;  /* 0x0000000000007245 */ /* 0x000fc60000201400 */
[----:B------:R-:W-:Y:S01]  /*25310*/  @P1 FFMA.FTZ R5, R30, R3, +INF ;  /* 0x7f8000001e051423 */ /* 0x000fe20000010003 */
[----:B------:R-:W-:-:S04]  /*25320*/  FSEL R3, RZ, -23, P3 ;  /* 0xc1b80000ff037808 */ /* 0x000fc80001800000 */
[----:B------:R0:W-:Y:S02]  /*25330*/  STL [R1+0x4], R5 ;  /* 0x0000040501007387 */ /* 0x0001e40000100800 */
[----:B0-----:R-:W-:Y:S01]  /*25340*/  FFMA.FTZ R5, R0, 1.1920928955078125e-07, R3 ;  /* 0x3400000000057823 */ /* 0x001fe20000010003 */
        /* <DEDUP_REMOVED lines=9> */
[----:B------:R-:W-:Y:S01]  /*253e0*/  FFMA.FTZ R3, R0, R3, -0.72134751081466674805 ;  /* 0xbf38aa3b00037423 */ /* 0x000fe20000010003 */
[----:B------:R-:W-:-:S03]  /*253f0*/  ISETP.GE.U32.AND P1, PT, R22, 0x7f800000, PT ;  /* 0x7f8000001600780c */ /* 0x000fc60003f26070 */
[----:B------:R-:W-:-:S04]  /*25400*/  FMUL R3, R0, R3 ;  /* 0x0000000300037220 */ /* 0x000fc80000400000 */
[----:B------:R-:W-:-:S04]  /*25410*/  FMUL R3, R0, R3 ;  /* 0x0000000300037220 */ /* 0x000fc80000400000 */
[----:B------:R-:W-:-:S04]  /*25420*/  FFMA.FTZ R0, R0, 1.4426950216293334961, R3 ;  /* 0x3fb8aa3b00007823 */ /* 0x000fc80000010003 */
[----:B------:R-:W-:Y:S01]  /*25430*/  FADD R121, R5, R0 ;  /* 0x0000000005797221 */ /* 0x000fe20000000000 */
[----:B------:R-:W-:-:S04]  /*25440*/  @P1 IMAD.MOV.U32 R0, RZ, RZ, 0x7f800000 ;  /* 0x7f800000ff001424 */ /* 0x000fc800078e00ff */
[----:B------:R-:W-:Y:S01]  /*25450*/  @P1 FFMA.FTZ R121, R22, R0, +INF ;  /* 0x7f80000016791423 */ /* 0x000fe20000010000 */
[----:B------:R-:W-:-:S05]  /*25460*/  VIADD R0, R32, 0xc0cafb0d ;  /* 0xc0cafb0d20007836 */ /* 0x000fca0000000000 */
[----:B------:R-:W-:Y:S02]  /*25470*/  LOP3.LUT R0, R0, 0xff800000, RZ, 0xc0, !PT ;  /* 0xff80000000007812 */ /* 0x000fe400078ec0ff */
[----:B------:R-:W-:Y:S02]  /*25480*/  FSEL R3, RZ, -23, P2 ;  /* 0xc1b80000ff037808 */ /* 0x000fe40001000000 */
[-C--:B------:R-:W-:Y:S02]  /*25490*/  IADD3 R4, PT, PT, R32, -R0.reuse, RZ ;  /* 0x8000000020047210 */ /* 0x080fe40007ffe0ff */
[----:B------:R-:W-:-:S05]  /*254a0*/  I2FP.F32.S32 R0, R0 ;  /* 0x0000000000007245 */ /* 0x000fca0000201400 */
[----:B------:R-:W-:Y:S01]  /*254b0*/  FFMA.FTZ R5, R0, 1.1920928955078125e-07, R3 ;  /* 0x3400000000057823 */ /* 0x000fe20000010003 */
        /* <DEDUP_REMOVED lines=13> */
[----:B------:R-:W-:Y:S01]  /*25590*/  FFMA.FTZ R0, R0, 1.4426950216293334961, R3 ;  /* 0x3fb8aa3b00007823 */ /* 0x000fe20000010003 */
[----:B------:R-:W-:Y:S01]  /*255a0*/  MOV R39, R29 ;  /* 0x0000001d00277202 */ /* 0x000fe20000000f00 */
[----:B------:R-:W-:Y:S01]  /*255b0*/  IMAD.MOV.U32 R38, RZ, RZ, R28 ;  /* 0x000000ffff267224 */ /* 0x000fe200078e001c */
[----:B------:R-:W2:Y:S01]  /*255c0*/  LDL.LU R29, [R1+0x340] ;  /* 0x00034000011d7983 */ /* 0x000ea20000300800 */
[----:B------:R-:W-:Y:S01]  /*255d0*/  FADD R96, R5, R0 ;  /* 0x0000000005607221 */ /* 0x000fe20000000000 */
[----:B------:R-:W-:Y:S02]  /*255e0*/  @P1 IMAD.MOV.U32 R0, RZ, RZ, 0x7f800000 ;  /* 0x7f800000ff001424 */ /* 0x000fe400078e00ff */
[----:B------:R-:W-:Y:S01]  /*255f0*/  IMAD.MOV.U32 R35, RZ, RZ, R27 ;  /* 0x000000ffff237224 */ /* 0x000fe200078e001b */
[----:B------:R-:W3:Y:S01]  /*25600*/  LDL.LU R28, [R1+0x344] ;  /* 0x00034400011c7983 */ /* 0x000ee20000300800 */
[----:B------:R-:W-:Y:S02]  /*25610*/  IMAD.MOV.U32 R34, RZ, RZ, R26 ;  /* 0x000000ffff227224 */ /* 0x000fe400078e001a */
[----:B------:R-:W-:Y:S01]  /*25620*/  @P1 FFMA.FTZ R96, R32, R0, +INF ;  /* 0x7f80000020601423 */ /* 0x000fe20000010000 */
[----:B------:R-:W-:Y:S01]  /*25630*/  MOV R3, R25 ;  /* 0x0000001900037202 */ /* 0x000fe20000000f00 */
[----:B------:R-:W4:Y:S01]  /*25640*/  LDL.LU R27, [R1+0x350] ;  /* 0x00035000011b7983 */ /* 0x000f220000300800 */
[----:B------:R-:W-:-:S03]  /*25650*/  IMAD.MOV.U32 R0, RZ, RZ, R24 ;  /* 0x000000ffff007224 */ /* 0x000fc600078e0018 */
        /* <DEDUP_REMOVED lines=21> */
[----:B------:R-:W-:-:S02]  /*257b0*/  FSETP.GT.AND P2, PT, |R2|, 8.50705917302346158658e+37, PT ;  /* 0x7e8000000200780b */ /* 0x000fc40003f44200 */
[----:B------:R-:W-:-:S04]  /*257c0*/  LOP3.LUT R33, R33, 0xff7fffff, RZ, 0xc0, !PT ;  /* 0xff7fffff21217812 */ /* 0x000fc800078ec0ff */
[----:B------:R-:W-:Y:S02]  /*257d0*/  @P4 LOP3.LUT R33, R33, 0x800000, RZ, 0xfc, !PT ;  /* 0x0080000021214812 */ /* 0x000fe400078efcff */
[C---:B------:R-:W-:Y:S01]  /*257e0*/  FSETP.GT.AND P4, PT, |R3|.reuse, 8.50705917302346158658e+37, PT ;  /* 0x7e8000000300780b */ /* 0x040fe20003f84200 */
[----:B------:R-:W-:Y:S01]  /*257f0*/  FMUL R31, R3, 8388608 ;  /* 0x4b000000031f7820 */ /* 0x000fe20000400000 */
[----:B------:R-:W-:-:S03]  /*25800*/  FSETP.GEU.AND P1, PT, |R2|, 1.175494350822287508e-38, PT ;  /* 0x008000000200780b */ /* 0x000fc60003f2e200 */
[----:B------:R-:W-:Y:S01]  /*25810*/  @P2 FMUL R2, R2, 0.25 ;  /* 0x3e80000002022820 */ /* 0x000fe20000400000 */
[----:B------:R-:W-:Y:S02]  /*25820*/  FSETP.GEU.AND P3, PT, |R3|, 1.175494350822287508e-38, PT ;  /* 0x008000000300780b */ /* 0x000fe40003f6e200 */
[----:B------:R-:W-:Y:S02]  /*25830*/  FSETP.NEU.AND P5, PT, R22, RZ, PT ;  /* 0x000000ff1600720b */ /* 0x000fe40003fad000 */
[----:B------:R-:W-:-:S05]  /*25840*/  LOP3.LUT R33, R33, 0xfeffffff, RZ, 0xc0, !PT ;  /* 0xfeffffff21217812 */ /* 0x000fca00078ec0ff */
[----:B------:R-:W-:-:S06]  /*25850*/  @!P1 FMUL R2, R2, 16777216 ;  /* 0x4b80000002029820 */ /* 0x000fcc0000400000 */
[----:B------:R-:W0:Y:S01]  /*25860*/  MUFU.RCP R2, R2 ;  /* 0x0000000200027308 */ /* 0x000e220000001000 */
[----:B------:R-:W-:Y:S01]  /*25870*/  FSETP.GEU.AND P6, PT, |R0|, 1.175494350822287508e-38, PT ;  /* 0x008000000000780b */ /* 0x000fe20003fce200 */
[----:B--2---:R-:W-:Y:S01]  /*25880*/  @P2 FMUL R29, R29, 0.25 ;  /* 0x3e8000001d1d2820 */ /* 0x004fe20000400000 */
[----:B---3--:R-:W-:Y:S01]  /*25890*/  @P2 FMUL R28, R28, 0.25 ;  /* 0x3e8000001c1c2820 */ /* 0x008fe20000400000 */
[----:B----4-:R-:W-:Y:S01]  /*258a0*/  @P2 FMUL R27, R27, 0.25 ;  /* 0x3e8000001b1b2820 */ /* 0x010fe20000400000 */
[----:B------:R-:W-:Y:S01]  /*258b0*/  @P2 FMUL R26, R26, 0.25 ;  /* 0x3e8000001a1a2820 */ /* 0x000fe20000400000 */
[----:B------:R-:W-:Y:S01]  /*258c0*/  @P2 FMUL R25, R25, 0.25 ;  /* 0x3e80000019192820 */ /* 0x000fe20000400000 */
[----:B------:R-:W-:Y:S01]  /*258d0*/  @P2 FMUL R24, R24, 0.25 ;  /* 0x3e80000018182820 */ /* 0x000fe20000400000 */
[----:B------:R-:W-:Y:S01]  /*258e0*/  @P2 FMUL R23, R23, 0.25 ;  /* 0x3e80000017172820 */ /* 0x000fe20000400000 */
[----:B------:R-:W-:Y:S01]  /*258f0*/  @P2 FMUL R21, R21, 0.25 ;  /* 0x3e80000015152820 */ /* 0x000fe20000400000 */
[----:B------:R-:W-:Y:S01]  /*25900*/  FSETP.GEU.AND P2, PT, R3, 1.175494350822287508e-38, PT ;  /* 0x008000000300780b */ /* 0x000fe20003f4e000 */
[----:B------:R-:W-:-:S03]  /*25910*/  @P4 FMUL R20, R20, 0.25 ;  /* 0x3e80000014144820 */ /* 0x000fc60000400000 */
[----:B------:R-:W-:Y:S01]  /*25920*/  FSEL R31, R31, R3, !P2 ;  /* 0x000000031f1f7208 */ /* 0x000fe20005000000 */
[----:B------:R-:W-:Y:S01]  /*25930*/  @P4 FMUL R3, R3, 0.25 ;  /* 0x3e80000003034820 */ /* 0x000fe20000400000 */
[----:B------:R-:W-:Y:S01]  /*25940*/  @P4 FMUL R19, R19, 0.25 ;  /* 0x3e80000013134820 */ /* 0x000fe20000400000 */
[----:B------:R-:W-:Y:S01]  /*25950*/  @P4 FMUL R18, R18, 0.25 ;  /* 0x3e80000012124820 */ /* 0x000fe20000400000 */
[----:B------:R-:W-:Y:S01]  /*25960*/  @P4 FMUL R17, R17, 0.25 ;  /* 0x3e80000011114820 */ /* 0x000fe20000400000 */
[----:B------:R-:W-:Y:S01]  /*25970*/  @P4 FMUL R16, R16, 0.25 ;  /* 0x3e80000010104820 */ /* 0x000fe20000400000 */
[----:B------:R-:W-:Y:S01]  /*25980*/  @P4 FMUL R15, R15, 0.25 ;  /* 0x3e8000000f0f4820 */ /* 0x000fe20000400000 */
[----:B------:R-:W-:Y:S01]  /*25990*/  @P4 FMUL R14, R14, 0.25 ;  /* 0x3e8000000e0e4820 */ /* 0x000fe20000400000 */
[----:B------:R-:W-:Y:S01]  /*259a0*/  @P4 FMUL R13, R13, 0.25 ;  /* 0x3e8000000d0d4820 */ /* 0x000fe20000400000 */
[----:B------:R-:W-:Y:S01]  /*259b0*/  FSETP.NEU.AND P4, PT, R30, RZ, PT ;  /* 0x000000ff1e00720b */ /* 0x000fe20003f8d000 */
[----:B------:R-:W-:-:S12]  /*259c0*/  @!P3 FMUL R3, R3, 16777216 ;  /* 0x4b8000000303b820 */ /* 0x000fd80000400000 */
[----:B------:R-:W-:-:S04]  /*259d0*/  @P4 LOP3.LUT R33, R33, 0x1000000, RZ, 0xfc, !PT ;  /* 0x0100000021214812 */ /* 0x000fc800078efcff */
[----:B------:R-:W-:-:S04]  /*259e0*/  LOP3.LUT R33, R33, 0xfdffffff, RZ, 0xc0, !PT ;  /* 0xfdffffff21217812 */ /* 0x000fc800078ec0ff */
[----:B------:R-:W-:Y:S02]  /*259f0*/  @P5 LOP3.LUT R33, R33, 0x2000000, RZ, 0xfc, !PT ;  /* 0x0200000021215812 */ /* 0x000fe400078efcff */
[C---:B------:R-:W-:Y:S01]  /*25a00*/  FSETP.GT.AND P5, PT, |R0|.reuse, 8.50705917302346158658e+37, PT ;  /* 0x7e8000000000780b */ /* 0x040fe20003fa4200 */
[----:B------:R-:W1:Y:S01]  /*25a10*/  MUFU.RCP R3, R3 ;  /* 0x0000000300037308 */ /* 0x000e620000001000 */
[----:B------:R-:W-:Y:S01]  /*25a20*/  @!P1 FMUL R25, R25, 16777216 ;  /* 0x4b80000019199820 */ /* 0x000fe20000400000 */
[----:B------:R-:W-:Y:S01]  /*25a30*/  FMUL R30, R0, 8388608 ;  /* 0x4b000000001e7820 */ /* 0x000fe20000400000 */
[----:B------:R-:W-:Y:S01]  /*25a40*/  @!P1 FMUL R24, R24, 16777216 ;  /* 0x4b80000018189820 */ /* 0x000fe20000400000 */
[----:B------:R-:W-:Y:S01]  /*25a50*/  FSETP.GEU.AND P4, PT, R0, 1.175494350822287508e-38, PT ;  /* 0x008000000000780b */ /* 0x000fe20003f8e000 */
[----:B------:R-:W-:Y:S01]  /*25a60*/  @!P1 FMUL R23, R23, 16777216 ;  /* 0x4b80000017179820 */ /* 0x000fe20000400000 */
[----:B------:R-:W-:Y:S01]  /*25a70*/  @!P1 FMUL R21, R21, 16777216 ;  /* 0x4b80000015159820 */ /* 0x000fe20000400000 */
[----:B------:R-:W-:Y:S01]  /*25a80*/  @!P1 FMUL R26, R26, 16777216 ;  /* 0x4b8000001a1a9820 */ /* 0x000fe20000400000 */
[C---:B0-----:R-:W-:Y:S01]  /*25a90*/  FMUL R36, R2.reuse, R25 ;  /* 0x0000001902247220 */ /* 0x041fe20000400000 */
[----:B------:R-:W-:Y:S01]  /*25aa0*/  FMUL R25, R2, R24 ;  /* 0x0000001802197220 */ /* 0x000fe20000400000 */
[----:B------:R-:W-:Y:S01]  /*25ab0*/  FSEL R22, R30, R0, !P4 ;  /* 0x000000001e167208 */ /* 0x000fe20006000000 */
[----:B------:R-:W-:Y:S01]  /*25ac0*/  FMUL R24, R2, R23 ;  /* 0x0000001702187220 */ /* 0x000fe20000400000 */
[----:B------:R-:W-:Y:S01]  /*25ad0*/  @P5 FMUL R0, R0, 0.25 ;  /* 0x3e80000000005820 */ /* 0x000fe20000400000 */
[C---:B------:R-:W-:Y:S01]  /*25ae0*/  FMUL R23, R2.reuse, R21 ;  /* 0x0000001502177220 */ /* 0x040fe20000400000 */
[----:B------:R-:W-:Y:S01]  /*25af0*/  FMUL R21, R2, R26 ;  /* 0x0000001a02157220 */ /* 0x000fe20000400000 */
[----:B------:R-:W-:Y:S01]  /*25b00*/  @!P1 FMUL R27, R27, 16777216 ;  /* 0x4b8000001b1b9820 */ /* 0x000fe20000400000 */
[----:B------:R-:W-:Y:S01]  /*25b10*/  STL [R1+0x3b4], R36 ;  /* 0x0003b42401007387 */ /* 0x000fe20000100800 */
[----:B------:R-:W-:Y:S01]  /*25b20*/  @!P1 FMUL R28, R28, 16777216 ;  /* 0x4b8000001c1c9820 */ /* 0x000fe20000400000 */
[----:B------:R-:W-:Y:S01]  /*25b30*/  @!P1 FMUL R29, R29, 16777216 ;  /* 0x4b8000001d1d9820 */ /* 0x000fe20000400000 */
[----:B------:R-:W-:Y:S01]  /*25b40*/  @!P6 FMUL R0, R0, 16777216 ;  /* 0x4b8000000000e820 */ /* 0x000fe20000400000 */
[----:B------:R-:W-:Y:S01]  /*25b50*/  STL [R1+0x3b0], R25 ;  /* 0x0003b01901007387 */ /* 0x000fe20000100800 */
[----:B------:R-:W-:Y:S01]  /*25b60*/  @!P3 FMUL R16, R16, 16777216 ;  /* 0x4b8000001010b820 */ /* 0x000fe20000400000 */
[----:B------:R-:W-:-:S02]  /*25b70*/  @!P3 FMUL R15, R15, 16777216 ;  /* 0x4b8000000f0fb820 */ /* 0x000fc40000400000 */
[----:B------:R0:W-:Y:S01]  /*25b80*/  STL [R1+0x39c], R24 ;  /* 0x00039c1801007387 */ /* 0x0001e20000100800 */
[----:B------:R-:W-:-:S03]  /*25b90*/  @!P3 FMUL R14, R14, 16777216 ;  /* 0x4b8000000e0eb820 */ /* 0x000fc60000400000 */
[----:B------:R2:W-:Y:S01]  /*25ba0*/  STL [R1+0x398], R23 ;  /* 0x0003981701007387 */ /* 0x0005e20000100800 */
[----:B------:R-:W-:-:S03]  /*25bb0*/  @!P3 FMUL R13, R13, 16777216 ;  /* 0x4b8000000d0db820 */ /* 0x000fc60000400000 */
[----:B------:R3:W-:Y:S01]  /*25bc0*/  STL [R1+0x2dc], R21 ;  /* 0x0002dc1501007387 */ /* 0x0007e20000100800 */
[C---:B0-----:R-:W-:Y:S01]  /*25bd0*/  FMUL R24, R2.reuse, R27 ;  /* 0x0000001b02187220 */ /* 0x041fe20000400000 */
[C---:B-1----:R-:W-:Y:S01]  /*25be0*/  FMUL R16, R3.reuse, R16 ;  /* 0x0000001003107220 */ /* 0x042fe20000400000 */
[C---:B--2---:R-:W-:Y:S01]  /*25bf0*/  FMUL R23, R2.reuse, R28 ;  /* 0x0000001c02177220 */ /* 0x044fe20000400000 */
[----:B------:R-:W-:Y:S01]  /*25c00*/  FMUL R15, R3, R15 ;  /* 0x0000000f030f7220 */ /* 0x000fe20000400000 */
[----:B---3--:R-:W-:Y:S02]  /*25c10*/  FMUL R21, R2, R29 ;  /* 0x0000001d02157220 */ /* 0x008fe40000400000 */
[----:B------:R0:W1:Y:S01]  /*25c20*/  MUFU.RCP R2, R0 ;  /* 0x0000000000027308 */ /* 0x0000620000001000 */
[----:B------:R-:W-:Y:S01]  /*25c30*/  STL [R1+0x2d8], R24 ;  /* 0x0002d81801007387 */ /* 0x000fe20000100800 */
[----:B------:R-:W-:Y:S01]  /*25c40*/  @!P3 FMUL R17, R17, 16777216 ;  /* 0x4b8000001111b820 */ /* 0x000fe20000400000 */
[----:B------:R-:W-:Y:S01]  /*25c50*/  FMUL R13, R3, R13 ;  /* 0x0000000d030d7220 */ /* 0x000fe20000400000 */
[----:B------:R-:W-:Y:S01]  /*25c60*/  @!P3 FMUL R18, R18, 16777216 ;  /* 0x4b8000001212b820 */ /* 0x000fe20000400000 */
[----:B------:R-:W-:Y:S01]  /*25c70*/  STL [R1+0x2d4], R23 ;  /* 0x0002d41701007387 */ /* 0x000fe20000100800 */
[----:B------:R-:W-:Y:S01]  /*25c80*/  @!P3 FMUL R19, R19, 16777216 ;  /* 0x4b8000001313b820 */ /* 0x000fe20000400000 */
[----:B0-----:R-:W-:-:S02]  /*25c90*/  FMUL R0, R3, R14 ;  /* 0x0000000e03007220 */ /* 0x001fc40000400000 */
[----:B------:R-:W-:Y:S01]  /*25ca0*/  STL [R1+0x2d0], R21 ;  /* 0x0002d01501007387 */ /* 0x000fe20000100800 */
[----:B------:R-:W-:Y:S01]  /*25cb0*/  @!P3 FMUL R20, R20, 16777216 ;  /* 0x4b8000001414b820 */ /* 0x000fe20000400000 */
[----:B------:R-:W-:Y:S02]  /*25cc0*/  FMUL R14, R3, R17 ;  /* 0x00000011030e7220 */ /* 0x000fe40000400000 */
[----:B------:R-:W-:Y:S01]  /*25cd0*/  STL [R1+0x394], R16 ;  /* 0x0003941001007387 */ /* 0x000fe20000100800 */
[----:B------:R-:W-:-:S03]  /*25ce0*/  @P5 FMUL R7, R7, 0.25 ;  /* 0x3e80000007075820 */ /* 0x000fc60000400000 */
[----:B------:R-:W-:Y:S04]  /*25cf0*/  STL [R1+0x390], R15 ;  /* 0x0003900f01007387 */ /* 0x000fe80000100800 */
[----:B------:R0:W-:Y:S04]  /*25d00*/  STL [R1+0x384], R0 ;  /* 0x0003840001007387 */ /* 0x0001e80000100800 */
[----:B------:R2:W-:Y:S01]  /*25d10*/  STL [R1+0x380], R13 ;  /* 0x0003800d01007387 */ /* 0x0005e20000100800 */
[----:B------:R-:W-:Y:S01]  /*25d20*/  @P5 FMUL R6, R6, 0.25 ;  /* 0x3e80000006065820 */ /* 0x000fe20000400000 */
[----:B------:R-:W-:Y:S01]  /*25d30*/  @!P6 FMUL R7, R7, 16777216 ;  /* 0x4b8000000707e820 */ /* 0x000fe20000400000 */
[C---:B0-----:R-:W-:Y:S01]  /*25d40*/  FMUL R0, R3.reuse, R18 ;  /* 0x0000001203007220 */ /* 0x041fe20000400000 */
[----:B------:R-:W-:Y:S01]  /*25d50*/  STL [R1+0x31c], R14 ;  /* 0x00031c0e01007387 */ /* 0x000fe20000100800 */
[C---:B--2---:R-:W-:Y:S01]  /*25d60*/  FMUL R13, R3.reuse, R19 ;  /* 0x00000013030d7220 */ /* 0x044fe20000400000 */
[----:B------:R-:W-:Y:S01]  /*25d70*/  FMUL R3, R3, R20 ;  /* 0x0000001403037220 */ /* 0x000fe20000400000 */
[----:B------:R-:W-:Y:S01]  /*25d80*/  @P5 FMUL R5, R5, 0.25 ;  /* 0x3e80000005055820 */ /* 0x000fe20000400000 */
[----:B------:R-:W-:Y:S01]  /*25d90*/  STL [R1+0x314], R0 ;  /* 0x0003140001007387 */ /* 0x000fe20000100800 */
[----:B------:R-:W-:Y:S01]  /*25da0*/  @P5 FMUL R4, R4, 0.25 ;  /* 0x3e80000004045820 */ /* 0x000fe20000400000 */
[----:B------:R-:W-:-:S02]  /*25db0*/  @!P6 FMUL R6, R6, 16777216 ;  /* 0x4b8000000606e820 */ /* 0x000fc40000400000 */
[----:B------:R-:W-:Y:S01]  /*25dc0*/  STL [R1+0x310], R13 ;  /* 0x0003100d01007387 */ /* 0x000fe20000100800 */
[----:B------:R-:W-:-:S03]  /*25dd0*/  @!P6 FMUL R5, R5, 16777216 ;  /* 0x4b8000000505e820 */ /* 0x000fc60000400000 */
[----:B------:R1:W-:Y:S01]  /*25de0*/  STL [R1+0x304], R3 ;  /* 0x0003040301007387 */ /* 0x0003e20000100800 */
[----:B------:R-:W-:Y:S01]  /*25df0*/  @P5 FMUL R9, R9, 0.25 ;  /* 0x3e80000009095820 */ /* 0x000fe20000400000 */
[----:B------:R-:W-:Y:S01]  /*25e00*/  @!P6 FMUL R4, R4, 16777216 ;  /* 0x4b8000000404e820 */ /* 0x000fe20000400000 */
[----:B------:R-:W-:Y:S01]  /*25e10*/  @P5 FMUL R10, R10, 0.25 ;  /* 0x3e8000000a0a5820 */ /* 0x000fe20000400000 */
[----:B------:R-:W-:Y:S01]  /*25e20*/  @P5 FMUL R11, R11, 0.25 ;  /* 0x3e8000000b0b5820 */ /* 0x000fe20000400000 */
[C---:B-1----:R-:W-:Y:S01]  /*25e30*/  FMUL R3, R2.reuse, R7 ;  /* 0x0000000702037220 */ /* 0x042fe20000400000 */
[C---:B------:R-:W-:Y:S01]  /*25e40*/  FMUL R7, R2.reuse, R6 ;  /* 0x0000000602077220 */ /* 0x040fe20000400000 */
[----:B------:R-:W-:Y:S01]  /*25e50*/  FMUL R6, R2, R5 ;  /* 0x0000000502067220 */ /* 0x000fe20000400000 */
[----:B------:R-:W-:Y:S01]  /*25e60*/  @P5 FMUL R12, R12, 0.25 ;  /* 0x3e8000000c0c5820 */ /* 0x000fe20000400000 */
[----:B------:R-:W-:Y:S01]  /*25e70*/  @!P6 FMUL R9, R9, 16777216 ;  /* 0x4b8000000909e820 */ /* 0x000fe20000400000 */
[----:B------:R0:W-:Y:S01]  /*25e80*/  STL [R1+0x354], R3 ;  /* 0x0003540301007387 */ /* 0x0001e20000100800 */
[----:B------:R-:W-:Y:S01]  /*25e90*/  @!P6 FMUL R10, R10, 16777216 ;  /* 0x4b8000000a0ae820 */ /* 0x000fe20000400000 */
[----:B------:R-:W-:Y:S01]  /*25ea0*/  @!P6 FMUL R11, R11, 16777216 ;  /* 0x4b8000000b0be820 */ /* 0x000fe20000400000 */
[----:B------:R-:W-:Y:S01]  /*25eb0*/  VIADD R0, R22, 0xc0cafb0d ;  /* 0xc0cafb0d16007836 */ /* 0x000fe20000000000 */
[----:B------:R-:W-:Y:S01]  /*25ec0*/  STL [R1+0x350], R7 ;  /* 0x0003500701007387 */ /* 0x000fe20000100800 */
[----:B------:R-:W-:Y:S01]  /*25ed0*/  @!P6 FMUL R12, R12, 16777216 ;  /* 0x4b8000000c0ce820 */ /* 0x000fe20000400000 */
[C---:B------:R-:W-:Y:S01]  /*25ee0*/  FMUL R5, R2.reuse, R9 ;  /* 0x0000000902057220 */ /* 0x040fe20000400000 */
[C---:B0-----:R-:W-:Y:S01]  /*25ef0*/  FMUL R3, R2.reuse, R4 ;  /* 0x0000000402037220 */ /* 0x041fe20000400000 */
[----:B------:R-:W-:Y:S01]  /*25f00*/  STL [R1+0x344], R6 ;  /* 0x0003440601007387 */ /* 0x000fe20000100800 */
[----:B------:R-:W-:Y:S01]  /*25f10*/  FMUL R4, R2, R10 ;  /* 0x0000000a02047220 */ /* 0x000fe20000400000 */
[----:B------:R-:W-:-:S02]  /*25f20*/  LOP3.LUT R0, R0, 0xff800000, RZ, 0xc0, !PT ;  /* 0xff80000000007812 */ /* 0x000fc400078ec0ff */
[----:B------:R0:W-:Y:S04]  /*25f30*/  STL [R1+0x340], R3 ;  /* 0x0003400301007387 */ /* 0x0001e80000100800 */
[----:B------:R-:W-:Y:S01]  /*25f40*/  STL [R1+0x2fc], R5 ;  /* 0x0002fc0501007387 */ /* 0x000fe20000100800 */
[C---:B0-----:R-:W-:Y:S01]  /*25f50*/  FMUL R3, R2.reuse, R11 ;  /* 0x0000000b02037220 */ /* 0x041fe20000400000 */
[----:B------:R-:W-:Y:S02]  /*25f60*/  FMUL R2, R2, R12 ;  /* 0x0000000c02027220 */ /* 0x000fe40000400000 */
[----:B------:R-:W-:Y:S01]  /*25f70*/  STL [R1+0x2f8], R4 ;  /* 0x0002f80401007387 */ /* 0x000fe20000100800 */
[----:B------:R-:W-:-:S03]  /*25f80*/  FSEL R30, RZ, -23, P4 ;  /* 0xc1b80000ff1e7808 */ /* 0x000fc60002000000 */
[----:B------:R0:W-:Y:S04]  /*25f90*/  STL [R1+0x2f4], R3 ;  /* 0x0002f40301007387 */ /* 0x0001e80000100800 */
[----:B------:R1:W-:Y:S01]  /*25fa0*/  STL [R1+0x2e4], R2 ;  /* 0x0002e40201007387 */ /* 0x0003e20000100800 */
[----:B0-----:R-:W-:Y:S01]  /*25fb0*/  IMAD.IADD R3, R22, 0x1, -R0 ;  /* 0x0000000116037824 */ /* 0x001fe200078e0a00 */
[----:B-1----:R-:W-:-:S03]  /*25fc0*/  I2FP.F32.S32 R2, R0 ;  /* 0x0000000000027245 */ /* 0x002fc60000201400 */
[----:B------:R-:W-:Y:S02]  /*25fd0*/  FADD R0, R3, -1 ;  /* 0xbf80000003007421 */ /* 0x000fe40000000000 */
[----:B------:R-:W-:Y:S02]  /*25fe0*/  FFMA.FTZ R4, R2, 1.1920928955078125e-07, R30 ;  /* 0x3400000002047823 */ /* 0x000fe4000001001e */
        /* <DEDUP_REMOVED lines=14> */
[----:B------:R-:W-:-:S05]  /*260d0*/  @P1 MOV R0, 0x7f800000 ;  /* 0x7f80000000001802 */ /* 0x000fca0000000f00 */
[----:B------:R-:W-:Y:S01]  /*260e0*/  @P1 FFMA.FTZ R91, R22, R0, +INF ;  /* 0x7f800000165b1423 */ /* 0x000fe20000010000 */
[----:B------:R-:W-:-:S05]  /*260f0*/  VIADD R0, R31, 0xc0cafb0d ;  /* 0xc0cafb0d1f007836 */ /* 0x000fca0000000000 */
[----:B------:R-:W-:-:S04]  /*26100*/  LOP3.LUT R0, R0, 0xff800000, RZ, 0xc0, !PT ;  /* 0xff80000000007812 */ /* 0x000fc800078ec0ff */
[----:B------:R-:W-:Y:S01]  /*26110*/  I2FP.F32.S32 R2, R0 ;  /* 0x0000000000027245 */ /* 0x000fe20000201400 */
[----:B------:R-:W-:Y:S01]  /*26120*/  IMAD.IADD R0, R31, 0x1, -R0 ;  /* 0x000000011f007824 */ /* 0x000fe200078e0a00 */
[----:B------:R-:W-:-:S03]  /*26130*/  FSEL R3, RZ, -23, P2 ;  /* 0xc1b80000ff037808 */ /* 0x000fc60001000000 */
        /* <DEDUP_REMOVED lines=17> */
[----:B------:R-:W-:Y:S02]  /*26250*/  @P1 FFMA.FTZ R87, R31, R0, +INF ;  /* 0x7f8000001f571423 */ /* 0x000fe40000010000 */
        /* <DEDUP_REMOVED lines=8> */
[----:B------:R-:W-:-:S05]  /*262e0*/  IMAD.MOV.U32 R4, RZ, RZ, R39 ;  /* 0x000000ffff047224 */ /* 0x000fca00078e0027 */
[C---:B------:R-:W-:Y:S02]  /*262f0*/  FSETP.GT.AND P2, PT, |R4|.reuse, 8.50705917302346158658e+37, PT ;  /* 0x7e8000000400780b */ /* 0x040fe40003f44200 */
[C---:B------:R-:W-:Y:S01]  /*26300*/  FSETP.GEU.AND P3, PT, |R4|.reuse, 1.175494350822287508e-38, PT ;  /* 0x008000000400780b */ /* 0x040fe20003f6e200 */
[C---:B------:R-:W-:Y:S01]  /*26310*/  FMUL R14, R4.reuse, 8388608 ;  /* 0x4b000000040e7820 */ /* 0x040fe20000400000 */
[----:B------:R-:W-:-:S04]  /*26320*/  FSETP.GEU.AND P1, PT, R4, 1.175494350822287508e-38, PT ;  /* 0x008000000400780b */ /* 0x000fc80003f2e000 */
[----:B------:R-:W-:-:S05]  /*26330*/  FSEL R14, R14, R4, !P1 ;  /* 0x000000040e0e7208 */ /* 0x000fca0004800000 */
        /* <DEDUP_REMOVED lines=8> */
[----:B------:R-:W-:Y:S01]  /*263c0*/  @P2 FMUL R7, R7, 0.25 ;  /* 0x3e80000007072820 */ /* 0x000fe20000400000 */
[----:B------:R-:W-:Y:S01]  /*263d0*/  @P2 FMUL R9, R9, 0.25 ;  /* 0x3e80000009092820 */ /* 0x000fe20000400000 */
[----:B------:R-:W-:-:S03]  /*263e0*/  @P2 FMUL R10, R10, 0.25 ;  /* 0x3e8000000a0a2820 */ /* 0x000fc60000400000 */
[----:B------:R-:W-:Y:S01]  /*263f0*/  @!P3 FMUL R9, R9, 16777216 ;  /* 0x4b8000000909b820 */ /* 0x000fe20000400000 */
[----:B------:R-:W-:Y:S01]  /*26400*/  @!P3 FMUL R7, R7, 16777216 ;  /* 0x4b8000000707b820 */ /* 0x000fe20000400000 */
[----:B------:R-:W-:Y:S01]  /*26410*/  @!P3 FMUL R10, R10, 16777216 ;  /* 0x4b8000000a0ab820 */ /* 0x000fe20000400000 */
[----:B------:R-:W-:Y:S01]  /*26420*/  @!P3 FMUL R6, R6, 16777216 ;  /* 0x4b8000000606b820 */ /* 0x000fe20000400000 */
[----:B------:R-:W-:Y:S01]  /*26430*/  @!P3 FMUL R5, R5, 16777216 ;  /* 0x4b8000000505b820 */ /* 0x000fe20000400000 */
[----:B------:R-:W-:Y:S01]  /*26440*/  @!P3 FMUL R3, R3, 16777216 ;  /* 0x4b8000000303b820 */ /* 0x000fe20000400000 */
[C---:B0-----:R-:W-:Y:S01]  /*26450*/  FMUL R12, R4.reuse, R10 ;  /* 0x0000000a040c7220 */ /* 0x041fe20000400000 */
[C---:B------:R-:W-:Y:S01]  /*26460*/  FMUL R10, R4.reuse, R9 ;  /* 0x00000009040a7220 */ /* 0x040fe20000400000 */
[----:B------:R-:W-:Y:S01]  /*26470*/  FMUL R9, R4, R7 ;  /* 0x0000000704097220 */ /* 0x000fe20000400000 */
[----:B------:R-:W-:Y:S01]  /*26480*/  @!P3 FMUL R2, R2, 16777216 ;  /* 0x4b8000000202b820 */ /* 0x000fe20000400000 */
[----:B------:R-:W-:Y:S01]  /*26490*/  FMUL R7, R4, R6 ;  /* 0x0000000604077220 */ /* 0x000fe20000400000 */
[----:B------:R-:W-:Y:S01]  /*264a0*/  @!P3 FMUL R0, R0, 16777216 ;  /* 0x4b8000000000b820 */ /* 0x000fe20000400000 */
[C---:B------:R-:W-:Y:S01]  /*264b0*/  FMUL R6, R4.reuse, R5 ;  /* 0x0000000504067220 */ /* 0x040fe20000400000 */
[----:B------:R-:W-:Y:S01]  /*264c0*/  STL [R1+0x33c], R12 ;  /* 0x00033c0c01007387 */ /* 0x000fe20000100800 */
[C---:B------:R-:W-:Y:S01]  /*264d0*/  FMUL R5, R4.reuse, R3 ;  /* 0x0000000304057220 */ /* 0x040fe20000400000 */
[----:B------:R-:W-:-:S02]  /*264e0*/  FMUL R3, R4, R2 ;  /* 0x0000000204037220 */ /* 0x000fc40000400000 */
[----:B------:R-:W-:Y:S01]  /*264f0*/  STL [R1+0x338], R10 ;  /* 0x0003380a01007387 */ /* 0x000fe20000100800 */
[----:B------:R-:W-:-:S03]  /*26500*/  FMUL R2, R4, R0 ;  /* 0x0000000004027220 */ /* 0x000fc60000400000 */
[----:B------:R-:W-:Y:S04]  /*26510*/  STL [R1+0x334], R9 ;  /* 0x0003340901007387 */ /* 0x000fe80000100800 */
[----:B------:R-:W-:Y:S04]  /*26520*/  STL [R1+0x330], R7 ;  /* 0x0003300701007387 */ /* 0x000fe80000100800 */
[----:B------:R-:W-:Y:S04]  /*26530*/  STL [R1+0x2cc], R6 ;  /* 0x0002cc0601007387 */ /* 0x000fe80000100800 */
[----:B------:R-:W-:Y:S04]  /*26540*/  STL [R1+0x2c4], R5 ;  /* 0x0002c40501007387 */ /* 0x000fe80000100800 */
[----:B------:R-:W2:Y:S04]  /*26550*/  LDL.LU R0, [R1+0x400] ;  /* 0x0004000001007983 */ /* 0x000ea80000300800 */
[----:B------:R-:W-:Y:S04]  /*26560*/  STL [R1+0x2c8], R3 ;  /* 0x0002c80301007387 */ /* 0x000fe80000100800 */
[----:B------:R0:W-:Y:S04]  /*26570*/  STL [R1+0x2c0], R2 ;  /* 0x0002c00201007387 */ /* 0x0001e80000100800 */
[----:B0-----:R-:W3:Y:S04]  /*26580*/  LDL.LU R2, [R1+0x404] ;  /* 0x0004040001027983 */ /* 0x001ee80000300800 */
        /* <DEDUP_REMOVED lines=15> */
[----:B------:R-:W-:Y:S01]  /*26680*/  FSEL R10, RZ, -23, P2 ;  /* 0xc1b80000ff0a7808 */ /* 0x000fe20001000000 */
[----:B--2---:R-:W-:-:S04]  /*26690*/  @P3 FMUL R0, R0, 0.25 ;  /* 0x3e80000000003820 */ /* 0x004fc80000400000 */
[----:B------:R-:W-:Y:S01]  /*266a0*/  @!P4 FMUL R0, R0, 16777216 ;  /* 0x4b8000000000c820 */ /* 0x000fe20000400000 */
        /* <DEDUP_REMOVED lines=15> */
[----:B------:R-:W-:Y:S01]  /*267a0*/  @!P4 FMUL R2, R2, 16777216 ;  /* 0x4b8000000202c820 */ /* 0x000fe20000400000 */
[C---:B------:R-:W-:Y:S01]  /*267b0*/  FMUL R7, R11.reuse, R6 ;  /* 0x000000060b077220 */ /* 0x040fe20000400000 */
[C---:B------:R-:W-:Y:S01]  /*267c0*/  FMUL R6, R11.reuse, R5 ;  /* 0x000000050b067220 */ /* 0x040fe20000400000 */
[C---:B------:R-:W-:Y:S01]  /*267d0*/  FMUL R5, R11.reuse, R4 ;  /* 0x000000040b057220 */ /* 0x040fe20000400000 */
[C---:B------:R-:W-:Y:S01]  /*267e0*/  FMUL R4, R11.reuse, R3 ;  /* 0x000000030b047220 */ /* 0x040fe20000400000 */
[C---:B------:R-:W-:Y:S01]  /*267f0*/  FMUL R3, R11.reuse, R2 ;  /* 0x000000020b037220 */ /* 0x040fe20000400000 */
[----:B------:R-:W-:Y:S01]  /*26800*/  FMUL R2, R11, R0 ;  /* 0x000000000b027220 */ /* 0x000fe20000400000 */
[----:B------:R-:W-:Y:S01]  /*26810*/  STL [R1+0x318], R12 ;  /* 0x0003180c01007387 */ /* 0x000fe20000100800 */
[----:B------:R-:W-:-:S03]  /*26820*/  IADD3 R0, PT, PT, R13, -0x3f3504f3, RZ ;  /* 0xc0cafb0d0d007810 */ /* 0x000fc60007ffe0ff */
[----:B------:R-:W-:Y:S01]  /*26830*/  STL [R1+0x308], R9 ;  /* 0x0003080901007387 */ /* 0x000fe20000100800 */
[----:B------:R-:W-:-:S03]  /*26840*/  LOP3.LUT R0, R0, 0xff800000, RZ, 0xc0, !PT ;  /* 0xff80000000007812 */ /* 0x000fc600078ec0ff */
[----:B------:R-:W-:Y:S04]  /*26850*/  STL [R1+0x30c], R7 ;  /* 0x00030c0701007387 */ /* 0x000fe80000100800 */
[----:B------:R-:W-:Y:S04]  /*26860*/  STL [R1+0x300], R6 ;  /* 0x0003000601007387 */ /* 0x000fe80000100800 */
[----:B------:R-:W-:Y:S04]  /*26870*/  STL [R1+0x19c], R5 ;  /* 0x00019c0501007387 */ /* 0x000fe80000100800 */
[----:B------:R-:W-:Y:S04]  /*26880*/  STL [R1+0x198], R4 ;  /* 0x0001980401007387 */ /* 0x000fe80000100800 */
[----:B------:R-:W-:Y:S04]  /*26890*/  STL [R1+0x194], R3 ;  /* 0x0001940301007387 */ /* 0x000fe80000100800 */
[----:B------:R0:W-:Y:S02]  /*268a0*/  STL [R1+0x190], R2 ;  /* 0x0001900201007387 */ /* 0x0001e40000100800 */
[----:B0-----:R-:W-:Y:S01]  /*268b0*/  I2FP.F32.S32 R2, R0 ;  /* 0x0000000000027245 */ /* 0x001fe20000201400 */
[----:B------:R-:W-:-:S04]  /*268c0*/  IMAD.IADD R0, R13, 0x1, -R0 ;  /* 0x000000010d007824 */ /* 0x000fc800078e0a00 */
[----:B------:R-:W-:Y:S01]  /*268d0*/  FADD R0, R0, -1 ;  /* 0xbf80000000007421 */ /* 0x000fe20000000000 */
[----:B------:R-:W-:-:S03]  /*268e0*/  FFMA.FTZ R3, R2, 1.1920928955078125e-07, R10 ;  /* 0x3400000002037823 */ /* 0x000fc6000001000a */
        /* <DEDUP_REMOVED lines=13> */
[----:B------:R-:W-:Y:S02]  /*269c0*/  FSEL R3, RZ, -23, P1 ;  /* 0xc1b80000ff037808 */ /* 0x000fe40000800000 */
[----:B------:R-:W-:-:S13]  /*269d0*/  ISETP.GE.U32.AND P1, PT, R13, 0x7f800000, PT ;  /* 0x7f8000000d00780c */ /* 0x000fda0003f26070 */
[----:B------:R-:W-:-:S04]  /*269e0*/  @P1 IMAD.MOV.U32 R0, RZ, RZ, 0x7f800000 ;  /* 0x7f800000ff001424 */ /* 0x000fc800078e00ff */
[----:B------:R-:W-:Y:S01]  /*269f0*/  @P1 FFMA.FTZ R85, R13, R0, +INF ;  /* 0x7f8000000d551423 */ /* 0x000fe20000010000 */
[----:B------:R-:W-:-:S04]  /*26a00*/  IADD3 R0, PT, PT, R14, -0x3f3504f3, RZ ;  /* 0xc0cafb0d0e007810 */ /* 0x000fc80007ffe0ff */
[----:B------:R-:W-:-:S04]  /*26a10*/  LOP3.LUT R0, R0, 0xff800000, RZ, 0xc0, !PT ;  /* 0xff80000000007812 */ /* 0x000fc800078ec0ff */
[----:B------:R-:W-:Y:S01]  /*26a20*/  I2FP.F32.S32 R2, R0 ;  /* 0x0000000000027245 */ /* 0x000fe20000201400 */
        /* <DEDUP_REMOVED lines=15> */
[----:B------:R-:W-:Y:S02]  /*26b20*/  FADD R84, R3, R0 ;  /* 0x0000000003547221 */ /* 0x000fe40000000000 */
        /* <DEDUP_REMOVED lines=8> */
[----:B------:R-:W-:-:S13]  /*26bb0*/  ISETP.GE.U32.AND P1, PT, R14, 0x7f800000, PT ;  /* 0x7f8000000e00780c */ /* 0x000fda0003f26070 */
[----:B------:R-:W-:-:S04]  /*26bc0*/  @P1 IMAD.MOV.U32 R0, RZ, RZ, 0x7f800000 ;  /* 0x7f800000ff001424 */ /* 0x000fc800078e00ff */
[----:B------:R-:W-:Y:S01]  /*26bd0*/  @P1 FFMA.FTZ R84, R14, R0, +INF ;  /* 0x7f8000000e541423 */ /* 0x000fe20000010000 */
        /* <DEDUP_REMOVED lines=27> */
[C---:B------:R-:W-:Y:S01]  /*26d90*/  FMUL R7, R0.reuse, R7 ;  /* 0x0000000700077220 */ /* 0x040fe20000400000 */
        /* <DEDUP_REMOVED lines=12> */
[----:B------:R0:W-:Y:S04]  /*26e60*/  STL [R1+0x174], R4 ;  /* 0x0001740401007387 */ /* 0x0001e80000100800 */
        /* <DEDUP_REMOVED lines=8> */
[----:B------:R-:W-:-:S04]  /*26ef0*/  MOV R2, R34 ;  /* 0x0000002200027202 */ /* 0x000fc80000000f00 */
[C---:B------:R-:W-:Y:S02]  /*26f00*/  FSETP.GT.AND P4, PT, |R2|.reuse, 8.50705917302346158658e+37, PT ;  /* 0x7e8000000200780b */ /* 0x040fe40003f84200 */
[C---:B------:R-:W-:Y:S01]  /*26f10*/  FSETP.GEU.AND P5, PT, |R2|.reuse, 1.175494350822287508e-38, PT ;  /* 0x008000000200780b */ /* 0x040fe20003fae200 */
[C---:B-1----:R-:W-:Y:S01]  /*26f20*/  FMUL R0, R2.reuse, 8388608 ;  /* 0x4b00000002007820 */ /* 0x042fe20000400000 */
[----:B------:R-:W-:-:S04]  /*26f30*/  FSETP.GEU.AND P3, PT, R2, 1.175494350822287508e-38, PT ;  /* 0x008000000200780b */ /* 0x000fc80003f6e000 */
[----:B------:R-:W-:-:S05]  /*26f40*/  FSEL R0, R0, R2, !P3 ;  /* 0x0000000200007208 */ /* 0x000fca0005800000 */
[----:B------:R-:W-:-:S04]  /*26f50*/  @P4 FMUL R2, R2, 0.25 ;  /* 0x3e80000002024820 */ /* 0x000fc80000400000 */
[----:B------:R-:W-:-:S06]  /*26f60*/  @!P5 FMUL R2, R2, 16777216 ;  /* 0x4b8000000202d820 */ /* 0x000fcc0000400000 */
[----:B------:R-:W0:Y:S01]  /*26f70*/  MUFU.RCP R2, R2 ;  /* 0x0000000200027308 */ /* 0x000e220000001000 */
[----:B------:R-:W-:Y:S02]  /*26f80*/  FSEL R12, RZ, -23, P3 ;  /* 0xc1b80000ff0c7808 */ /* 0x000fe40001800000 */
[----:B------:R-:W-:Y:S01]  /*26f90*/  ISETP.GE.U32.AND P3, PT, R0, 0x7f800000, PT ;  /* 0x7f8000000000780c */ /* 0x000fe20003f66070 */
        /* <DEDUP_REMOVED lines=18> */
[C---:B------:R-:W-:Y:S01]  /*270c0*/  FMUL R9, R2.reuse, R9 ;  /* 0x0000000902097220 */ /* 0x040fe20000400000 */
[C---:B------:R-:W-:Y:S01]  /*270d0*/  FMUL R7, R2.reuse, R7 ;  /* 0x0000000702077220 */ /* 0x040fe20000400000 */
[C---:B------:R-:W-:Y:S01]  /*270e0*/  FMUL R6, R2.reuse, R6 ;  /* 0x0000000602067220 */ /* 0x040fe20000400000 */
[C---:B------:R-:W-:Y:S01]  /*270f0*/  FMUL R5, R2.reuse, R5 ;  /* 0x0000000502057220 */ /* 0x040fe20000400000 */
[C---:B------:R-:W-:Y:S01]  /*27100*/  FMUL R4, R2.reuse, R4 ;  /* 0x0000000402047220 */ /* 0x040fe20000400000 */
[----:B------:R-:W-:Y:S01]  /*27110*/  FMUL R3, R2, R3 ;  /* 0x0000000302037220 */ /* 0x000fe20000400000 */
[----:B------:R-:W-:Y:S01]  /*27120*/  STL [R1+0x2f0], R11 ;  /* 0x0002f00b01007387 */ /* 0x000fe20000100800 */
[----:B------:R-:W-:-:S03]  /*27130*/  VIADD R2, R0, 0xc0cafb0d ;  /* 0xc0cafb0d00027836 */ /* 0x000fc60000000000 */
[----:B------:R-:W-:Y:S04]  /*27140*/  STL [R1+0x2ec], R10 ;  /* 0x0002ec0a01007387 */ /* 0x000fe80000100800 */
[----:B------:R-:W-:Y:S01]  /*27150*/  STL [R1+0x2e8], R9 ;  /* 0x0002e80901007387 */ /* 0x000fe20000100800 */
[----:B------:R-:W-:-:S03]  /*27160*/  LOP3.LUT R2, R2, 0xff800000, RZ, 0xc0, !PT ;  /* 0xff80000002027812 */ /* 0x000fc600078ec0ff */
[----:B------:R-:W-:Y:S04]  /*27170*/  STL [R1+0x2e0], R7 ;  /* 0x0002e00701007387 */ /* 0x000fe80000100800 */
[----:B------:R-:W-:Y:S04]  /*27180*/  STL [R1+0x128], R6 ;  /* 0x0001280601007387 */ /* 0x000fe80000100800 */
[----:B------:R-:W-:Y:S04]  /*27190*/  STL [R1+0x124], R5 ;  /* 0x0001240501007387 */ /* 0x000fe80000100800 */
[----:B------:R-:W2:Y:S04]  /*271a0*/  LDL.LU.64 R34, [R1+0x768] ;  /* 0x0007680001227983 */ /* 0x000ea80000300a00 */
[----:B------:R-:W-:Y:S04]  /*271b0*/  STL [R1+0x120], R4 ;  /* 0x0001200401007387 */ /* 0x000fe80000100800 */
[----:B------:R0:W-:Y:S02]  /*271c0*/  STL [R1+0x11c], R3 ;  /* 0x00011c0301007387 */ /* 0x0001e40000100800 */
[----:B0-----:R-:W-:-:S02]  /*271d0*/  I2FP.F32.S32 R3, R2 ;  /* 0x0000000200037245 */ /* 0x001fc40000201400 */
[----:B------:R-:W-:-:S05]  /*271e0*/  IADD3 R2, PT, PT, R0, -R2, RZ ;  /* 0x8000000200027210 */ /* 0x000fca0007ffe0ff */
        /* <DEDUP_REMOVED lines=16> */
[----:B------:R-:W-:Y:S01]  /*272f0*/  @P3 FFMA.FTZ R79, R0, R2, +INF ;  /* 0x7f800000004f3423 */ /* 0x000fe20000010002 */
[----:B------:R-:W-:-:S05]  /*27300*/  VIADD R2, R15, 0xc0cafb0d ;  /* 0xc0cafb0d0f027836 */ /* 0x000fca0000000000 */
[----:B------:R-:W-:-:S04]  /*27310*/  LOP3.LUT R2, R2, 0xff800000, RZ, 0xc0, !PT ;  /* 0xff80000002027812 */ /* 0x000fc800078ec0ff */
[-C--:B------:R-:W-:Y:S02]  /*27320*/  I2FP.F32.S32 R3, R2.reuse ;  /* 0x0000000200037245 */ /* 0x080fe40000201400 */
[----:B------:R-:W-:Y:S02]  /*27330*/  IADD3 R2, PT, PT, R15, -R2, RZ ;  /* 0x800000020f027210 */ /* 0x000fe40007ffe0ff */
        /* <DEDUP_REMOVED lines=16> */
[----:B------:R-:W3:Y:S04]  /*27440*/  LDL.LU R4, [R1+0x488] ;  /* 0x0004880001047983 */ /* 0x000ee80000300800 */
[----:B------:R-:W4:Y:S04]  /*27450*/  LDL.LU R5, [R1+0x48c] ;  /* 0x00048c0001057983 */ /* 0x000f280000300800 */
        /* <DEDUP_REMOVED lines=9> */
[----:B--2---:R-:W-:-:S04]  /*274f0*/  MOV R3, R35 ;  /* 0x0000002300037202 */ /* 0x004fc80000000f00 */
        /* <DEDUP_REMOVED lines=8> */
[----:B---3--:R-:W-:Y:S01]  /*27580*/  @P3 FMUL R4, R4, 0.25 ;  /* 0x3e80000004043820 */ /* 0x008fe20000400000 */
[----:B----4-:R-:W-:Y:S01]  /*27590*/  @P3 FMUL R5, R5, 0.25 ;  /* 0x3e80000005053820 */ /* 0x010fe20000400000 */
[----:B------:R-:W-:Y:S01]  /*275a0*/  @P3 FMUL R6, R6, 0.25 ;  /* 0x3e80000006063820 */ /* 0x000fe20000400000 */
        /* <DEDUP_REMOVED lines=46> */
[----:B------:R-:W-:Y:S02]  /*27890*/  FSEL R17, RZ, -23, P3 ;  /* 0xc1b80000ff117808 */ /* 0x000fe40001800000 */
[----:B------:R-:W-:Y:S02]  /*278a0*/  ISETP.GE.U32.AND P3, PT, R5, 0x7f800000, PT ;  /* 0x7f8000000500780c */ /* 0x000fe40003f66070 */
[----:B------:R-:W-:Y:S02]  /*278b0*/  FSETP.NEU.AND P1, PT, R32, RZ, PT ;  /* 0x000000ff2000720b */ /* 0x000fe40003f2d000 */
[----:B------:R-:W-:-:S11]  /*278c0*/  LOP3.LUT R33, R33, 0xfffffffe, RZ, 0xc0, !PT ;  /* 0xfffffffe21217812 */ /* 0x000fd600078ec0ff */
[----:B------:R-:W-:Y:S02]  /*278d0*/  @P1 LOP3.LUT R8, R8, 0x400, RZ, 0xfc, !PT ;  /* 0x0000040008081812 */ /* 0x000fe400078efcff */
[----:B------:R-:W-:-:S13]  /*278e0*/  FSETP.NEU.AND P1, PT, R22, RZ, PT ;  /* 0x000000ff1600720b */ /* 0x000fda0003f2d000 */
[----:B------:R-:W-:Y:S02]  /*278f0*/  @P1 LOP3.LUT R33, R33, 0x1, RZ, 0xfc, !PT ;  /* 0x0000000121211812 */ /* 0x000fe400078efcff */
[----:B------:R-:W-:Y:S02]  /*27900*/  FSETP.NEU.AND P1, PT, R31, RZ, PT ;  /* 0x000000ff1f00720b */ /* 0x000fe40003f2d000 */
[----:B------:R-:W-:-:S11]  /*27910*/  LOP3.LUT R33, R33, 0xffdfffff, RZ, 0xc0, !PT ;  /* 0xffdfffff21217812 */ /* 0x000fd600078ec0ff */
[----:B------:R-:W-:Y:S02]  /*27920*/  @P1 LOP3.LUT R33, R33, 0x200000, RZ, 0xfc, !PT ;  /* 0x0020000021211812 */ /* 0x000fe400078efcff */
[----:B------:R-:W-:Y:S01]  /*27930*/  FSETP.NEU.AND P1, PT, R13, RZ, PT ;  /* 0x000000ff0d00720b */ /* 0x000fe20003f2d000 */
[----:B--2---:R-:W-:-:S04]  /*27940*/  @P4 FMUL R3, R3, 0.25 ;  /* 0x3e80000003034820 */ /* 0x004fc80000400000 */
[----:B------:R-:W-:-:S04]  /*27950*/  @!P5 FMUL R3, R3, 16777216 ;  /* 0x4b8000000303d820 */ /* 0x000fc80000400000 */
[----:B0-----:R-:W-:Y:S01]  /*27960*/  FMUL R3, R2, R3 ;  /* 0x0000000302037220 */ /* 0x001fe20000400000 */
        /* <DEDUP_REMOVED lines=80> */
[----:B------:R-:W-:-:S05]  /*27e70*/  @P2 MOV R2, 0x7f800000 ;  /* 0x7f80000000022802 */ /* 0x000fca0000000f00 */
[----:B------:R-:W-:Y:S01]  /*27e80*/  @P2 FFMA.FTZ R72, R16, R2, +INF ;  /* 0x7f80000010482423 */ /* 0x000fe20000010002 */
[----:B--2---:R-:W-:-:S05]  /*27e90*/  IMAD.MOV.U32 R2, RZ, RZ, R35 ;  /* 0x000000ffff027224 */ /* 0x004fca00078e0023 */
        /* <DEDUP_REMOVED lines=43> */
[----:B------:R-:W2:Y:S04]  /*28150*/  LDL.LU R9, [R1+0x4d4] ;  /* 0x0004d40001097983 */ /* 0x000ea80000300800 */
[----:B------:R-:W3:Y:S04]  /*28160*/  LDL.LU R10, [R1+0x4f0] ;  /* 0x0004f000010a7983 */ /* 0x000ee80000300800 */
[----:B------:R-:W3:Y:S04]  /*28170*/  LDL.LU R11, [R1+0x4f4] ;  /* 0x0004f400010b7983 */ /* 0x000ee80000300800 */
[----:B------:R-:W3:Y:S04]  /*28180*/  LDL.LU R12, [R1+0x4e0] ;  /* 0x0004e000010c7983 */ /* 0x000ee80000300800 */
[----:B------:R-:W3:Y:S01]  /*28190*/  LDL.LU R13, [R1+0x4e4] ;  /* 0x0004e400010d7983 */ /* 0x000ee20000300800 */
[----:B------:R-:W-:-:S05]  /*281a0*/  IMAD.MOV.U32 R3, RZ, RZ, R34 ;  /* 0x000000ffff037224 */ /* 0x000fca00078e0022 */
        /* <DEDUP_REMOVED lines=8> */
[----:B------:R-:W-:-:S04]  /*28230*/  LOP3.LUT R33, R33, 0xfff7ffff, RZ, 0xc0, !PT ;  /* 0xfff7ffff21217812 */ /* 0x000fc800078ec0ff */
[----:B------:R-:W-:Y:S02]  /*28240*/  @P1 LOP3.LUT R33, R33, 0x80000, RZ, 0xfc, !PT ;  /* 0x0008000021211812 */ /* 0x000fe400078efcff */
[----:B------:R-:W-:Y:S02]  /*28250*/  FSETP.NEU.AND P1, PT, R14, RZ, PT ;  /* 0x000000ff0e00720b */ /* 0x000fe40003f2d000 */
[----:B------:R-:W-:Y:S02]  /*28260*/  LOP3.LUT R33, R33, 0xffefffff, RZ, 0xc0, !PT ;  /* 0xffefffff21217812 */ /* 0x000fe400078ec0ff */
[----:B------:R-:W-:-:S09]  /*28270*/  FSEL R14, RZ, -23, P3 ;  /* 0xc1b80000ff0e7808 */ /* 0x000fd20001800000 */
[----:B------:R-:W-:Y:S02]  /*28280*/  @P1 LOP3.LUT R33, R33, 0x100000, RZ, 0xfc, !PT ;  /* 0x0010000021211812 */ /* 0x000fe400078efcff */
[----:B------:R-:W-:Y:S01]  /*28290*/  FSETP.NEU.AND P1, PT, R0, RZ, PT ;  /* 0x000000ff0000720b */ /* 0x000fe20003f2d000 */
[----:B----4-:R-:W-:Y:S01]  /*282a0*/  @P4 FMUL R7, R7, 0.25 ;  /* 0x3e80000007074820 */ /* 0x010fe20000400000 */
[----:B--2---:R-:W-:Y:S01]  /*282b0*/  @P4 FMUL R9, R9, 0.25 ;  /* 0x3e80000009094820 */ /* 0x004fe20000400000 */
[----:B---3--:R-:W-:Y:S01]  /*282c0*/  @P4 FMUL R10, R10, 0.25 ;  /* 0x3e8000000a0a4820 */ /* 0x008fe20000400000 */
        /* <DEDUP_REMOVED lines=14> */
[----:B------:R-:W-:Y:S01]  /*283b0*/  STL [R1+0x118], R13 ;  /* 0x0001180d01007387 */ /* 0x000fe20000100800 */
[----:B------:R-:W-:-:S03]  /*283c0*/  FMUL R7, R3, R7 ;  /* 0x0000000703077220 */ /* 0x000fc60000400000 */
[----:B------:R-:W-:Y:S04]  /*283d0*/  STL [R1+0x114], R12 ;  /* 0x0001140c01007387 */ /* 0x000fe80000100800 */
[----:B------:R-:W-:Y:S04]  /*283e0*/  STL [R1+0x110], R11 ;  /* 0x0001100b01007387 */ /* 0x000fe80000100800 */
[----:B------:R-:W-:Y:S04]  /*283f0*/  STL [R1+0x10c], R10 ;  /* 0x00010c0a01007387 */ /* 0x000fe80000100800 */
[----:B------:R-:W-:Y:S04]  /*28400*/  STL [R1+0xa4], R9 ;  /* 0x0000a40901007387 */ /* 0x000fe80000100800 */
[----:B------:R-:W-:Y:S04]  /*28410*/  STL [R1+0xa0], R7 ;  /* 0x0000a00701007387 */ /* 0x000fe80000100800 */
[----:B------:R-:W2:Y:S01]  /*28420*/  LDL.LU.64 R34, [R1+0x798] ;  /* 0x0007980001227983 */ /* 0x000ea20000300a00 */
[----:B------:R-:W-:Y:S01]  /*28430*/  @P4 FMUL R6, R6, 0.25 ;  /* 0x3e80000006064820 */ /* 0x000fe20000400000 */
[----:B------:R-:W-:-:S03]  /*28440*/  @P4 FMUL R4, R4, 0.25 ;  /* 0x3e80000004044820 */ /* 0x000fc60000400000 */
[----:B------:R-:W-:Y:S01]  /*28450*/  @!P5 FMUL R6, R6, 16777216 ;  /* 0x4b8000000606d820 */ /* 0x000fe20000400000 */
[----:B------:R-:W-:-:S03]  /*28460*/  @!P5 FMUL R4, R4, 16777216 ;  /* 0x4b8000000404d820 */ /* 0x000fc60000400000 */
[C---:B------:R-:W-:Y:S01]  /*28470*/  FMUL R6, R3.reuse, R6 ;  /* 0x0000000603067220 */ /* 0x040fe20000400000 */
[----:B------:R-:W-:Y:S01]  /*28480*/  FMUL R4, R3, R4 ;  /* 0x0000000403047220 */ /* 0x000fe20000400000 */
[----:B------:R-:W-:-:S03]  /*28490*/  IADD3 R3, PT, PT, R2, -0x3f3504f3, RZ ;  /* 0xc0cafb0d02037810 */ /* 0x000fc60007ffe0ff */
[----:B------:R0:W-:Y:S01]  /*284a0*/  STL [R1+0x9c], R6 ;  /* 0x00009c0601007387 */ /* 0x0001e20000100800 */
[----:B------:R-:W-:-:S03]  /*284b0*/  LOP3.LUT R0, R3, 0xff800000, RZ, 0xc0, !PT ;  /* 0xff80000003007812 */ /* 0x000fc600078ec0ff */
[----:B------:R1:W-:Y:S01]  /*284c0*/  STL [R1+0x98], R4 ;  /* 0x0000980401007387 */ /* 0x0003e20000100800 */
[----:B------:R-:W-:-:S03]  /*284d0*/  I2FP.F32.S32 R3, R0 ;  /* 0x0000000000037245 */ /* 0x000fc60000201400 */
[----:B0-----:R-:W3:Y:S04]  /*284e0*/  LDL.LU R6, [R1+0x508] ;  /* 0x0005080001067983 */ /* 0x001ee80000300800 */
[----:B------:R-:W4:Y:S04]  /*284f0*/  LDL.LU R7, [R1+0x50c] ;  /* 0x00050c0001077983 */ /* 0x000f280000300800 */
[----:B------:R-:W3:Y:S01]  /*28500*/  LDL.LU R9, [R1+0x518] ;  /* 0x0005180001097983 */ /* 0x000ee20000300800 */
[----:B-1----:R-:W-:-:S03]  /*28510*/  FFMA.FTZ R4, R3, 1.1920928955078125e-07, R14 ;  /* 0x3400000003047823 */ /* 0x002fc6000001000e */
[----:B------:R-:W3:Y:S04]  /*28520*/  LDL.LU R10, [R1+0x51c] ;  /* 0x00051c00010a7983 */ /* 0x000ee80000300800 */
[----:B------:R-:W3:Y:S04]  /*28530*/  LDL.LU R11, [R1+0x528] ;  /* 0x00052800010b7983 */ /* 0x000ee80000300800 */
[----:B------:R-:W3:Y:S04]  /*28540*/  LDL.LU R12, [R1+0x52c] ;  /* 0x00052c00010c7983 */ /* 0x000ee80000300800 */
[----:B------:R-:W3:Y:S04]  /*28550*/  LDL.LU R13, [R1+0x538] ;  /* 0x00053800010d7983 */ /* 0x000ee80000300800 */
[----:B------:R-:W3:Y:S01]  /*28560*/  LDL.LU R14, [R1+0x53c] ;  /* 0x00053c00010e7983 */ /* 0x000ee20000300800 */
[----:B------:R-:W-:-:S04]  /*28570*/  IMAD.IADD R0, R2, 0x1, -R0 ;  /* 0x0000000102007824 */ /* 0x000fc800078e0a00 */
        /* <DEDUP_REMOVED lines=17> */
[----:B------:R-:W-:-:S04]  /*28690*/  IADD3 R0, PT, PT, R17, -0x3f3504f3, RZ ;  /* 0xc0cafb0d11007810 */ /* 0x000fc80007ffe0ff */
        /* <DEDUP_REMOVED lines=16> */
[----:B------:R-:W-:Y:S01]  /*287a0*/  FMUL R3, R0, R3 ;  /* 0x0000000300037220 */ /* 0x000fe20000400000 */
[----:B------:R-:W-:-:S03]  /*287b0*/  ISETP.GE.U32.AND P2, PT, R17, 0x7f800000, PT ;  /* 0x7f8000001100780c */ /* 0x000fc60003f46070 */
[----:B------:R-:W-:-:S04]  /*287c0*/  FFMA.FTZ R0, R0, 1.4426950216293334961, R3 ;  /* 0x3fb8aa3b00007823 */ /* 0x000fc80000010003 */
[----:B------:R-:W-:-:S06]  /*287d0*/  FADD R67, R4, R0 ;  /* 0x0000000004437221 */ /* 0x000fcc0000000000 */
[----:B------:R-:W-:-:S04]  /*287e0*/  @P2 IMAD.MOV.U32 R0, RZ, RZ, 0x7f800000 ;  /* 0x7f800000ff002424 */ /* 0x000fc800078e00ff */
        /* <DEDUP_REMOVED lines=10> */
[----:B----4-:R-:W-:Y:S01]  /*28890*/  @P3 FMUL R7, R7, 0.25 ;  /* 0x3e80000007073820 */ /* 0x010fe20000400000 */
[----:B---3--:R-:W-:Y:S01]  /*288a0*/  @P3 FMUL R9, R9, 0.25 ;  /* 0x3e80000009093820 */ /* 0x008fe20000400000 */
        /* <DEDUP_REMOVED lines=9> */
[----:B------:R-:W-:Y:S01]  /*28940*/  @P3 FMUL R6, R6, 0.25 ;  /* 0x3e80000006063820 */ /* 0x000fe20000400000 */
[----:B------:R-:W-:Y:S01]  /*28950*/  @!P4 FMUL R10, R10, 16777216 ;  /* 0x4b8000000a0ac820 */ /* 0x000fe20000400000 */
[C---:B0-----:R-:W-:Y:S01]  /*28960*/  FMUL R14, R4.reuse, R14 ;  /* 0x0000000e040e7220 */ /* 0x041fe20000400000 */
[----:B------:R-:W-:Y:S01]  /*28970*/  @!P4 FMUL R9, R9, 16777216 ;  /* 0x4b8000000909c820 */ /* 0x000fe20000400000 */
[C---:B------:R-:W-:Y:S01]  /*28980*/  FMUL R13, R4.reuse, R13 ;  /* 0x0000000d040d7220 */ /* 0x040fe20000400000 */
[C---:B------:R-:W-:Y:S01]  /*28990*/  FMUL R12, R4.reuse, R12 ;  /* 0x0000000c040c7220 */ /* 0x040fe20000400000 */
        /* <DEDUP_REMOVED lines=38> */
[----:B------:R-:W-:Y:S02]  /*28c00*/  FSETP.NEU.AND P1, PT, R5, RZ, PT ;  /* 0x000000ff0500720b */ /* 0x000fe40003f2d000 */
[----:B------:R-:W-:Y:S01]  /*28c10*/  ISETP.GE.U32.AND P3, PT, R4, 0x7f800000, PT ;  /* 0x7f8000000400780c */ /* 0x000fe20003f66070 */
        /* <DEDUP_REMOVED lines=31> */
[----:B------:R-:W-:-:S03]  /*28e10*/  VIADD R0, R4, 0xc0cafb0d ;  /* 0xc0cafb0d04007836 */ /* 0x000fc60000000000 */
[----:B------:R0:W-:Y:S02]  /*28e20*/  STL [R1+0x58], R7 ;  /* 0x0000580701007387 */ /* 0x0001e40000100800 */
[----:B------:R-:W-:Y:S02]  /*28e30*/  LOP3.LUT R0, R0, 0xff800000, RZ, 0xc0, !PT ;  /* 0xff80000000007812 */ /* 0x000fe400078ec0ff */
[----:B------:R1:W-:Y:S02]  /*28e40*/  STL [R1+0x50], R6 ;  /* 0x0000500601007387 */ /* 0x0003e40000100800 */
[----:B------:R-:W-:Y:S02]  /*28e50*/  I2FP.F32.S32 R5, R0 ;  /* 0x0000000000057245 */ /* 0x000fe40000201400 */
        /* <DEDUP_REMOVED lines=9> */
[----:B------:R-:W-:-:S05]  /*28ef0*/  IADD3 R0, PT, PT, R4, -R0, RZ ;  /* 0x8000000004007210 */ /* 0x000fca0007ffe0ff */
        /* <DEDUP_REMOVED lines=32> */
[----:B------:R-:W-:Y:S01]  /*29100*/  FMUL R5, R0, R5 ;  /* 0x0000000500057220 */ /* 0x000fe20000400000 */
[----:B------:R-:W-:-:S03]  /*29110*/  ISETP.GE.U32.AND P2, PT, R3, 0x7f800000, PT ;  /* 0x7f8000000300780c */ /* 0x000fc60003f46070 */
[----:B------:R-:W-:-:S04]  /*29120*/  FMUL R5, R0, R5 ;  /* 0x0000000500057220 */ /* 0x000fc80000400000 */
[----:B------:R-:W-:-:S04]  /*29130*/  FFMA.FTZ R0, R0, 1.4426950216293334961, R5 ;  /* 0x3fb8aa3b00007823 */ /* 0x000fc80000010005 */
[----:B------:R-:W-:Y:S02]  /*29140*/  FADD R23, R6, R0 ;  /* 0x0000000006177221 */ /* 0x000fe40000000000 */
        /* <DEDUP_REMOVED lines=23> */
[C---:B0-----:R-:W-:Y:S01]  /*292c0*/  FMUL R14, R6.reuse, R14 ;  /* 0x0000000e060e7220 */ /* 0x041fe20000400000 */
[C---:B------:R-:W-:Y:S01]  /*292d0*/  FMUL R15, R6.reuse, R15 ;  /* 0x0000000f060f7220 */ /* 0x040fe20000400000 */
[C---:B------:R-:W-:Y:S01]  /*292e0*/  FMUL R13, R6.reuse, R13 ;  /* 0x0000000d060d7220 */ /* 0x040fe20000400000 */
[----:B------:R-:W-:Y:S01]  /*292f0*/  FMUL R12, R6, R12 ;  /* 0x0000000c060c7220 */ /* 0x000fe20000400000 */
[----:B------:R-:W-:Y:S01]  /*29300*/  @!P4 FMUL R11, R11, 16777216 ;  /* 0x4b8000000b0bc820 */ /* 0x000fe20000400000 */
[----:B------:R-:W-:Y:S01]  /*29310*/  @!P4 FMUL R10, R10, 16777216 ;  /* 0x4b8000000a0ac820 */ /* 0x000fe20000400000 */
[----:B------:R-:W-:Y:S01]  /*29320*/  @!P4 FMUL R9, R9, 16777216 ;  /* 0x4b8000000909c820 */ /* 0x000fe20000400000 */
[----:B------:R-:W-:Y:S01]  /*29330*/  @!P4 FMUL R7, R7, 16777216 ;  /* 0x4b8000000707c820 */ /* 0x000fe20000400000 */
[----:B------:R-:W-:Y:S01]  /*29340*/  STL [R1+0xb8], R15 ;  /* 0x0000b80f01007387 */ /* 0x000fe20000100800 */
[C---:B------:R-:W-:Y:S01]  /*29350*/  FMUL R95, R6.reuse, R11 ;  /* 0x0000000b065f7220 */ /* 0x040fe20000400000 */
[----:B------:R-:W-:-:S02]  /*29360*/  FMUL R93, R6, R10 ;  /* 0x0000000a065d7220 */ /* 0x000fc40000400000 */
[----:B------:R-:W-:Y:S01]  /*29370*/  STL [R1+0xb0], R14 ;  /* 0x0000b00e01007387 */ /* 0x000fe20000100800 */
[C---:B------:R-:W-:Y:S01]  /*29380*/  FMUL R94, R6.reuse, R9 ;  /* 0x00000009065e7220 */ /* 0x040fe20000400000 */
[----:B------:R-:W-:Y:S02]  /*29390*/  FMUL R92, R6, R7 ;  /* 0x00000007065c7220 */ /* 0x000fe40000400000 */
[----:B------:R-:W-:Y:S04]  /*293a0*/  STL [R1+0xac], R13 ;  /* 0x0000ac0d01007387 */ /* 0x000fe80000100800 */
[----:B------:R0:W-:Y:S04]  /*293b0*/  STL [R1+0xa8], R12 ;  /* 0x0000a80c01007387 */ /* 0x0001e80000100800 */
[----:B------:R-:W2:Y:S04]  /*293c0*/  LDL.LU R6, [R1+0x6a0] ;  /* 0x0006a00001067983 */ /* 0x000ea80000300800 */
[----:B------:R-:W3:Y:S04]  /*293d0*/  LDL.LU R7, [R1+0x6a4] ;  /* 0x0006a40001077983 */ /* 0x000ee80000300800 */
[----:B------:R-:W4:Y:S04]  /*293e0*/  LDL.LU R9, [R1+0x6b0] ;  /* 0x0006b00001097983 */ /* 0x000f280000300800 */
[----:B------:R-:W4:Y:S04]  /*293f0*/  LDL.LU R10, [R1+0x6b4] ;  /* 0x0006b400010a7983 */ /* 0x000f280000300800 */
[----:B------:R-:W4:Y:S04]  /*29400*/  LDL.LU R11, [R1+0x6c0] ;  /* 0x0006c000010b7983 */ /* 0x000f280000300800 */
[----:B0-----:R-:W4:Y:S04]  /*29410*/  LDL.LU R12, [R1+0x6c4] ;  /* 0x0006c400010c7983 */ /* 0x001f280000300800 */
        /* <DEDUP_REMOVED lines=43> */
[----:B------:R-:W-:-:S05]  /*296d0*/  VIADD R0, R15, 0xc0cafb0d ;  /* 0xc0cafb0d0f007836 */ /* 0x000fca0000000000 */
        /* <DEDUP_REMOVED lines=30> */
[C---:B------:R-:W-:Y:S01]  /*298c0*/  FFMA.FTZ R2, R0.reuse, R2, 0.20512372255325317383 ;  /* 0x3e520bf400027423 */ /* 0x040fe20000010002 */
[----:B------:R-:W-:Y:S03]  /*298d0*/  STL [R1+0x90], R14 ;  /* 0x0000900e01007387 */ /* 0x000fe60000100800 */
[C---:B------:R-:W-:Y:S01]  /*298e0*/  FFMA.FTZ R2, R0.reuse, R2, -0.24046532809734344482 ;  /* 0xbe763c8b00027423 */ /* 0x040fe20000010002 */
[----:B------:R-:W-:Y:S03]  /*298f0*/  STL [R1+0x8c], R13 ;  /* 0x00008c0d01007387 */ /* 0x000fe60000100800 */
[C---:B------:R-:W-:Y:S01]  /*29900*/  FFMA.FTZ R2, R0.reuse, R2, 0.28857114911079406738 ;  /* 0x3e93bf9900027423 */ /* 0x040fe20000010002 */
[----:B------:R-:W2:Y:S03]  /*29910*/  LDL.LU.64 R34, [R1+0x368] ;  /* 0x0003680001227983 */ /* 0x000ea60000300a00 */
[----:B------:R-:W-:-:S04]  /*29920*/  FFMA.FTZ R2, R0, R2, -0.36067417263984680176 ;  /* 0xbeb8aa4900027423 */ /* 0x000fc80000010002 */
[----:B------:R-:W-:-:S04]  /*29930*/  FFMA.FTZ R2, R0, R2, 0.48089820146560668945 ;  /* 0x3ef6384a00027423 */ /* 0x000fc80000010002 */
[----:B------:R-:W-:-:S04]  /*29940*/  FFMA.FTZ R2, R0, R2, -0.72134751081466674805 ;  /* 0xbf38aa3b00027423 */ /* 0x000fc80000010002 */
[----:B------:R-:W-:-:S04]  /*29950*/  FMUL R2, R0, R2 ;  /* 0x0000000200027220 */ /* 0x000fc80000400000 */
[C---:B------:R-:W-:Y:S01]  /*29960*/  FMUL R2, R0.reuse, R2 ;  /* 0x0000000200027220 */ /* 0x040fe20000400000 */
[----:B------:R0:W-:Y:S03]  /*29970*/  STL [R1+0x88], R12 ;  /* 0x0000880c01007387 */ /* 0x0001e60000100800 */
[----:B------:R-:W-:Y:S01]  /*29980*/  FFMA.FTZ R0, R0, 1.4426950216293334961, R2 ;  /* 0x3fb8aa3b00007823 */ /* 0x000fe20000010002 */
[----:B------:R1:W-:Y:S03]  /*29990*/  STL [R1+0x84], R11 ;  /* 0x0000840b01007387 */ /* 0x0003e60000100800 */
[----:B------:R-:W-:Y:S02]  /*299a0*/  FADD R20, R6, R0 ;  /* 0x0000000006147221 */ /* 0x000fe40000000000 */
[----:B------:R-:W3:Y:S04]  /*299b0*/  LDL.LU R6, [R1+0x278] ;  /* 0x0002780001067983 */ /* 0x000ee80000300800 */
[----:B------:R-:W4:Y:S04]  /*299c0*/  LDL.LU R7, [R1+0x27c] ;  /* 0x00027c0001077983 */ /* 0x000f280000300800 */
[----:B------:R-:W4:Y:S04]  /*299d0*/  LDL.LU R9, [R1+0x268] ;  /* 0x0002680001097983 */ /* 0x000f280000300800 */
[----:B------:R-:W4:Y:S04]  /*299e0*/  LDL.LU R10, [R1+0x26c] ;  /* 0x00026c00010a7983 */ /* 0x000f280000300800 */
[----:B0-----:R-:W4:Y:S04]  /*299f0*/  LDL.LU R12, [R1+0x258] ;  /* 0x00025800010c7983 */ /* 0x001f280000300800 */
        /* <DEDUP_REMOVED lines=63> */
[----:B------:R-:W-:-:S11]  /*29df0*/  LOP3.LUT R33, R33, 0xffffbfff, RZ, 0xc0, !PT ;  /* 0xffffbfff21217812 */ /* 0x000fd600078ec0ff */
[----:B------:R-:W-:Y:S02]  /*29e00*/  @P1 LOP3.LUT R33, R33, 0x4000, RZ, 0xfc, !PT ;  /* 0x0000400021211812 */ /* 0x000fe400078efcff */
[----:B------:R-:W-:Y:S02]  /*29e10*/  FSETP.NEU.AND P1, PT, R4, RZ, PT ;  /* 0x000000ff0400720b */ /* 0x000fe40003f2d000 */
[----:B------:R-:W-:Y:S02]  /*29e20*/  FSEL R17, RZ, -23, P3 ;  /* 0xc1b80000ff117808 */ /* 0x000fe40001800000 */
[----:B------:R-:W-:Y:S01]  /*29e30*/  ISETP.GE.U32.AND P3, PT, R16, 0x7f800000, PT ;  /* 0x7f8000001000780c */ /* 0x000fe20003f66070 */
[----:B--2---:R-:W-:Y:S01]  /*29e40*/  @P4 FMUL R0, R0, 0.25 ;  /* 0x3e80000000004820 */ /* 0x004fe20000400000 */
[----:B---3--:R-:W-:-:S03]  /*29e50*/  @P4 FMUL R6, R6, 0.25 ;  /* 0x3e80000006064820 */ /* 0x008fc60000400000 */
[----:B------:R-:W-:Y:S01]  /*29e60*/  @!P5 FMUL R0, R0, 16777216 ;  /* 0x4b8000000000d820 */ /* 0x000fe20000400000 */
        /* <DEDUP_REMOVED lines=13> */
[----:B0-----:R-:W-:Y:S01]  /*29f40*/  FMUL R74, R2, R0 ;  /* 0x00000000024a7220 */ /* 0x001fe20000400000 */
[----:B------:R-:W-:Y:S01]  /*29f50*/  IADD3 R0, PT, PT, R16, -0x3f3504f3, RZ ;  /* 0xc0cafb0d10007810 */ /* 0x000fe20007ffe0ff */
[C---:B------:R-:W-:Y:S01]  /*29f60*/  FMUL R14, R2.reuse, R14 ;  /* 0x0000000e020e7220 */ /* 0x040fe20000400000 */
[C---:B------:R-:W-:Y:S01]  /*29f70*/  FMUL R13, R2.reuse, R13 ;  /* 0x0000000d020d7220 */ /* 0x040fe20000400000 */
[C---:B------:R-:W-:Y:S01]  /*29f80*/  FMUL R12, R2.reuse, R12 ;  /* 0x0000000c020c7220 */ /* 0x040fe20000400000 */
[C---:B------:R-:W-:Y:S01]  /*29f90*/  FMUL R10, R2.reuse, R10 ;  /* 0x0000000a020a7220 */ /* 0x040fe20000400000 */
[C---:B------:R-:W-:Y:S01]  /*29fa0*/  FMUL R78, R2.reuse, R9 ;  /* 0x00000009024e7220 */ /* 0x040fe20000400000 */
[C---:B------:R-:W-:Y:S01]  /*29fb0*/  FMUL R76, R2.reuse, R7 ;  /* 0x00000007024c7220 */ /* 0x040fe20000400000 */
[----:B------:R-:W-:Y:S01]  /*29fc0*/  FMUL R75, R2, R6 ;  /* 0x00000006024b7220 */ /* 0x000fe20000400000 */
[----:B------:R-:W-:-:S04]  /*29fd0*/  LOP3.LUT R2, R0, 0xff800000, RZ, 0xc0, !PT ;  /* 0xff80000000027812 */ /* 0x000fc800078ec0ff */
[----:B------:R-:W-:Y:S01]  /*29fe0*/  I2FP.F32.S32 R0, R2 ;  /* 0x0000000200007245 */ /* 0x000fe20000201400 */
        /* <DEDUP_REMOVED lines=11> */
[C---:B------:R-:W-:Y:S01]  /*2a0a0*/  FMUL R4, R2.reuse, R4 ;  /* 0x0000000402047220 */ /* 0x040fe20000400000 */
[----:B------:R-:W-:Y:S03]  /*2a0b0*/  STL [R1+0x4c], R14 ;  /* 0x00004c0e01007387 */ /* 0x000fe60000100800 */
[----:B------:R-:W-:Y:S01]  /*2a0c0*/  FMUL R4, R2, R4 ;  /* 0x0000000402047220 */ /* 0x000fe20000400000 */
[----:B------:R-:W-:Y:S01]  /*2a0d0*/  STL [R1+0x48], R13 ;  /* 0x0000480d01007387 */ /* 0x000fe20000100800 */
[----:B------:R-:W-:Y:S02]  /*2a0e0*/  FFMA.FTZ R0, R0, 1.1920928955078125e-07, R17 ;  /* 0x3400000000007823 */ /* 0x000fe40000010011 */
[----:B------:R-:W-:Y:S01]  /*2a0f0*/  FFMA.FTZ R4, R2, 1.4426950216293334961, R4 ;  /* 0x3fb8aa3b02047823 */ /* 0x000fe20000010004 */
[----:B------:R-:W2:Y:S04]  /*2a100*/  LDL.LU.64 R34, [R1+0x370] ;  /* 0x0003700001227983 */ /* 0x000ea80000300a00 */
[----:B------:R-:W-:Y:S04]  /*2a110*/  STL [R1+0x44], R12 ;  /* 0x0000440c01007387 */ /* 0x000fe80000100800 */
[----:B------:R0:W-:Y:S02]  /*2a120*/  STL [R1+0x40], R10 ;  /* 0x0000400a01007387 */ /* 0x0001e40000100800 */
[----:B0-----:R-:W-:Y:S01]  /*2a130*/  FADD R10, R0, R4 ;  /* 0x00000004000a7221 */ /* 0x001fe20000000000 */
[----:B------:R-:W-:Y:S01]  /*2a140*/  IADD3 R4, PT, PT, R11, -0x3f3504f3, RZ ;  /* 0xc0cafb0d0b047810 */ /* 0x000fe20007ffe0ff */
[----:B------:R-:W-:-:S03]  /*2a150*/  @P3 IMAD.MOV.U32 R0, RZ, RZ, 0x7f800000 ;  /* 0x7f800000ff003424 */ /* 0x000fc600078e00ff */
[----:B------:R-:W-:Y:S01]  /*2a160*/  LOP3.LUT R4, R4, 0xff800000, RZ, 0xc0, !PT ;  /* 0xff80000004047812 */ /* 0x000fe200078ec0ff */
[----:B------:R-:W-:-:S03]  /*2a170*/  @P3 FFMA.FTZ R10, R16, R0, +INF ;  /* 0x7f800000100a3423 */ /* 0x000fc60000010000 */
        /* <DEDUP_REMOVED lines=16> */
[----:B------:R-:W-:Y:S02]  /*2a280*/  FFMA.FTZ R2, R4, 1.4426950216293334961, R2 ;  /* 0x3fb8aa3b04027823 */ /* 0x000fe40000010002 */
        /* <DEDUP_REMOVED lines=8> */
[----:B------:R-:W-:Y:S01]  /*2a310*/  ISETP.GE.U32.AND P2, PT, R11, 0x7f800000, PT ;  /* 0x7f8000000b00780c */ /* 0x000fe20003f46070 */
[----:B------:R-:W-:-:S12]  /*2a320*/  FADD R9, R0, R2 ;  /* 0x0000000200097221 */ /* 0x000fd80000000000 */
        /* <DEDUP_REMOVED lines=21> */
[C---:B0-----:R-:W-:Y:S02]  /*2a480*/  FMUL R18, R0.reuse, R18 ;  /* 0x0000001200127220 */ /* 0x041fe40000400000 */
[C---:B------:R-:W-:Y:S01]  /*2a490*/  FMUL R19, R0.reuse, R19 ;  /* 0x0000001300137220 */ /* 0x040fe20000400000 */
[C---:B------:R-:W-:Y:S01]  /*2a4a0*/  FMUL R17, R0.reuse, R17 ;  /* 0x0000001100117220 */ /* 0x040fe20000400000 */
[----:B------:R-:W-:Y:S01]  /*2a4b0*/  FMUL R14, R0, R14 ;  /* 0x0000000e000e7220 */ /* 0x000fe20000400000 */
[----:B------:R-:W-:Y:S01]  /*2a4c0*/  @P3 FMUL R7, R7, 0.25 ;  /* 0x3e80000007073820 */ /* 0x000fe20000400000 */
[----:B------:R-:W-:Y:S01]  /*2a4d0*/  @P3 FMUL R13, R13, 0.25 ;  /* 0x3e8000000d0d3820 */ /* 0x000fe20000400000 */
[----:B------:R-:W-:Y:S01]  /*2a4e0*/  STL [R1+0x38], R19 ;  /* 0x0000381301007387 */ /* 0x000fe20000100800 */
[----:B------:R-:W-:Y:S01]  /*2a4f0*/  @!P4 FMUL R4, R4, 16777216 ;  /* 0x4b8000000404c820 */ /* 0x000fe20000400000 */
[----:B------:R-:W-:-:S02]  /*2a500*/  @!P4 FMUL R6, R6, 16777216 ;  /* 0x4b8000000606c820 */ /* 0x000fc40000400000 */
[----:B------:R-:W-:Y:S01]  /*2a510*/  STL [R1+0x34], R18 ;  /* 0x0000341201007387 */ /* 0x000fe20000100800 */
[----:B------:R-:W-:-:S03]  /*2a520*/  @!P4 FMUL R7, R7, 16777216 ;  /* 0x4b8000000707c820 */ /* 0x000fc60000400000 */
[----:B------:R-:W-:Y:S01]  /*2a530*/  STL [R1+0x30], R17 ;  /* 0x0000301101007387 */ /* 0x000fe20000100800 */
[----:B------:R-:W-:-:S03]  /*2a540*/  @!P4 FMUL R13, R13, 16777216 ;  /* 0x4b8000000d0dc820 */ /* 0x000fc60000400000 */
[----:B------:R-:W-:Y:S01]  /*2a550*/  STL [R1+0x2c], R14 ;  /* 0x00002c0e01007387 */ /* 0x000fe20000100800 */
[----:B------:R-:W-:-:S03]  /*2a560*/  FMUL R66, R0, R4 ;  /* 0x0000000400427220 */ /* 0x000fc60000400000 */
[----:B------:R-:W2:Y:S01]  /*2a570*/  LDL.LU R54, [R1+0x140] ;  /* 0x0001400001367983 */ /* 0x000ea20000300800 */
[----:B------:R-:W-:-:S03]  /*2a580*/  FMUL R68, R0, R6 ;  /* 0x0000000600447220 */ /* 0x000fc60000400000 */
[----:B------:R-:W3:Y:S01]  /*2a590*/  LDL.LU R56, [R1+0x144] ;  /* 0x0001440001387983 */ /* 0x000ee20000300800 */
[----:B------:R-:W-:-:S03]  /*2a5a0*/  FMUL R69, R0, R7 ;  /* 0x0000000700457220 */ /* 0x000fc60000400000 */
[----:B------:R-:W4:Y:S01]  /*2a5b0*/  LDL.LU R55, [R1+0x1b0] ;  /* 0x0001b00001377983 */ /* 0x000f220000300800 */
[----:B------:R-:W-:-:S03]  /*2a5c0*/  FMUL R70, R0, R13 ;  /* 0x0000000d00467220 */ /* 0x000fc60000400000 */
[----:B------:R-:W2:Y:S04]  /*2a5d0*/  LDL.LU R57, [R1+0x1b4] ;  /* 0x0001b40001397983 */ /* 0x000ea80000300800 */
[----:B------:R-:W2:Y:S04]  /*2a5e0*/  LDL.LU R4, [R1+0x150] ;  /* 0x0001500001047983 */ /* 0x000ea80000300800 */
[----:B------:R-:W2:Y:S04]  /*2a5f0*/  LDL.LU R6, [R1+0x154] ;  /* 0x0001540001067983 */ /* 0x000ea80000300800 */
[----:B------:R-:W2:Y:S04]  /*2a600*/  LDL.LU R7, [R1+0x130] ;  /* 0x0001300001077983 */ /* 0x000ea80000300800 */
[----:B------:R-:W3:Y:S01]  /*2a610*/  LDL.LU R13, [R1+0x134] ;  /* 0x00013400010d7983 */ /* 0x000ee20000300800 */
[----:B------:R-:W-:-:S04]  /*2a620*/  MOV R2, R34 ;  /* 0x0000002200027202 */ /* 0x000fc80000000f00 */
        /* <DEDUP_REMOVED lines=14> */
[----:B------:R-:W-:Y:S01]  /*2a710*/  FSEL R3, RZ, -23, P3 ;  /* 0xc1b80000ff037808 */ /* 0x000fe20001800000 */
[----:B--2---:R-:W-:Y:S01]  /*2a720*/  @P4 FMUL R7, R7, 0.25 ;  /* 0x3e80000007074820 */ /* 0x004fe20000400000 */
[----:B---3--:R-:W-:-:S03]  /*2a730*/  @P4 FMUL R13, R13, 0.25 ;  /* 0x3e8000000d0d4820 */ /* 0x008fc60000400000 */
[----:B------:R-:W-:Y:S01]  /*2a740*/  @!P5 FMUL R7, R7, 16777216 ;  /* 0x4b8000000707d820 */ /* 0x000fe20000400000 */
[----:B------:R-:W-:-:S03]  /*2a750*/  @!P5 FMUL R13, R13, 16777216 ;  /* 0x4b8000000d0dd820 */ /* 0x000fc60000400000 */
[C---:B0-----:R-:W-:Y:S01]  /*2a760*/  FMUL R7, R2.reuse, R7 ;  /* 0x0000000702077220 */ /* 0x041fe20000400000 */
[----:B------:R-:W-:-:S05]  /*2a770*/  FMUL R13, R2, R13 ;  /* 0x0000000d020d7220 */ /* 0x000fca0000400000 */
        /* <DEDUP_REMOVED lines=8> */
[----:B------:R-:W-:-:S04]  /*2a800*/  FMUL R4, R2, R4 ;  /* 0x0000000402047220 */ /* 0x000fc80000400000 */
[----:B------:R0:W-:Y:S04]  /*2a810*/  STL [R1+0x1c], R6 ;  /* 0x00001c0601007387 */ /* 0x0001e80000100800 */
[----:B------:R1:W-:Y:S04]  /*2a820*/  STL [R1+0x18], R4 ;  /* 0x0000180401007387 */ /* 0x0003e80000100800 */
[----:B------:R-:W3:Y:S04]  /*2a830*/  LDL.LU R50, [R1+0x1f8] ;  /* 0x0001f80001327983 */ /* 0x000ee80000300800 */
[----:B------:R-:W3:Y:S04]  /*2a840*/  LDL.LU R52, [R1+0x1fc] ;  /* 0x0001fc0001347983 */ /* 0x000ee80000300800 */
[----:B------:R-:W3:Y:S04]  /*2a850*/  LDL.LU R51, [R1+0x1e8] ;  /* 0x0001e80001337983 */ /* 0x000ee80000300800 */
[----:B------:R-:W3:Y:S04]  /*2a860*/  LDL.LU R53, [R1+0x1ec] ;  /* 0x0001ec0001357983 */ /* 0x000ee80000300800 */
[----:B0-----:R-:W3:Y:S04]  /*2a870*/  LDL.LU R6, [R1+0x1d8] ;  /* 0x0001d80001067983 */ /* 0x001ee80000300800 */
[----:B------:R-:W3:Y:S04]  /*2a880*/  LDL.LU R7, [R1+0x1dc] ;  /* 0x0001dc0001077983 */ /* 0x000ee80000300800 */
[----:B------:R-:W3:Y:S04]  /*2a890*/  LDL.LU R15, [R1+0x1c8] ;  /* 0x0001c800010f7983 */ /* 0x000ee80000300800 */
[----:B------:R-:W3:Y:S01]  /*2a8a0*/  LDL.LU R17, [R1+0x1cc] ;  /* 0x0001cc0001117983 */ /* 0x000ee20000300800 */
[----:B------:R-:W-:Y:S01]  /*2a8b0*/  @P4 FMUL R57, R57, 0.25 ;  /* 0x3e80000039394820 */ /* 0x000fe20000400000 */
[----:B----4-:R-:W-:Y:S01]  /*2a8c0*/  @P4 FMUL R55, R55, 0.25 ;  /* 0x3e80000037374820 */ /* 0x010fe20000400000 */
[----:B------:R-:W-:Y:S01]  /*2a8d0*/  @P4 FMUL R56, R56, 0.25 ;  /* 0x3e80000038384820 */ /* 0x000fe20000400000 */
[----:B------:R-:W-:Y:S01]  /*2a8e0*/  @P4 FMUL R54, R54, 0.25 ;  /* 0x3e80000036364820 */ /* 0x000fe20000400000 */
[----:B------:R-:W-:Y:S01]  /*2a8f0*/  @!P5 FMUL R57, R57, 16777216 ;  /* 0x4b8000003939d820 */ /* 0x000fe20000400000 */
[----:B------:R-:W-:Y:S01]  /*2a900*/  @!P5 FMUL R55, R55, 16777216 ;  /* 0x4b8000003737d820 */ /* 0x000fe20000400000 */
[----:B------:R-:W-:Y:S01]  /*2a910*/  @!P5 FMUL R56, R56, 16777216 ;  /* 0x4b8000003838d820 */ /* 0x000fe20000400000 */
[----:B------:R-:W-:Y:S01]  /*2a920*/  @!P5 FMUL R54, R54, 16777216 ;  /* 0x4b8000003636d820 */ /* 0x000fe20000400000 */
[C---:B------:R-:W-:Y:S01]  /*2a930*/  FMUL R57, R2.reuse, R57 ;  /* 0x0000003902397220 */ /* 0x040fe20000400000 */
[C---:B------:R-:W-:Y:S01]  /*2a940*/  FMUL R55, R2.reuse, R55 ;  /* 0x0000003702377220 */ /* 0x040fe20000400000 */
[C---:B------:R-:W-:Y:S01]  /*2a950*/  FMUL R56, R2.reuse, R56 ;  /* 0x0000003802387220 */ /* 0x040fe20000400000 */
[----:B------:R-:W-:Y:S01]  /*2a960*/  FMUL R54, R2, R54 ;  /* 0x0000003602367220 */ /* 0x000fe20000400000 */
[----:B------:R-:W-:-:S05]  /*2a970*/  VIADD R2, R0, 0xc0cafb0d ;  /* 0xc0cafb0d00027836 */ /* 0x000fca0000000000 */
[----:B-1----:R-:W-:-:S04]  /*2a980*/  LOP3.LUT R4, R2, 0xff800000, RZ, 0xc0, !PT ;  /* 0xff80000002047812 */ /* 0x002fc800078ec0ff */
[-C--:B------:R-:W-:Y:S02]  /*2a990*/  I2FP.F32.S32 R2, R4.reuse ;  /* 0x0000000400027245 */ /* 0x080fe40000201400 */
        /* <DEDUP_REMOVED lines=15> */
[----:B------:R-:W-:Y:S01]  /*2aa90*/  FFMA.FTZ R3, R4, 1.4426950216293334961, R3 ;  /* 0x3fb8aa3b04037823 */ /* 0x000fe20000010003 */
[----:B------:R-:W-:-:S03]  /*2aaa0*/  VIADD R4, R12, 0xc0cafb0d ;  /* 0xc0cafb0d0c047836 */ /* 0x000fc60000000000 */
[----:B------:R-:W-:Y:S02]  /*2aab0*/  FADD R14, R2, R3 ;  /* 0x00000003020e7221 */ /* 0x000fe40000000000 */
[----:B------:R-:W-:Y:S01]  /*2aac0*/  LOP3.LUT R4, R4, 0xff800000, RZ, 0xc0, !PT ;  /* 0xff80000004047812 */ /* 0x000fe200078ec0ff */
[----:B------:R-:W-:-:S03]  /*2aad0*/  @P3 IMAD.MOV.U32 R2, RZ, RZ, 0x7f800000 ;  /* 0x7f800000ff023424 */ /* 0x000fc600078e00ff */
[-C--:B------:R-:W-:Y:S02]  /*2aae0*/  I2FP.F32.S32 R3, R4.reuse ;  /* 0x0000000400037245 */ /* 0x080fe40000201400 */
[----:B------:R-:W-:Y:S01]  /*2aaf0*/  IADD3 R4, PT, PT, R12, -R4, RZ ;  /* 0x800000040c047210 */ /* 0x000fe20007ffe0ff */
[----:B------:R-:W-:Y:S01]  /*2ab00*/  @P3 FFMA.FTZ R14, R0, R2, +INF ;  /* 0x7f800000000e3423 */ /* 0x000fe20000010002 */
        /* <DEDUP_REMOVED lines=48> */
[----:B------:R-:W-:Y:S01]  /*2ae10*/  @!P4 FMUL R51, R51, 16777216 ;  /* 0x4b8000003333c820 */ /* 0x000fe20000400000 */
[----:B------:R-:W-:Y:S02]  /*2ae20*/  @!P4 FMUL R50, R50, 16777216 ;  /* 0x4b8000003232c820 */ /* 0x000fe40000400000 */
[----:B------:R-:W-:Y:S04]  /*2ae30*/  STL [R1+0x8], R7 ;  /* 0x0000080701007387 */ /* 0x000fe80000100800 */
[----:B------:R0:W-:Y:S01]  /*2ae40*/  STL [R1], R6 ;  /* 0x0000000601007387 */ /* 0x0001e20000100800 */
[----:B------:R-:W-:-:S03]  /*2ae50*/  FMUL R53, R4, R53 ;  /* 0x0000003504357220 */ /* 0x000fc60000400000 */
[----:B------:R-:W2:Y:S01]  /*2ae60*/  LDL.LU R46, [R1+0x1f0] ;  /* 0x0001f000012e7983 */ /* 0x000ea20000300800 */
[C---:B------:R-:W-:Y:S01]  /*2ae70*/  FMUL R51, R4.reuse, R51 ;  /* 0x0000003304337220 */ /* 0x040fe20000400000 */
[C---:B------:R-:W-:Y:S02]  /*2ae80*/  FMUL R52, R4.reuse, R52 ;  /* 0x0000003404347220 */ /* 0x040fe40000400000 */
[----:B------:R-:W3:Y:S01]  /*2ae90*/  LDL.LU R48, [R1+0x1f4] ;  /* 0x0001f40001307983 */ /* 0x000ee20000300800 */
[----:B------:R-:W-:-:S03]  /*2aea0*/  FMUL R50, R4, R50 ;  /* 0x0000003204327220 */ /* 0x000fc60000400000 */
[----:B------:R-:W4:Y:S04]  /*2aeb0*/  LDL.LU R47, [R1+0x1e0] ;  /* 0x0001e000012f7983 */ /* 0x000f280000300800 */
[----:B------:R-:W2:Y:S04]  /*2aec0*/  LDL.LU R49, [R1+0x1e4] ;  /* 0x0001e40001317983 */ /* 0x000ea80000300800 */
[----:B------:R-:W2:Y:S04]  /*2aed0*/  LDL.LU R4, [R1+0x1d0] ;  /* 0x0001d00001047983 */ /* 0x000ea80000300800 */
[----:B0-----:R-:W3:Y:S04]  /*2aee0*/  LDL.LU R6, [R1+0x1d4] ;  /* 0x0001d40001067983 */ /* 0x001ee80000300800 */
[----:B------:R-:W4:Y:S04]  /*2aef0*/  LDL.LU R7, [R1+0x1c0] ;  /* 0x0001c00001077983 */ /* 0x000f280000300800 */
[----:B------:R-:W4:Y:S01]  /*2af00*/  LDL.LU R15, [R1+0x1c4] ;  /* 0x0001c400010f7983 */ /* 0x000f220000300800 */
[----:B------:R-:W-:Y:S01]  /*2af10*/  IMAD.MOV.U32 R3, RZ, RZ, R34 ;  /* 0x000000ffff037224 */ /* 0x000fe200078e0022 */
[----:B------:R-:W-:-:S02]  /*2af20*/  LOP3.LUT R33, R33, 0xfffffdff, RZ, 0xc0, !PT ;  /* 0xfffffdff21217812 */ /* 0x000fc400078ec0ff */
[----:B------:R-:W4:Y:S02]  /*2af30*/  LDL.LU.64 R34, [R1+0x3a0] ;  /* 0x0003a00001227983 */ /* 0x000f240000300a00 */
[C---:B------:R-:W-:Y:S02]  /*2af40*/  FSETP.GT.AND P4, PT, |R3|.reuse, 8.50705917302346158658e+37, PT ;  /* 0x7e8000000300780b */ /* 0x040fe40003f84200 */
[C---:B------:R-:W-:Y:S01]  /*2af50*/  FSETP.GEU.AND P5, PT, |R3|.reuse, 1.175494350822287508e-38, PT ;  /* 0x008000000300780b */ /* 0x040fe20003fae200 */
[C---:B------:R-:W-:Y:S01]  /*2af60*/  FMUL R19, R3.reuse, 8388608 ;  /* 0x4b00000003137820 */ /* 0x040fe20000400000 */
[----:B------:R-:W-:-:S04]  /*2af70*/  FSETP.GEU.AND P3, PT, R3, 1.175494350822287508e-38, PT ;  /* 0x008000000300780b */ /* 0x000fc80003f6e000 */
[----:B------:R-:W-:-:S05]  /*2af80*/  FSEL R19, R19, R3, !P3 ;  /* 0x0000000313137208 */ /* 0x000fca0005800000 */
[----:B------:R-:W-:-:S04]  /*2af90*/  @P4 FMUL R3, R3, 0.25 ;  /* 0x3e80000003034820 */ /* 0x000fc80000400000 */
[----:B------:R-:W-:Y:S01]  /*2afa0*/  @!P5 FMUL R3, R3, 16777216 ;  /* 0x4b8000000303d820 */ /* 0x000fe20000400000 */
[----:B------:R-:W-:Y:S02]  /*2afb0*/  @P1 LOP3.LUT R33, R33, 0x200, RZ, 0xfc, !PT ;  /* 0x0000020021211812 */ /* 0x000fe400078efcff */
[----:B------:R-:W-:-:S03]  /*2afc0*/  FSETP.NEU.AND P1, PT, R5, RZ, PT ;  /* 0x000000ff0500720b */ /* 0x000fc60003f2d000 */
[----:B------:R-:W0:Y:S01]  /*2afd0*/  MUFU.RCP R3, R3 ;  /* 0x0000000300037308 */ /* 0x000e220000001000 */
[----:B------:R-:W-:-:S09]  /*2afe0*/  LOP3.LUT R33, R33, 0xfffffbff, RZ, 0xc0, !PT ;  /* 0xfffffbff21217812 */ /* 0x000fd200078ec0ff */
[----:B------:R-:W-:-:S05]  /*2aff0*/  @P1 LOP3.LUT R33, R33, 0x400, RZ, 0xfc, !PT ;  /* 0x0000040021211812 */ /* 0x000fca00078efcff */
[----:B------:R-:W-:Y:S01]  /*2b000*/  STL [R1+0x720], R33 ;  /* 0x0007202101007387 */ /* 0x000fe20000100800 */
[----:B------:R-:W-:Y:S02]  /*2b010*/  FSEL R5, RZ, -23, P3 ;  /* 0xc1b80000ff057808 */ /* 0x000fe40001800000 */
[----:B------:R-:W-:Y:S01]  /*2b020*/  ISETP.GE.U32.AND P3, PT, R19, 0x7f800000, PT ;  /* 0x7f8000001300780c */ /* 0x000fe20003f66070 */
[----:B--2---:R-:W-:Y:S01]  /*2b030*/  @P4 FMUL R4, R4, 0.25 ;  /* 0x3e80000004044820 */ /* 0x004fe20000400000 */
[----:B---3--:R-:W-:Y:S01]  /*2b040*/  @P4 FMUL R6, R6, 0.25 ;  /* 0x3e80000006064820 */ /* 0x008fe20000400000 */
[----:B----4-:R-:W-:Y:S01]  /*2b050*/  @P4 FMUL R7, R7, 0.25 ;  /* 0x3e80000007074820 */ /* 0x010fe20000400000 */
[----:B------:R-:W-:-:S03]  /*2b060*/  @P4 FMUL R15, R15, 0.25 ;  /* 0x3e8000000f0f4820 */ /* 0x000fc60000400000 */
[----:B------:R-:W-:Y:S01]  /*2b070*/  @!P5 FMUL R7, R7, 16777216 ;  /* 0x4b8000000707d820 */ /* 0x000fe20000400000 */
[----:B------:R-:W-:Y:S01]  /*2b080*/  @!P5 FMUL R15, R15, 16777216 ;  /* 0x4b8000000f0fd820 */ /* 0x000fe20000400000 */
[----:B------:R-:W-:Y:S01]  /*2b090*/  @!P5 FMUL R6, R6, 16777216 ;  /* 0x4b8000000606d820 */ /* 0x000fe20000400000 */
[----:B------:R-:W-:Y:S02]  /*2b0a0*/  @!P5 FMUL R4, R4, 16777216 ;  /* 0x4b8000000404d820 */ /* 0x000fe40000400000 */
[C---:B0-----:R-:W-:Y:S01]  /*2b0b0*/  FMUL R125, R3.reuse, R15 ;  /* 0x0000000f037d7220 */ /* 0x041fe20000400000 */
[C---:B------:R-:W-:Y:S01]  /*2b0c0*/  FMUL R124, R3.reuse, R7 ;  /* 0x00000007037c7220 */ /* 0x040fe20000400000 */
[C---:B------:R-:W-:Y:S01]  /*2b0d0*/  FMUL R123, R3.reuse, R6 ;  /* 0x00000006037b7220 */ /* 0x040fe20000400000 */
[----:B------:R-:W-:Y:S02]  /*2b0e0*/  FMUL R122, R3, R4 ;  /* 0x00000004037a7220 */ /* 0x000fe40000400000 */
[----:B------:R0:W-:Y:S04]  /*2b0f0*/  STL [R1+0xc4c], R125 ;  /* 0x000c4c7d01007387 */ /* 0x0001e80000100800 */
[----:B0-----:R-:W2:Y:S04]  /*2b100*/  LDL.LU R125, [R1+0x720] ;  /* 0x00072000017d7983 */ /* 0x001ea80000300800 */
[----:B------:R-:W-:Y:S04]  /*2b110*/  STL [R1+0xc50], R124 ;  /* 0x000c507c01007387 */ /* 0x000fe80000100800 */
[----:B------:R-:W-:Y:S04]  /*2b120*/  STL [R1+0xc54], R123 ;  /* 0x000c547b01007387 */ /* 0x000fe80000100800 */
[----:B------:R-:W-:Y:S04]  /*2b130*/  STL [R1+0xc58], R122 ;  /* 0x000c587a01007387 */ /* 0x000fe80000100800 */
[----:B------:R-:W3:Y:S04]  /*2b140*/  LDL.LU R42, [R1+0x238] ;  /* 0x00023800012a7983 */ /* 0x000ee80000300800 */
[----:B------:R-:W4:Y:S04]  /*2b150*/  LDL.LU R44, [R1+0x23c] ;  /* 0x00023c00012c7983 */ /* 0x000f280000300800 */
[----:B------:R-:W2:Y:S04]  /*2b160*/  LDL.LU R43, [R1+0x228] ;  /* 0x00022800012b7983 */ /* 0x000ea80000300800 */
[----:B------:R-:W2:Y:S04]  /*2b170*/  LDL.LU R45, [R1+0x22c] ;  /* 0x00022c00012d7983 */ /* 0x000ea80000300800 */
[----:B------:R-:W2:Y:S04]  /*2b180*/  LDL.LU R117, [R1+0x218] ;  /* 0x0002180001757983 */ /* 0x000ea80000300800 */
[----:B------:R-:W3:Y:S04]  /*2b190*/  LDL.LU R119, [R1+0x21c] ;  /* 0x00021c0001777983 */ /* 0x000ee80000300800 */
[----:B------:R-:W4:Y:S04]  /*2b1a0*/  LDL.LU R118, [R1+0x208] ;  /* 0x0002080001767983 */ /* 0x000f280000300800 */
[----:B------:R-:W4:Y:S01]  /*2b1b0*/  LDL.LU R120, [R1+0x20c] ;  /* 0x00020c0001787983 */ /* 0x000f220000300800 */
[----:B------:R-:W-:Y:S01]  /*2b1c0*/  @P4 FMUL R49, R49, 0.25 ;  /* 0x3e80000031314820 */ /* 0x000fe20000400000 */
[----:B------:R-:W-:Y:S01]  /*2b1d0*/  @P4 FMUL R47, R47, 0.25 ;  /* 0x3e8000002f2f4820 */ /* 0x000fe20000400000 */
        /* <DEDUP_REMOVED lines=29> */
[----:B------:R-:W-:Y:S01]  /*2b3b0*/  VIADD R5, R2, 0xc0cafb0d ;  /* 0xc0cafb0d02057836 */ /* 0x000fe20000000000 */
[----:B------:R-:W-:-:S04]  /*2b3c0*/  @P3 MOV R3, 0x7f800000 ;  /* 0x7f80000000033802 */ /* 0x000fc80000000f00 */
        /* <DEDUP_REMOVED lines=20> */
[----:B------:R-:W-:Y:S01]  /*2b510*/  FADD R18, R3, R4 ;  /* 0x0000000403127221 */ /* 0x000fe20000000000 */
[----:B------:R-:W-:Y:S01]  /*2b520*/  IMAD.MOV.U32 R4, RZ, RZ, R35 ;  /* 0x000000ffff047224 */ /* 0x000fe200078e0023 */
[----:B------:R-:W-:-:S04]  /*2b530*/  @P2 MOV R3, 0x7f800000 ;  /* 0x7f80000000032802 */ /* 0x000fc80000000f00 */
[C---:B------:R-:W-:Y:S02]  /*2b540*/  FSETP.GT.AND P3, PT, |R4|.reuse, 8.50705917302346158658e+37, PT ;  /* 0x7e8000000400780b */ /* 0x040fe40003f64200 */
[----:B------:R-:W-:Y:S01]  /*2b550*/  FSETP.GEU.AND P4, PT, |R4|, 1.175494350822287508e-38, PT ;  /* 0x008000000400780b */ /* 0x000fe20003f8e200 */
[----:B------:R-:W-:Y:S01]  /*2b560*/  @P2 FFMA.FTZ R18, R2, R3, +INF ;  /* 0x7f80000002122423 */ /* 0x000fe20000010003 */
[C---:B------:R-:W-:Y:S01]  /*2b570*/  FMUL R22, R4.reuse, 8388608 ;  /* 0x4b00000004167820 */ /* 0x040fe20000400000 */
[----:B------:R-:W-:-:S04]  /*2b580*/  FSETP.GEU.AND P2, PT, R4, 1.175494350822287508e-38, PT ;  /* 0x008000000400780b */ /* 0x000fc80003f4e000 */
[----:B------:R-:W-:-:S04]  /*2b590*/  FSEL R22, R22, R4, !P2 ;  /* 0x0000000416167208 */ /* 0x000fc80005000000 */
[----:B------:R-:W-:-:S04]  /*2b5a0*/  @P3 FMUL R4, R4, 0.25 ;  /* 0x3e80000004043820 */ /* 0x000fc80000400000 */
[----:B------:R-:W-:-:S06]  /*2b5b0*/  @!P4 FMUL R4, R4, 16777216 ;  /* 0x4b8000000404c820 */ /* 0x000fcc0000400000 */
[----:B------:R-:W0:Y:S01]  /*2b5c0*/  MUFU.RCP R4, R4 ;  /* 0x0000000400047308 */ /* 0x000e220000001000 */
[----:B--2---:R-:W-:Y:S01]  /*2b5d0*/  @P3 FMUL R117, R117, 0.25 ;  /* 0x3e80000075753820 */ /* 0x004fe20000400000 */
[----:B---3--:R-:W-:Y:S01]  /*2b5e0*/  @P3 FMUL R119, R119, 0.25 ;  /* 0x3e80000077773820 */ /* 0x008fe20000400000 */
[----:B----4-:R-:W-:Y:S01]  /*2b5f0*/  @P3 FMUL R118, R118, 0.25 ;  /* 0x3e80000076763820 */ /* 0x010fe20000400000 */
        /* <DEDUP_REMOVED lines=8> */
[----:B------:R-:W-:-:S03]  /*2b680*/  FMUL R117, R4, R117 ;  /* 0x0000007504757220 */ /* 0x000fc60000400000 */
[----:B------:R-:W-:Y:S04]  /*2b690*/  STL [R1+0xc5c], R120 ;  /* 0x000c5c7801007387 */ /* 0x000fe80000100800 */
[----:B------:R-:W-:Y:S04]  /*2b6a0*/  STL [R1+0xc60], R118 ;  /* 0x000c607601007387 */ /* 0x000fe80000100800 */
[----:B------:R-:W-:Y:S04]  /*2b6b0*/  STL [R1+0xc64], R119 ;  /* 0x000c647701007387 */ /* 0x000fe80000100800 */
[----:B------:R-:W-:Y:S04]  /*2b6c0*/  STL [R1+0xc68], R117 ;  /* 0x000c687501007387 */ /* 0x000fe80000100800 */
        /* <DEDUP_REMOVED lines=8> */
[----:B------:R-:W-:-:S02]  /*2b750*/  IMAD.MOV.U32 R3, RZ, RZ, R34 ;  /* 0x000000ffff037224 */ /* 0x000fc400078e0022 */
        /* <DEDUP_REMOVED lines=8> */
[C---:B------:R-:W-:Y:S01]  /*2b7e0*/  FSETP.GT.AND P4, PT, |R3|.reuse, 8.50705917302346158658e+37, PT ;  /* 0x7e8000000300780b */ /* 0x040fe20003f84200 */
[----:B------:R-:W4:Y:S01]  /*2b7f0*/  LDL.LU.64 R34, [R1+0x3a8] ;  /* 0x0003a80001227983 */ /* 0x000f220000300a00 */
[C---:B------:R-:W-:Y:S01]  /*2b800*/  FSETP.GEU.AND P5, PT, |R3|.reuse, 1.175494350822287508e-38, PT ;  /* 0x008000000300780b */ /* 0x040fe20003fae200 */
[C---:B------:R-:W-:Y:S01]  /*2b810*/  FMUL R24, R3.reuse, 8388608 ;  /* 0x4b00000003187820 */ /* 0x040fe20000400000 */
[----:B------:R-:W-:-:S04]  /*2b820*/  FSETP.GEU.AND P3, PT, R3, 1.175494350822287508e-38, PT ;  /* 0x008000000300780b */ /* 0x000fc80003f6e000 */
[----:B------:R-:W-:-:S05]  /*2b830*/  FSEL R24, R24, R3, !P3 ;  /* 0x0000000318187208 */ /* 0x000fca0005800000 */
[----:B------:R-:W-:-:S04]  /*2b840*/  @P4 FMUL R3, R3, 0.25 ;  /* 0x3e80000003034820 */ /* 0x000fc80000400000 */
[----:B------:R-:W-:-:S06]  /*2b850*/  @!P5 FMUL R3, R3, 16777216 ;  /* 0x4b8000000303d820 */ /* 0x000fcc0000400000 */
[----:B------:R-:W0:Y:S01]  /*2b860*/  MUFU.RCP R3, R3 ;  /* 0x0000000300037308 */ /* 0x000e220000001000 */
[C---:B------:R-:W-:Y:S01]  /*2b870*/  FMUL R45, R4.reuse, R45 ;  /* 0x0000002d042d7220 */ /* 0x040fe20000400000 */
[C---:B------:R-:W-:Y:S01]  /*2b880*/  FMUL R43, R4.reuse, R43 ;  /* 0x0000002b042b7220 */ /* 0x040fe20000400000 */
[C---:B------:R-:W-:Y:S01]  /*2b890*/  FMUL R44, R4.reuse, R44 ;  /* 0x0000002c042c7220 */ /* 0x040fe20000400000 */
[----:B------:R-:W-:Y:S01]  /*2b8a0*/  FMUL R42, R4, R42 ;  /* 0x0000002a042a7220 */ /* 0x000fe20000400000 */
[----:B------:R-:W-:Y:S02]  /*2b8b0*/  FSEL R4, RZ, -23, P3 ;  /* 0xc1b80000ff047808 */ /* 0x000fe40001800000 */
        /* <DEDUP_REMOVED lines=42> */
[----:B------:R-:W-:Y:S01]  /*2bb60*/  FFMA.FTZ R5, R3, 1.4426950216293334961, R5 ;  /* 0x3fb8aa3b03057823 */ /* 0x000fe20000010005 */
[----:B------:R-:W-:-:S03]  /*2bb70*/  @P3 IMAD.MOV.U32 R3, RZ, RZ, 0x7f800000 ;  /* 0x7f800000ff033424 */ /* 0x000fc600078e00ff */
[----:B------:R-:W-:Y:S01]  /*2bb80*/  FADD R28, R4, R5 ;  /* 0x00000005041c7221 */ /* 0x000fe20000000000 */
        /* <DEDUP_REMOVED lines=15> */
[----:B------:R-:W-:Y:S01]  /*2bc80*/  FFMA.FTZ R5, R3, R5, 0.48089820146560668945 ;  /* 0x3ef6384a03057423 */ /* 0x000fe20000010005 */
[----:B------:R-:W-:-:S03]  /*2bc90*/  ISETP.GE.U32.AND P2, PT, R22, 0x7f800000, PT ;  /* 0x7f8000001600780c */ /* 0x000fc60003f46070 */
[----:B------:R-:W-:-:S04]  /*2bca0*/  FFMA.FTZ R5, R3, R5, -0.72134751081466674805 ;  /* 0xbf38aa3b03057423 */ /* 0x000fc80000010005 */
[----:B------:R-:W-:-:S04]  /*2bcb0*/  FMUL R5, R3, R5 ;  /* 0x0000000503057220 */ /* 0x000fc80000400000 */
[----:B------:R-:W-:-:S04]  /*2bcc0*/  FMUL R5, R3, R5 ;  /* 0x0000000503057220 */ /* 0x000fc80000400000 */
[----:B------:R-:W-:Y:S01]  /*2bcd0*/  FFMA.FTZ R5, R3, 1.4426950216293334961, R5 ;  /* 0x3fb8aa3b03057823 */ /* 0x000fe20000010005 */
[----:B------:R-:W-:Y:S01]  /*2bce0*/  @P2 IMAD.MOV.U32 R3, RZ, RZ, 0x7f800000 ;  /* 0x7f800000ff032424 */ /* 0x000fe200078e00ff */
[----:B------:R-:W-:Y:S02]  /*2bcf0*/  STL [R1+0xc6c], R116 ;  /* 0x000c6c7401007387 */ /* 0x000fe40000100800 */
[----:B------:R-:W-:Y:S01]  /*2bd00*/  FADD R6, R4, R5 ;  /* 0x0000000504067221 */ /* 0x000fe20000000000 */
[----:B------:R-:W-:Y:S01]  /*2bd10*/  @P2 FFMA.FTZ R6, R22, R3, +INF ;  /* 0x7f80000016062423 */ /* 0x000fe20000010003 */
[----:B------:R-:W-:Y:S04]  /*2bd20*/  STL [R1+0xc70], R114 ;  /* 0x000c707201007387 */ /* 0x000fe80000100800 */
[----:B------:R-:W-:Y:S04]  /*2bd30*/  STL [R1+0xc74], R115 ;  /* 0x000c747301007387 */ /* 0x000fe80000100800 */
[----:B------:R-:W-:Y:S04]  /*2bd40*/  STL [R1+0xc78], R113 ;  /* 0x000c787101007387 */ /* 0x000fe80000100800 */
[----:B------:R-:W2:Y:S04]  /*2bd50*/  LDL.LU R29, [R1+0x2b8] ;  /* 0x0002b800011d7983 */ /* 0x000ea80000300800 */
[----:B------:R-:W-:Y:S04]  /*2bd60*/  STL [R1+0x3c], R6 ;  /* 0x00003c0601007387 */ /* 0x000fe80000100800 */
[----:B------:R-:W3:Y:S04]  /*2bd70*/  LDL.LU R31, [R1+0x2bc] ;  /* 0x0002bc00011f7983 */ /* 0x000ee80000300800 */
[----:B------:R-:W4:Y:S04]  /*2bd80*/  LDL.LU R30, [R1+0x2a8] ;  /* 0x0002a800011e7983 */ /* 0x000f280000300800 */
[----:B------:R-:W2:Y:S04]  /*2bd90*/  LDL.LU R36, [R1+0x2ac] ;  /* 0x0002ac0001247983 */ /* 0x000ea80000300800 */
[----:B------:R-:W2:Y:S04]  /*2bda0*/  LDL.LU R109, [R1+0x298] ;  /* 0x00029800016d7983 */ /* 0x000ea80000300800 */
[----:B------:R-:W2:Y:S04]  /*2bdb0*/  LDL.LU R111, [R1+0x29c] ;  /* 0x00029c00016f7983 */ /* 0x000ea80000300800 */
[----:B------:R-:W2:Y:S04]  /*2bdc0*/  LDL.LU R110, [R1+0x288] ;  /* 0x00028800016e7983 */ /* 0x000ea80000300800 */
[----:B------:R-:W3:Y:S01]  /*2bdd0*/  LDL.LU R112, [R1+0x28c] ;  /* 0x00028c0001707983 */ /* 0x000ee20000300800 */
        /* <DEDUP_REMOVED lines=9> */
[----:B------:R-:W-:Y:S01]  /*2be70*/  MOV R3, R34 ;  /* 0x0000002200037202 */ /* 0x000fe20000000f00 */
[----:B--2---:R-:W-:Y:S01]  /*2be80*/  @P4 FMUL R110, R110, 0.25 ;  /* 0x3e8000006e6e4820 */ /* 0x004fe20000400000 */
[----:B---3--:R-:W-:-:S03]  /*2be90*/  @P4 FMUL R112, R112, 0.25 ;  /* 0x3e80000070704820 */ /* 0x008fc60000400000 */
[----:B------:R-:W-:Y:S01]  /*2bea0*/  @!P3 FMUL R110, R110, 16777216 ;  /* 0x4b8000006e6eb820 */ /* 0x000fe20000400000 */
[----:B------:R-:W-:-:S03]  /*2beb0*/  @!P3 FMUL R112, R112, 16777216 ;  /* 0x4b8000007070b820 */ /* 0x000fc60000400000 */
[C---:B0-----:R-:W-:Y:S01]  /*2bec0*/  FMUL R110, R4.reuse, R110 ;  /* 0x0000006e046e7220 */ /* 0x041fe20000400000 */
[----:B------:R-:W-:-:S05]  /*2bed0*/  FMUL R112, R4, R112 ;  /* 0x0000007004707220 */ /* 0x000fca0000400000 */
[----:B------:R0:W-:Y:S04]  /*2bee0*/  STL [R1+0xc7c], R112 ;  /* 0x000c7c7001007387 */ /* 0x0001e80000100800 */
[----:B------:R1:W-:Y:S04]  /*2bef0*/  STL [R1+0xc80], R110 ;  /* 0x000c806e01007387 */ /* 0x0003e80000100800 */
        /* <DEDUP_REMOVED lines=8> */
[----:B------:R-:W3:Y:S01]  /*2bf80*/  LDL.LU.64 R98, [R1+0x3b8] ;  /* 0x0003b80001627983 */ /* 0x000ee20000300a00 */
[----:B------:R-:W-:Y:S01]  /*2bf90*/  FSETP.GT.AND P5, PT, |R3|, 8.50705917302346158658e+37, PT ;  /* 0x7e8000000300780b */ /* 0x000fe20003fa4200 */
[----:B------:R-:W-:Y:S01]  /*2bfa0*/  @P4 FMUL R111, R111, 0.25 ;  /* 0x3e8000006f6f4820 */ /* 0x000fe20000400000 */
[----:B------:R-:W-:Y:S01]  /*2bfb0*/  @P4 FMUL R109, R109, 0.25 ;  /* 0x3e8000006d6d4820 */ /* 0x000fe20000400000 */
[----:B------:R-:W-:Y:S01]  /*2bfc0*/  @P4 FMUL R36, R36, 0.25 ;  /* 0x3e80000024244820 */ /* 0x000fe20000400000 */
[----:B----4-:R-:W-:Y:S01]  /*2bfd0*/  @P4 FMUL R30, R30, 0.25 ;  /* 0x3e8000001e1e4820 */ /* 0x010fe20000400000 */
[----:B------:R-:W-:Y:S01]  /*2bfe0*/  @P4 FMUL R31, R31, 0.25 ;  /* 0x3e8000001f1f4820 */ /* 0x000fe20000400000 */
[----:B------:R-:W-:Y:S01]  /*2bff0*/  @P4 FMUL R29, R29, 0.25 ;  /* 0x3e8000001d1d4820 */ /* 0x000fe20000400000 */
[----:B------:R-:W-:Y:S01]  /*2c000*/  FSETP.GEU.AND P4, PT, |R3|, 1.175494350822287508e-38, PT ;  /* 0x008000000300780b */ /* 0x000fe20003f8e200 */
[----:B------:R-:W-:Y:S01]  /*2c010*/  @!P3 FMUL R111, R111, 16777216 ;  /* 0x4b8000006f6fb820 */ /* 0x000fe20000400000 */
[----:B------:R-:W-:Y:S01]  /*2c020*/  @!P3 FMUL R109, R109, 16777216 ;  /* 0x4b8000006d6db820 */ /* 0x000fe20000400000 */
[----:B------:R-:W-:Y:S01]  /*2c030*/  @!P3 FMUL R36, R36, 16777216 ;  /* 0x4b8000002424b820 */ /* 0x000fe20000400000 */
[----:B------:R-:W-:Y:S01]  /*2c040*/  @!P3 FMUL R30, R30, 16777216 ;  /* 0x4b8000001e1eb820 */ /* 0x000fe20000400000 */
[----:B------:R-:W-:Y:S01]  /*2c050*/  @!P3 FMUL R31, R31, 16777216 ;  /* 0x4b8000001f1fb820 */ /* 0x000fe20000400000 */
[----:B------:R-:W-:Y:S01]  /*2c060*/  @!P3 FMUL R29, R29, 16777216 ;  /* 0x4b8000001d1db820 */ /* 0x000fe20000400000 */
[C---:B------:R-:W-:Y:S01]  /*2c070*/  FMUL R63, R3.reuse, 8388608 ;  /* 0x4b000000033f7820 */ /* 0x040fe20000400000 */
[----:B------:R-:W-:-:S04]  /*2c080*/  FSETP.GEU.AND P3, PT, R3, 1.175494350822287508e-38, PT ;  /* 0x008000000300780b */ /* 0x000fc80003f6e000 */
[----:B------:R-:W-:Y:S01]  /*2c090*/  FSEL R63, R63, R3, !P3 ;  /* 0x000000033f3f7208 */ /* 0x000fe20005800000 */
[----:B------:R-:W-:-:S04]  /*2c0a0*/  @P5 FMUL R3, R3, 0.25 ;  /* 0x3e80000003035820 */ /* 0x000fc80000400000 */
[----:B------:R-:W-:-:S06]  /*2c0b0*/  @!P4 FMUL R3, R3, 16777216 ;  /* 0x4b8000000303c820 */ /* 0x000fcc0000400000 */
[----:B------:R-:W4:Y:S01]  /*2c0c0*/  MUFU.RCP R3, R3 ;  /* 0x0000000300037308 */ /* 0x000f220000001000 */
[C---:B------:R-:W-:Y:S01]  /*2c0d0*/  FMUL R111, R4.reuse, R111 ;  /* 0x0000006f046f7220 */ /* 0x040fe20000400000 */
[C---:B------:R-:W-:Y:S01]  /*2c0e0*/  FMUL R109, R4.reuse, R109 ;  /* 0x0000006d046d7220 */ /* 0x040fe20000400000 */
[C---:B------:R-:W-:Y:S01]  /*2c0f0*/  FMUL R36, R4.reuse, R36 ;  /* 0x0000002404247220 */ /* 0x040fe20000400000 */
[C---:B------:R-:W-:Y:S01]  /*2c100*/  FMUL R30, R4.reuse, R30 ;  /* 0x0000001e041e7220 */ /* 0x040fe20000400000 */
[C---:B------:R-:W-:Y:S01]  /*2c110*/  FMUL R31, R4.reuse, R31 ;  /* 0x0000001f041f7220 */ /* 0x040fe20000400000 */
[----:B------:R-:W-:Y:S01]  /*2c120*/  FMUL R29, R4, R29 ;  /* 0x0000001d041d7220 */ /* 0x000fe20000400000 */
[----:B------:R-:W-:Y:S02]  /*2c130*/  FSEL R4, RZ, -23, P3 ;  /* 0xc1b80000ff047808 */ /* 0x000fe40001800000 */
[----:B------:R-:W-:Y:S02]  /*2c140*/  ISETP.GE.U32.AND P3, PT, R63, 0x7f800000, PT ;  /* 0x7f8000003f00780c */ /* 0x000fe40003f66070 */
[----:B------:R-:W-:Y:S01]  /*2c150*/  FSETP.NEU.AND P1, PT, R16, RZ, PT ;  /* 0x000000ff1000720b */ /* 0x000fe20003f2d000 */
[----:B0-----:R-:W0:Y:S01]  /*2c160*/  S2R R112, SR_TID.X ;  /* 0x0000000000707919 */ /* 0x001e220000002100 */
[----:B------:R-:W-:-:S11]  /*2c170*/  LOP3.LUT R125, R125, 0xfffffeff, RZ, 0xc0, !PT ;  /* 0xfffffeff7d7d7812 */ /* 0x000fd600078ec0ff */
[----:B------:R-:W-:Y:S02]  /*2c180*/  @P1 LOP3.LUT R125, R125, 0x100, RZ, 0xfc, !PT ;  /* 0x000001007d7d1812 */ /* 0x000fe400078efcff */
[----:B------:R-:W-:Y:S02]  /*2c190*/  FSETP.NEU.AND P1, PT, R11, RZ, PT ;  /* 0x000000ff0b00720b */ /* 0x000fe40003f2d000 */
[----:B------:R-:W-:-:S11]  /*2c1a0*/  LOP3.LUT R125, R125, 0xfffffffd, RZ, 0xc0, !PT ;  /* 0xfffffffd7d7d7812 */ /* 0x000fd600078ec0ff */
[----:B------:R-:W-:Y:S02]  /*2c1b0*/  @P1 LOP3.LUT R125, R125, 0x2, RZ, 0xfc, !PT ;  /* 0x000000027d7d1812 */ /* 0x000fe400078efcff */
[----:B------:R-:W-:Y:S02]  /*2c1c0*/  FSETP.NEU.AND P1, PT, R0, RZ, PT ;  /* 0x000000ff0000720b */ /* 0x000fe40003f2d000 */
[----:B------:R-:W-:Y:S01]  /*2c1d0*/  LOP3.LUT R125, R125, 0xfffffff7, RZ, 0xc0, !PT ;  /* 0xfffffff77d7d7812 */ /* 0x000fe200078ec0ff */
[C---:B0-----:R-:W-:Y:S02]  /*2c1e0*/  IMAD.SHL.U32 R16, R112.reuse, 0x10, RZ ;  /* 0x0000001070107824 */ /* 0x041fe400078e00ff */
[----:B------:R-:W-:-:S03]  /*2c1f0*/  IMAD.SHL.U32 R11, R112, 0x200, RZ ;  /* 0x00000200700b7824 */ /* 0x000fc600078e00ff */
[----:B-1----:R-:W-:Y:S02]  /*2c200*/  LOP3.LUT R110, R16, 0x70, RZ, 0xc0, !PT ;  /* 0x00000070106e7812 */ /* 0x002fe400078ec0ff */
[----:B------:R-:W0:Y:S03]  /*2c210*/  LDC.64 R16, c[0x0][0x398] ;  /* 0x0000e600ff107b82 */ /* 0x000e260000000a00 */
[----:B------:R-:W-:Y:S02]  /*2c220*/  @P1 LOP3.LUT R125, R125, 0x8, RZ, 0xfc, !PT ;  /* 0x000000087d7d1812 */ /* 0x000fe400078efcff */
[----:B------:R-:W-:Y:S02]  /*2c230*/  FSETP.NEU.AND P1, PT, R12, RZ, PT ;  /* 0x000000ff0c00720b */ /* 0x000fe40003f2d000 */
[----:B------:R-:W-:Y:S02]  /*2c240*/  LOP3.LUT R11, R11, 0x1000, RZ, 0xc0, !PT ;  /* 0x000010000b0b7812 */ /* 0x000fe400078ec0ff */
[----:B------:R-:W-:Y:S01]  /*2c250*/  LOP3.LUT R125, R125, 0xffffffdf, RZ, 0xc0, !PT ;  /* 0xffffffdf7d7d7812 */ /* 0x000fe200078ec0ff */
[----:B------:R-:W-:-:S08]  /*2c260*/  UIMAD UR8, UR9, UR10, URZ ;  /* 0x0000000a090872a4 */ /* 0x000fd0000f8e02ff */
[----:B------:R-:W-:Y:S02]  /*2c270*/  @P1 LOP3.LUT R125, R125, 0x20, RZ, 0xfc, !PT ;  /* 0x000000207d7d1812 */ /* 0x000fe400078efcff */
[----:B------:R-:W-:Y:S01]  /*2c280*/  FSETP.NEU.AND P1, PT, R19, RZ, PT ;  /* 0x000000ff1300720b */ /* 0x000fe20003f2d000 */
[----:B--2---:R-:W-:Y:S01]  /*2c290*/  @P5 FMUL R35, R35, 0.25 ;  /* 0x3e80000023235820 */ /* 0x004fe20000400000 */
[----:B---3--:R-:W-:Y:S01]  /*2c2a0*/  @P5 FMUL R33, R33, 0.25 ;  /* 0x3e80000021215820 */ /* 0x008fe20000400000 */
        /* <DEDUP_REMOVED lines=14> */
[C---:B----4-:R-:W-:Y:S01]  /*2c390*/  FMUL R108, R3.reuse, R108 ;  /* 0x0000006c036c7220 */ /* 0x050fe20000400000 */
        /* <DEDUP_REMOVED lines=41> */
[----:B------:R-:W-:Y:S01]  /*2c630*/  FFMA.FTZ R5, R3, R5, -0.36067417263984680176 ;  /* 0xbeb8aa4903057423 */ /* 0x000fe20000010005 */
[----:B------:R-:W-:-:S03]  /*2c640*/  IMAD.MOV.U32 R27, RZ, RZ, R98 ;  /* 0x000000ffff1b7224 */ /* 0x000fc600078e0062 */
[----:B------:R-:W-:Y:S01]  /*2c650*/  FFMA.FTZ R5, R3, R5, 0.48089820146560668945 ;  /* 0x3ef6384a03057423 */ /* 0x000fe20000010005 */
[----:B------:R-:W-:Y:S01]  /*2c660*/  MOV R58, R99 ;  /* 0x00000063003a7202 */ /* 0x000fe20000000f00 */
[----:B------:R-:W1:Y:S01]  /*2c670*/  S2R R98, SR_TID.X ;  /* 0x0000000000627919 */ /* 0x000e620000002100 */
[----:B------:R-:W-:Y:S01]  /*2c680*/  ISETP.GE.U32.AND P2, PT, R25, 0x7f800000, PT ;  /* 0x7f8000001900780c */ /* 0x000fe20003f46070 */
[C---:B------:R-:W-:Y:S01]  /*2c690*/  FFMA.FTZ R5, R3.reuse, R5, -0.72134751081466674805 ;  /* 0xbf38aa3b03057423 */ /* 0x040fe20000010005 */
[----:B------:R-:W1:Y:S03]  /*2c6a0*/  S2R R99, SR_CTAID.X ;  /* 0x0000000000637919 */ /* 0x000e660000002500 */
[----:B------:R-:W-:-:S04]  /*2c6b0*/  FMUL R5, R3, R5 ;  /* 0x0000000503057220 */ /* 0x000fc80000400000 */
[----:B------:R-:W-:-:S04]  /*2c6c0*/  FMUL R5, R3, R5 ;  /* 0x0000000503057220 */ /* 0x000fc80000400000 */
[----:B------:R-:W-:Y:S01]  /*2c6d0*/  FFMA.FTZ R5, R3, 1.4426950216293334961, R5 ;  /* 0x3fb8aa3b03057823 */ /* 0x000fe20000010005 */
[----:B------:R-:W-:-:S03]  /*2c6e0*/  @P2 IMAD.MOV.U32 R3, RZ, RZ, 0x7f800000 ;  /* 0x7f800000ff032424 */ /* 0x000fc600078e00ff */
[----:B------:R-:W-:Y:S01]  /*2c6f0*/  FADD R4, R4, R5 ;  /* 0x0000000504047221 */ /* 0x000fe20000000000 */
[----:B------:R-:W-:Y:S01]  /*2c700*/  @P2 FFMA.FTZ R4, R25, R3, +INF ;  /* 0x7f80000019042423 */ /* 0x000fe20000010003 */
[----:B------:R-:W-:-:S05]  /*2c710*/  IMAD.SHL.U32 R3, R112, 0x8, RZ ;  /* 0x0000000870037824 */ /* 0x000fca00078e00ff */
[----:B------:R-:W-:-:S04]  /*2c720*/  LOP3.LUT R3, R3, 0x80, RZ, 0xc0, !PT ;  /* 0x0000008003037812 */ /* 0x000fc800078ec0ff */
[----:B------:R-:W-:Y:S02]  /*2c730*/  IADD3 R3, PT, PT, R3, UR7, R11 ;  /* 0x0000000703037c10 */ /* 0x000fe4000fffe00b */
[----:B------:R-:W-:-:S04]  /*2c740*/  SHF.L.U32 R11, R112, 0x8, RZ ;  /* 0x00000008700b7819 */ /* 0x000fc800000006ff */
[----:B------:R-:W-:Y:S02]  /*2c750*/  LOP3.LUT R0, R11, 0x1e000, RZ, 0xc0, !PT ;  /* 0x0001e0000b007812 */ /* 0x000fe400078ec0ff */
[----:B-1----:R-:W-:Y:S02]  /*2c760*/  PRMT R98, R98, 0x6540, R99 ;  /* 0x0000654062627816 */ /* 0x002fe40000000063 */
[----:B------:R-:W-:Y:S01]  /*2c770*/  IADD3 R3, PT, PT, R110, R3, R0 ;  /* 0x000000036e037210 */ /* 0x000fe20007ffe000 */
[----:B------:R-:W-:Y:S02]  /*2c780*/  UIMAD.WIDE UR4, UR8, 0x2, URZ ;  /* 0x00000002080478a5 */ /* 0x000fe4000f8e02ff */
[----:B------:R-:W-:Y:S01]  /*2c790*/  IMAD R0, R98, UR11, RZ ;  /* 0x0000000b62007c24 */ /* 0x000fe2000f8e02ff */
[----:B------:R-:W-:Y:S01]  /*2c7a0*/  USHF.L.U32 UR8, UR8, 0x1, URZ ;  /* 0x0000000108087899 */ /* 0x000fe200080006ff */
[----:B------:R-:W-:Y:S01]  /*2c7b0*/  LOP3.LUT R125, R125, 0xffffffbf, RZ, 0xc0, !PT ;  /* 0xffffffbf7d7d7812 */ /* 0x000fe200078ec0ff */
[----:B------:R-:W-:Y:S01]  /*2c7c0*/  STL [R1+0x24], R6 ;  /* 0x0000240601007387 */ /* 0x000fe20000100800 */
[----:B------:R-:W-:Y:S01]  /*2c7d0*/  IMAD.SHL.U32 R11, R0, 0x2, RZ ;  /* 0x00000002000b7824 */ /* 0x000fe200078e00ff */
[----:B------:R-:W-:-:S02]  /*2c7e0*/  F2FP.BF16.F32.PACK_AB R5, R61, R59 ;  /* 0x0000003b3d05723e */ /* 0x000fc400000010ff */
[----:B------:R1:W-:Y:S01]  /*2c7f0*/  STL [R1+0x14], R4 ;  /* 0x0000140401007387 */ /* 0x0003e20000100800 */
[----:B------:R-:W-:Y:S02]  /*2c800*/  @P1 LOP3.LUT R125, R125, 0x40, RZ, 0xfc, !PT ;  /* 0x000000407d7d1812 */ /* 0x000fe400078efcff */
[----:B------:R-:W-:Y:S01]  /*2c810*/  F2FP.BF16.F32.PACK_AB R7, R97, R64 ;  /* 0x000000406107723e */ /* 0x000fe200000010ff */
[----:B------:R-:W2:Y:S01]  /*2c820*/  LDL.LU R61, [R1+0x6e8] ;  /* 0x0006e800013d7983 */ /* 0x000ea20000300800 */
[----:B------:R-:W-:Y:S02]  /*2c830*/  FSETP.NEU.AND P1, PT, R2, RZ, PT ;  /* 0x000000ff0200720b */ /* 0x000fe40003f2d000 */
[----:B------:R-:W-:Y:S01]  /*2c840*/  LOP3.LUT R8, R8, 0xfffff7ff, RZ, 0xc0, !PT ;  /* 0xfffff7ff08087812 */ /* 0x000fe200078ec0ff */
[----:B------:R-:W3:Y:S01]  /*2c850*/  LDL.LU R59, [R1+0x6ec] ;  /* 0x0006ec00013b7983 */ /* 0x000ee20000300800 */
[----:B0-----:R-:W-:Y:S02]  /*2c860*/  IADD3 R2, P2, P3, R11, UR8, R16 ;  /* 0x000000080b027c10 */ /* 0x001fe4000fb5e010 */
[C---:B------:R-:W-:Y:S01]  /*2c870*/  FSETP.GT.AND P5, PT, |R27|.reuse, 8.50705917302346158658e+37, PT ;  /* 0x7e8000001b00780b */ /* 0x040fe20003fa4200 */
[----:B------:R-:W-:Y:S01]  /*2c880*/  FMUL R19, R27, 8388608 ;  /* 0x4b0000001b137820 */ /* 0x000fe20000400000 */
[----:B-1----:R-:W-:Y:S01]  /*2c890*/  F2FP.BF16.F32.PACK_AB R4, R60, R37 ;  /* 0x000000253c04723e */ /* 0x002fe200000010ff */
[----:B------:R-:W-:Y:S01]  /*2c8a0*/  ULEA UR6, UR6, UR7, 0x2 ;  /* 0x0000000706067291 */ /* 0x000fe2000f8e10ff */
[----:B------:R-:W4:Y:S01]  /*2c8b0*/  LDL.LU R60, [R1+0x708] ;  /* 0x00070800013c7983 */ /* 0x000f220000300800 */
[----:B------:R-:W-:Y:S01]  /*2c8c0*/  IMAD.HI R0, R0, 0x2, RZ ;  /* 0x0000000200007827 */ /* 0x000fe200078e02ff */
[----:B------:R-:W-:Y:S01]  /*2c8d0*/  FSETP.GT.AND P4, PT, |R58|, 8.50705917302346158658e+37, PT ;  /* 0x7e8000003a00780b */ /* 0x000fe20003f84200 */
[----:B------:R-:W0:Y:S01]  /*2c8e0*/  LDCU UR4, c[0x0][0x3e8] ;  /* 0x00007d00ff0477ac */ /* 0x000e220008000800 */
[----:B------:R-:W2:Y:S01]  /*2c8f0*/  LDL.LU R16, [R1+0x70c] ;  /* 0x00070c0001107983 */ /* 0x000ea20000300800 */
[----:B------:R-:W-:-:S03]  /*2c900*/  F2FP.BF16.F32.PACK_AB R6, R65, R62 ;  /* 0x0000003e4106723e */ /* 0x000fc600000010ff */
[----:B------:R-:W2:Y:S04]  /*2c910*/  LDL.LU R101, [R1+0x718] ;  /* 0x0007180001657983 */ /* 0x000ea80000300800 */
[----:B------:R-:W2:Y:S04]  /*2c920*/  LDL.LU R103, [R1+0x71c] ;  /* 0x00071c0001677983 */ /* 0x000ea80000300800 */
[----:B------:R-:W2:Y:S01]  /*2c930*/  LDL.LU R102, [R1+0x6f8] ;  /* 0x0006f80001667983 */ /* 0x000ea20000300800 */
[----:B------:R-:W-:-:S03]  /*2c940*/  IADD3.X R0, PT, PT, R0, UR5, R17, P2, P3 ;  /* 0x0000000500007c10 */ /* 0x000fc600097e6411 */
        /* <DEDUP_REMOVED lines=12> */
[----:B------:R-:W4:Y:S01]  /*2ca10*/  LDL.LU R124, [R1+0x4] ;  /* 0x00000400017c7983 */ /* 0x000f220000300800 */
[----:B------:R-:W-:-:S04]  /*2ca20*/  LOP3.LUT R125, R125, 0xffffff7f, RZ, 0xc0, !PT ;  /* 0xffffff7f7d7d7812 */ /* 0x000fc800078ec0ff */
[----:B------:R-:W-:Y:S02]  /*2ca30*/  @P1 LOP3.LUT R125, R125, 0x80, RZ, 0xfc, !PT ;  /* 0x000000807d7d1812 */ /* 0x000fe400078efcff */
[----:B------:R-:W-:Y:S02]  /*2ca40*/  FSETP.NEU.AND P1, PT, R24, RZ, PT ;  /* 0x000000ff1800720b */ /* 0x000fe40003f2d000 */
[C---:B------:R-:W-:Y:S02]  /*2ca50*/  FSETP.GEU.AND P2, PT, R58.reuse, 1.175494350822287508e-38, PT ;  /* 0x008000003a00780b */ /* 0x040fe40003f4e000 */
[----:B------:R-:W-:Y:S01]  /*2ca60*/  LOP3.LUT R125, R125, 0xffffffef, RZ, 0xc0, !PT ;  /* 0xffffffef7d7d7812 */ /* 0x000fe200078ec0ff */
[----:B------:R-:W-:-:S08]  /*2ca70*/  FMUL R37, R58, 8388608 ;  /* 0x4b0000003a257820 */ /* 0x000fd00000400000 */
[----:B------:R-:W-:-:S04]  /*2ca80*/  @P1 LOP3.LUT R125, R125, 0x10, RZ, 0xfc, !PT ;  /* 0x000000107d7d1812 */ /* 0x000fc800078efcff */
[----:B------:R-:W-:Y:S02]  /*2ca90*/  LOP3.LUT R125, R125, 0xf7ffffff, RZ, 0xc0, !PT ;  /* 0xf7ffffff7d7d7812 */ /* 0x000fe400078ec0ff */
[----:B------:R-:W-:Y:S02]  /*2caa0*/  FSEL R37, R37, R58, !P2 ;  /* 0x0000003a25257208 */ /* 0x000fe40005000000 */
[----:B------:R-:W-:Y:S02]  /*2cab0*/  @P2 LOP3.LUT R125, R125, 0x8000000, RZ, 0xfc, !PT ;  /* 0x080000007d7d2812 */ /* 0x000fe400078efcff */
[----:B------:R-:W-:Y:S02]  /*2cac0*/  FSETP.NEU.AND P2, PT, R22, RZ, PT ;  /* 0x000000ff1600720b */ /* 0x000fe40003f4d000 */
[C---:B------:R-:W-:Y:S02]  /*2cad0*/  LOP3.LUT P1, RZ, R125.reuse, 0x2000000, RZ, 0xc0, !PT ;  /* 0x020000007dff7812 */ /* 0x040fe4000782c0ff */
[----:B------:R-:W-:-:S09]  /*2cae0*/  LOP3.LUT R125, R125, 0xfffffffb, RZ, 0xc0, !PT ;  /* 0xfffffffb7d7d7812 */ /* 0x000fd200078ec0ff */
[----:B------:R-:W-:Y:S02]  /*2caf0*/  @P2 LOP3.LUT R125, R125, 0x4, RZ, 0xfc, !PT ;  /* 0x000000047d7d2812 */ /* 0x000fe400078efcff */
[----:B------:R-:W-:Y:S02]  /*2cb00*/  @P1 LOP3.LUT R8, R8, 0x800, RZ, 0xfc, !PT ;  /* 0x0000080008081812 */ /* 0x000fe400078efcff */
[C---:B------:R-:W-:Y:S02]  /*2cb10*/  LOP3.LUT P1, RZ, R125.reuse, 0x1000000, RZ, 0xc0, !PT ;  /* 0x010000007dff7812 */ /* 0x040fe4000782c0ff */
[----:B------:R-:W-:Y:S02]  /*2cb20*/  LOP3.LUT R8, R8, 0xffffefff, RZ, 0xc0, !PT ;  /* 0xffffefff08087812 */ /* 0x000fe400078ec0ff */
[----:B------:R-:W-:-:S09]  /*2cb30*/  LOP3.LUT P2, RZ, R125, 0x100, RZ, 0xc0, !PT ;  /* 0x000001007dff7812 */ /* 0x000fd2000784c0ff */
[----:B------:R-:W-:Y:S02]  /*2cb40*/  @P1 LOP3.LUT R8, R8, 0x1000, RZ, 0xfc, !PT ;  /* 0x0000100008081812 */ /* 0x000fe400078efcff */
[----:B------:R-:W-:Y:S02]  /*2cb50*/  LOP3.LUT P1, RZ, R125, 0x800000, RZ, 0xc0, !PT ;  /* 0x008000007dff7812 */ /* 0x000fe4000782c0ff */
[----:B------:R-:W-:-:S11]  /*2cb60*/  LOP3.LUT R8, R8, 0xffffdfff, RZ, 0xc0, !PT ;  /* 0xffffdfff08087812 */ /* 0x000fd600078ec0ff */
[----:B------:R-:W-:Y:S02]  /*2cb70*/  @P1 LOP3.LUT R8, R8, 0x2000, RZ, 0xfc, !PT ;  /* 0x0000200008081812 */ /* 0x000fe400078efcff */
[C---:B------:R-:W-:Y:S02]  /*2cb80*/  LOP3.LUT P1, RZ, R125.reuse, 0x400000, RZ, 0xc0, !PT ;  /* 0x004000007dff7812 */ /* 0x040fe4000782c0ff */
[----:B------:R-:W-:-:S04]  /*2cb90*/  LOP3.LUT R125, R125, 0xefffffff, RZ, 0xc0, !PT ;  /* 0xefffffff7d7d7812 */ /* 0x000fc800078ec0ff */
[----:B------:R-:W-:-:S04]  /*2cba0*/  @P2 LOP3.LUT R125, R125, 0x10000000, RZ, 0xfc, !PT ;  /* 0x100000007d7d2812 */ /* 0x000fc800078efcff */
[C---:B------:R-:W-:Y:S02]  /*2cbb0*/  LOP3.LUT P2, RZ, R125.reuse, 0x400, RZ, 0xc0, !PT ;  /* 0x000004007dff7812 */ /* 0x040fe4000784c0ff */
[----:B------:R-:W-:-:S11]  /*2cbc0*/  LOP3.LUT R125, R125, 0xdfffffff, RZ, 0xc0, !PT ;  /* 0xdfffffff7d7d7812 */ /* 0x000fd600078ec0ff */
[----:B------:R-:W-:-:S04]  /*2cbd0*/  @P2 LOP3.LUT R125, R125, 0x20000000, RZ, 0xfc, !PT ;  /* 0x200000007d7d2812 */ /* 0x000fc800078efcff */
[C---:B------:R-:W-:Y:S02]  /*2cbe0*/  LOP3.LUT P2, RZ, R125.reuse, 0x200, RZ, 0xc0, !PT ;  /* 0x000002007dff7812 */ /* 0x040fe4000784c0ff */
[----:B------:R-:W-:-:S11]  /*2cbf0*/  LOP3.LUT R125, R125, 0xbfffffff, RZ, 0xc0, !PT ;  /* 0xbfffffff7d7d7812 */ /* 0x000fd600078ec0ff */
[----:B------:R-:W-:-:S04]  /*2cc00*/  @P2 LOP3.LUT R125, R125, 0x40000000, RZ, 0xfc, !PT ;  /* 0x400000007d7d2812 */ /* 0x000fc800078efcff */
[C---:B------:R-:W-:Y:S02]  /*2cc10*/  LOP3.LUT P2, RZ, R125.reuse, 0x1000, RZ, 0xc0, !PT ;  /* 0x000010007dff7812 */ /* 0x040fe4000784c0ff */
[----:B------:R-:W-:-:S11]  /*2cc20*/  LOP3.LUT R125, R125, 0x7fffffff, RZ, 0xc0, !PT ;  /* 0x7fffffff7d7d7812 */ /* 0x000fd600078ec0ff */
[----:B------:R-:W-:-:S04]  /*2cc30*/  @P2 LOP3.LUT R125, R125, 0x80000000, RZ, 0xfc, !PT ;  /* 0x800000007d7d2812 */ /* 0x000fc800078efcff */
[----:B------:R-:W-:Y:S02]  /*2cc40*/  LOP3.LUT P2, RZ, R125, 0x800, RZ, 0xc0, !PT ;  /* 0x000008007dff7812 */ /* 0x000fe4000784c0ff */
[----:B------:R-:W-:-:S11]  /*2cc50*/  LOP3.LUT R8, R8, 0xfffffffe, RZ, 0xc0, !PT ;  /* 0xfffffffe08087812 */ /* 0x000fd600078ec0ff */
[----:B------:R-:W-:Y:S02]  /*2cc60*/  @P2 LOP3.LUT R8, R8, 0x1, RZ, 0xfc, !PT ;  /* 0x0000000108082812 */ /* 0x000fe400078efcff */
        /* <DEDUP_REMOVED lines=27> */
[----:B--2---:R-:W-:Y:S02]  /*2ce20*/  FSEL R11, R120, -INF , P0 ;  /* 0xff800000780b7808 */ /* 0x004fe40000000000 */
[----:B---3--:R-:W-:Y:S02]  /*2ce30*/  FSEL R12, R122, -INF , P1 ;  /* 0xff8000007a0c7808 */ /* 0x008fe40000800000 */
[----:B------:R-:W-:Y:S01]  /*2ce40*/  LOP3.LUT P1, RZ, R8, 0x2000, RZ, 0xc0, !PT ;  /* 0x0000200008ff7812 */ /* 0x000fe2000782c0ff */
[----:B------:R4:W-:Y:S04]  /*2ce50*/  STL [R1+0x14c], R11 ;  /* 0x00014c0b01007387 */ /* 0x0009e80000100800 */
[----:B------:R1:W-:Y:S01]  /*2ce60*/  STL [R1+0x150], R12 ;  /* 0x0001500c01007387 */ /* 0x0003e20000100800 */
[----:B----4-:R-:W-:-:S02]  /*2ce70*/  FSEL R11, R123, -INF , P1 ;  /* 0xff8000007b0b7808 */ /* 0x010fc40000800000 */
[----:B------:R-:W-:-:S04]  /*2ce80*/  LOP3.LUT P1, RZ, R8, 0x1000, RZ, 0xc0, !PT ;  /* 0x0000100008ff7812 */ /* 0x000fc8000782c0ff */
[----:B-1----:R-:W-:Y:S02]  /*2ce90*/  FSEL R12, R124, -INF , P1 ;  /* 0xff8000007c0c7808 */ /* 0x002fe40000800000 */
[----:B------:R-:W-:Y:S01]  /*2cea0*/  LOP3.LUT P1, RZ, R8, 0x800, RZ, 0xc0, !PT ;  /* 0x0000080008ff7812 */ /* 0x000fe2000782c0ff */
[----:B------:R1:W-:Y:S01]  /*2ceb0*/  STL [R1+0x154], R11 ;  /* 0x0001540b01007387 */ /* 0x0003e20000100800 */
[----:B------:R-:W-:-:S03]  /*2cec0*/  LOP3.LUT P2, RZ, R125, 0x1, RZ, 0xc0, !PT ;  /* 0x000000017dff7812 */ /* 0x000fc6000784c0ff */
[----:B------:R2:W-:Y:S01]  /*2ced0*/  STL [R1+0x158], R12 ;  /* 0x0001580c01007387 */ /* 0x0005e20000100800 */
[----:B-1----:R-:W-:Y:S02]  /*2cee0*/  FSEL R11, R121, -INF , P1 ;  /* 0xff800000790b7808 */ /* 0x002fe40000800000 */
[----:B------:R-:W-:-:S03]  /*2cef0*/  LOP3.LUT P1, RZ, R8, 0x400, RZ, 0xc0, !PT ;  /* 0x0000040008ff7812 */ /* 0x000fc6000782c0ff */
[----:B------:R1:W-:Y:S01]  /*2cf00*/  STL [R1+0x15c], R11 ;  /* 0x00015c0b01007387 */ /* 0x0003e20000100800 */
[----:B--2---:R-:W-:-:S05]  /*2cf10*/  FSEL R12, R96, -INF , P1 ;  /* 0xff800000600c7808 */ /* 0x004fca0000800000 */
[----:B------:R2:W-:Y:S01]  /*2cf20*/  STL [R1+0x1b0], R12 ;  /* 0x0001b00c01007387 */ /* 0x0005e20000100800 */
[----:B-1----:R-:W-:Y:S02]  /*2cf30*/  FSEL R11, R91, -INF , P2 ;  /* 0xff8000005b0b7808 */ /* 0x002fe40001000000 */
[----:B------:R-:W-:-:S04]  /*2cf40*/  LOP3.LUT P2, RZ, R8, 0x200, RZ, 0xc0, !PT ;  /* 0x0000020008ff7812 */ /* 0x000fc8000784c0ff */
[----:B--2---:R-:W-:Y:S02]  /*2cf50*/  FSEL R12, R87, -INF , P2 ;  /* 0xff800000570c7808 */ /* 0x004fe40001000000 */
[C---:B------:R-:W-:Y:S01]  /*2cf60*/  LOP3.LUT P2, RZ, R8.reuse, 0x100, RZ, 0xc0, !PT ;  /* 0x0000010008ff7812 */ /* 0x040fe2000784c0ff */
[----:B------:R1:W-:Y:S04]  /*2cf70*/  STL [R1+0x1b4], R11 ;  /* 0x0001b40b01007387 */ /* 0x0003e80000100800 */
        /* <DEDUP_REMOVED lines=16> */
[----:B------:R-:W-:Y:S01]  /*2d080*/  LOP3.LUT P2, RZ, R8, 0x4, RZ, 0xc0, !PT ;  /* 0x0000000408ff7812 */ /* 0x000fe2000784c0ff */
[----:B------:R1:W-:Y:S04]  /*2d090*/  STL [R1+0x1cc], R11 ;  /* 0x0001cc0b01007387 */ /* 0x0003e80000100800 */
[----:B------:R-:W-:Y:S04]  /*2d0a0*/  STL [R1+0x1d0], R12 ;  /* 0x0001d00c01007387 */ /* 0x000fe80000100800 */
[----:B------:R-:W2:Y:S01]  /*2d0b0*/  LDL.LU R121, [R1+0x388] ;  /* 0x0003880001797983 */ /* 0x000ea20000300800 */
[----:B-1----:R-:W-:-:S03]  /*2d0c0*/  FSEL R11, R71, -INF , P2 ;  /* 0xff800000470b7808 */ /* 0x002fc60001000000 */
[----:B------:R-:W2:Y:S04]  /*2d0d0*/  LDL.LU R22, [R1+0x360] ;  /* 0x0003600001167983 */ /* 0x000ea80000300800 */
[----:B------:R1:W-:Y:S04]  /*2d0e0*/  STL [R1+0x1d4], R11 ;  /* 0x0001d40b01007387 */ /* 0x0003e80000100800 */
[----:B------:R-:W3:Y:S04]  /*2d0f0*/  LDL.LU R24, [R1+0x38c] ;  /* 0x00038c0001187983 */ /* 0x000ee80000300800 */
[----:B-1----:R-:W3:Y:S04]  /*2d100*/  LDL.LU R11, [R1+0x364] ;  /* 0x00036400010b7983 */ /* 0x002ee80000300800 */
[----:B------:R-:W4:Y:S04]  /*2d110*/  LDL.LU R12, [R1+0x548] ;  /* 0x00054800010c7983 */ /* 0x000f280000300800 */
[----:B------:R-:W4:Y:S04]  /*2d120*/  LDL.LU R113, [R1+0x540] ;  /* 0x0005400001717983 */ /* 0x000f280000300800 */
        /* <DEDUP_REMOVED lines=9> */
[----:B------:R-:W3:Y:S01]  /*2d1c0*/  LDL.LU R124, [R1+0x34c] ;  /* 0x00034c00017c7983 */ /* 0x000ee20000300800 */
[----:B------:R-:W-:-:S04]  /*2d1d0*/  LOP3.LUT P2, RZ, R8, 0x2, RZ, 0xc0, !PT ;  /* 0x0000000208ff7812 */ /* 0x000fc8000784c0ff */
[----:B------:R-:W-:Y:S02]  /*2d1e0*/  FSEL R67, R67, -INF , P2 ;  /* 0xff80000043437808 */ /* 0x000fe40001000000 */
[----:B------:R-:W-:-:S04]  /*2d1f0*/  LOP3.LUT P2, RZ, R8, 0x1, RZ, 0xc0, !PT ;  /* 0x0000000108ff7812 */ /* 0x000fc8000784c0ff */
[----:B------:R-:W-:Y:S02]  /*2d200*/  FSEL R26, R26, -INF , P2 ;  /* 0xff8000001a1a7808 */ /* 0x000fe40001000000 */
[----:B------:R-:W-:-:S04]  /*2d210*/  LOP3.LUT P2, RZ, R125, 0x80000000, RZ, 0xc0, !PT ;  /* 0x800000007dff7812 */ /* 0x000fc8000784c0ff */
[----:B------:R-:W-:Y:S02]  /*2d220*/  FSEL R8, R23, -INF , P2 ;  /* 0xff80000017087808 */ /* 0x000fe40001000000 */
[----:B------:R-:W-:Y:S02]  /*2d230*/  LOP3.LUT P2, RZ, R125, 0x40000000, RZ, 0xc0, !PT ;  /* 0x400000007dff7812 */ /* 0x000fe4000784c0ff */
[----:B------:R-:W-:Y:S02]  /*2d240*/  FSETP.GEU.AND P3, PT, |R58|, 1.175494350822287508e-38, PT ;  /* 0x008000003a00780b */ /* 0x000fe40003f6e200 */
[----:B------:R-:W-:Y:S01]  /*2d250*/  FSEL R21, R21, -INF , P2 ;  /* 0xff80000015157808 */ /* 0x000fe20001000000 */
[----:B------:R-:W-:Y:S01]  /*2d260*/  STL [R1+0x1d8], R67 ;  /* 0x0001d84301007387 */ /* 0x000fe20000100800 */
[----:B------:R-:W-:-:S03]  /*2d270*/  LOP3.LUT P2, RZ, R125, 0x20000000, RZ, 0xc0, !PT ;  /* 0x200000007dff7812 */ /* 0x000fc6000784c0ff */
[----:B------:R-:W-:Y:S01]  /*2d280*/  STL [R1+0x138], R26 ;  /* 0x0001381a01007387 */ /* 0x000fe20000100800 */
[----:B------:R-:W-:-:S03]  /*2d290*/  @P4 FMUL R104, R104, 0.25 ;  /* 0x3e80000068684820 */ /* 0x000fc60000400000 */
[----:B------:R1:W-:Y:S01]  /*2d2a0*/  STL [R1+0x13c], R8 ;  /* 0x00013c0801007387 */ /* 0x0003e20000100800 */
        /* <DEDUP_REMOVED lines=8> */
[----:B-1----:R-:W-:Y:S02]  /*2d330*/  FSEL R8, R20, -INF , P2 ;  /* 0xff80000014087808 */ /* 0x002fe40001000000 */
[----:B------:R-:W-:-:S02]  /*2d340*/  LOP3.LUT P2, RZ, R125, 0x10000000, RZ, 0xc0, !PT ;  /* 0x100000007dff7812 */ /* 0x000fc4000784c0ff */
[----:B------:R-:W-:Y:S02]  /*2d350*/  FSETP.GEU.AND P4, PT, R27, 1.175494350822287508e-38, PT ;  /* 0x008000001b00780b */ /* 0x000fe40003f8e000 */
[----:B------:R-:W-:Y:S01]  /*2d360*/  LOP3.LUT P1, RZ, R125, 0x2, RZ, 0xc0, !PT ;  /* 0x000000027dff7812 */ /* 0x000fe2000782c0ff */
[----:B------:R-:W-:Y:S01]  /*2d370*/  STL [R1+0x140], R21 ;  /* 0x0001401501007387 */ /* 0x000fe20000100800 */
[----:B------:R-:W-:Y:S01]  /*2d380*/  FSEL R10, R10, -INF , P2 ;  /* 0xff8000000a0a7808 */ /* 0x000fe20001000000 */
[----:B------:R-:W-:Y:S01]  /*2d390*/  @!P3 FMUL R104, R104, 16777216 ;  /* 0x4b8000006868b820 */ /* 0x000fe20000400000 */
[----:B------:R-:W-:Y:S01]  /*2d3a0*/  FSEL R19, R19, R27, !P4 ;  /* 0x0000001b13137208 */ /* 0x000fe20006000000 */
[----:B------:R1:W-:Y:S01]  /*2d3b0*/  STL [R1+0x144], R8 ;  /* 0x0001440801007387 */ /* 0x0003e20000100800 */
[----:B------:R-:W-:Y:S01]  /*2d3c0*/  FSETP.GEU.AND P6, PT, |R27|, 1.175494350822287508e-38, PT ;  /* 0x008000001b00780b */ /* 0x000fe20003fce200 */
        /* <DEDUP_REMOVED lines=8> */
[----:B------:R-:W-:Y:S01]  /*2d450*/  LOP3.LUT P0, RZ, R125, 0x8, RZ, 0xc0, !PT ;  /* 0x000000087dff7812 */ /* 0x000fe2000780c0ff */
[----:B------:R-:W-:Y:S01]  /*2d460*/  @P5 FMUL R100, R100, 0.25 ;  /* 0x3e80000064645820 */ /* 0x000fe20000400000 */
[----:B-1----:R-:W-:Y:S01]  /*2d470*/  FSEL R8, R9, -INF , P1 ;  /* 0xff80000009087808 */ /* 0x002fe20000800000 */
        /* <DEDUP_REMOVED lines=8> */
[C---:B------:R-:W-:Y:S01]  /*2d500*/  LOP3.LUT P3, RZ, R125.reuse, 0x20, RZ, 0xc0, !PT ;  /* 0x000000207dff7812 */ /* 0x040fe2000786c0ff */
[----:B------:R1:W-:Y:S01]  /*2d510*/  STL [R1+0x148], R10 ;  /* 0x0001480a01007387 */ /* 0x0003e20000100800 */
[----:B------:R-:W-:-:S02]  /*2d520*/  LOP3.LUT P5, RZ, R125, 0x40, RZ, 0xc0, !PT ;  /* 0x000000407dff7812 */ /* 0x000fc400078ac0ff */
[----:B------:R-:W-:Y:S01]  /*2d530*/  FSEL R9, R13, -INF , P3 ;  /* 0xff8000000d097808 */ /* 0x000fe20001800000 */
[----:B------:R0:W-:Y:S01]  /*2d540*/  STL [R1+0x134], R8 ;  /* 0x0001340801007387 */ /* 0x0001e20000100800 */
[----:B-1----:R-:W-:Y:S02]  /*2d550*/  FSEL R10, R14, -INF , P0 ;  /* 0xff8000000e0a7808 */ /* 0x002fe40000000000 */
[----:B0-----:R-:W-:-:S03]  /*2d560*/  FSEL R8, R15, -INF , P5 ;  /* 0xff8000000f087808 */ /* 0x001fc60002800000 */
[----:B------:R4:W-:Y:S04]  /*2d570*/  STL [R1+0x130], R10 ;  /* 0x0001300a01007387 */ /* 0x0009e80000100800 */
[----:B------:R-:W-:Y:S04]  /*2d580*/  STL [R1+0x12c], R9 ;  /* 0x00012c0901007387 */ /* 0x000fe80000100800 */
[----:B------:R-:W-:Y:S01]  /*2d590*/  STL [R1+0xb4], R8 ;  /* 0x0000b40801007387 */ /* 0x000fe20000100800 */
[----:B----4-:R-:W-:Y:S02]  /*2d5a0*/  F2FP.BF16.F32.PACK_AB R10, R12, R113 ;  /* 0x000000710c0a723e */ /* 0x010fe400000010ff */
[----:B--2---:R-:W-:-:S02]  /*2d5b0*/  F2FP.BF16.F32.PACK_AB R12, R116, R117 ;  /* 0x00000075740c723e */ /* 0x004fc400000010ff */
[----:B------:R-:W2:Y:S04]  /*2d5c0*/  LDL.LU R116, [R1+0x2f8] ;  /* 0x0002f80001747983 */ /* 0x000ea80000300800 */
[----:B------:R-:W2:Y:S01]  /*2d5d0*/  LDL.LU R117, [R1+0x2e4] ;  /* 0x0002e40001757983 */ /* 0x000ea20000300800 */
[----:B---3--:R-:W-:-:S03]  /*2d5e0*/  F2FP.BF16.F32.PACK_AB R13, R119, R118 ;  /* 0x00000076770d723e */ /* 0x008fc600000010ff */
[----:B------:R-:W3:Y:S04]  /*2d5f0*/  LDL.LU R119, [R1+0x2fc] ;  /* 0x0002fc0001777983 */ /* 0x000ee80000300800 */
[----:B------:R-:W3:Y:S01]  /*2d600*/  LDL.LU R118, [R1+0x2f4] ;  /* 0x0002f40001767983 */ /* 0x000ee20000300800 */
[----:B------:R-:W-:-:S03]  /*2d610*/  F2FP.BF16.F32.PACK_AB R14, R120, R122 ;  /* 0x0000007a780e723e */ /* 0x000fc600000010ff */
[----:B------:R-:W4:Y:S04]  /*2d620*/  LDL.LU R120, [R1+0x314] ;  /* 0x0003140001787983 */ /* 0x000f280000300800 */
[----:B------:R-:W4:Y:S01]  /*2d630*/  LDL.LU R122, [R1+0x304] ;  /* 0x00030400017a7983 */ /* 0x000f220000300800 */
[----:B------:R-:W-:-:S03]  /*2d640*/  F2FP.BF16.F32.PACK_AB R15, R123, R124 ;  /* 0x0000007c7b0f723e */ /* 0x000fc600000010ff */
[----:B------:R-:W4:Y:S04]  /*2d650*/  LDL.LU R123, [R1+0x31c] ;  /* 0x00031c00017b7983 */ /* 0x000f280000300800 */
[----:B------:R-:W4:Y:S01]  /*2d660*/  LDL.LU R124, [R1+0x310] ;  /* 0x00031000017c7983 */ /* 0x000f220000300800 */
[----:B------:R-:W-:-:S03]  /*2d670*/  @!P6 FMUL R27, R27, 16777216 ;  /* 0x4b8000001b1be820 */ /* 0x000fc60000400000 */
[----:B------:R0:W-:Y:S03]  /*2d680*/  STSM.16.M88.4 [R3], R4 ;  /* 0x0000000403007844 */ /* 0x0001e60000000200 */
[----:B------:R-:W1:Y:S08]  /*2d690*/  MUFU.RCP R27, R27 ;  /* 0x0000001b001b7308 */ /* 0x000e700000001000 */
[----:B0-----:R-:W0:Y:S01]  /*2d6a0*/  MUFU.RCP R5, R58 ;  /* 0x0000003a00057308 */ /* 0x001e220000001000 */
[----:B------:R-:W-:-:S04]  /*2d6b0*/  IADD3 R4, PT, PT, R19, -0x3f3504f3, RZ ;  /* 0xc0cafb0d13047810 */ /* 0x000fc80007ffe0ff */
[----:B------:R-:W-:Y:S01]  /*2d6c0*/  LOP3.LUT R4, R4, 0xff800000, RZ, 0xc0, !PT ;  /* 0xff80000004047812 */ /* 0x000fe200078ec0ff */
[----:B------:R-:W-:Y:S01]  /*2d6d0*/  @!P6 FMUL R17, R17, 16777216 ;  /* 0x4b8000001111e820 */ /* 0x000fe20000400000 */
[----:B------:R-:W-:-:S03]  /*2d6e0*/  FSETP.NEU.AND P0, PT, R63, RZ, PT ;  /* 0x000000ff3f00720b */ /* 0x000fc60003f0d000 */
[----:B-1----:R-:W-:Y:S01]  /*2d6f0*/  FMUL R63, R27, R17 ;  /* 0x000000111b3f7220 */ /* 0x002fe20000400000 */
[----:B------:R-:W-:Y:S02]  /*2d700*/  IMAD.MOV.U32 R17, RZ, RZ, 0x3dc6b27f ;  /* 0x3dc6b27fff117424 */ /* 0x000fe400078e00ff */
        /* <DEDUP_REMOVED lines=19> */
[----:B------:R-:W-:-:S03]  /*2d840*/  LOP3.LUT P2, RZ, R125, 0x8000000, RZ, 0xc0, !PT ;  /* 0x080000007dff7812 */ /* 0x000fc6000784c0ff */
[----:B------:R-:W-:Y:S01]  /*2d850*/  FMUL R6, R5, R6 ;  /* 0x0000000605067220 */ /* 0x000fe20000400000 */
[----:B------:R-:W-:Y:S02]  /*2d860*/  FSEL R67, RZ, -23, P2 ;  /* 0xc1b80000ff437808 */ /* 0x000fe40001000000 */
[----:B------:R-:W-:Y:S01]  /*2d870*/  ISETP.GE.U32.AND P2, PT, R19, 0x7f800000, PT ;  /* 0x7f8000001300780c */ /* 0x000fe20003f46070 */
[C---:B------:R-:W-:Y:S01]  /*2d880*/  FMUL R6, R5.reuse, R6 ;  /* 0x0000000605067220 */ /* 0x040fe20000400000 */
[----:B------:R-:W-:Y:S02]  /*2d890*/  FSEL R20, RZ, -23, P4 ;  /* 0xc1b80000ff147808 */ /* 0x000fe40002000000 */
[----:B------:R-:W-:Y:S01]  /*2d8a0*/  I2FP.F32.S32 R4, R4 ;  /* 0x0000000400047245 */ /* 0x000fe20000201400 */
[----:B------:R-:W-:Y:S01]  /*2d8b0*/  FFMA.FTZ R6, R5, 1.4426950216293334961, R6 ;  /* 0x3fb8aa3b05067823 */ /* 0x000fe20000010006 */
[----:B------:R-:W-:-:S03]  /*2d8c0*/  SHF.R.U32.HI R5, RZ, 0x1, R112 ;  /* 0x00000001ff057819 */ /* 0x000fc60000011670 */
[----:B------:R-:W-:Y:S01]  /*2d8d0*/  FFMA.FTZ R4, R4, 1.1920928955078125e-07, R20 ;  /* 0x3400000004047823 */ /* 0x000fe20000010014 */
[----:B------:R-:W-:-:S03]  /*2d8e0*/  LOP3.LUT R5, R5, 0xc, RZ, 0xc0, !PT ;  /* 0x0000000c05057812 */ /* 0x000fc600078ec0ff */
[----:B------:R-:W-:Y:S01]  /*2d8f0*/  FADD R6, R4, R6 ;  /* 0x0000000604067221 */ /* 0x000fe20000000000 */
[----:B------:R-:W-:Y:S01]  /*2d900*/  IADD3 R5, PT, PT, R110, UR6, R5 ;  /* 0x000000066e057c10 */ /* 0x000fe2000fffe005 */
[----:B------:R-:W-:Y:S01]  /*2d910*/  @P2 IMAD.MOV.U32 R4, RZ, RZ, 0x7f800000 ;  /* 0x7f800000ff042424 */ /* 0x000fe200078e00ff */
[----:B------:R-:W-:Y:S02]  /*2d920*/  LOP3.LUT P5, RZ, R125, 0x80, RZ, 0xc0, !PT ;  /* 0x000000807dff7812 */ /* 0x000fe400078ac0ff */
[----:B------:R-:W-:Y:S01]  /*2d930*/  F2FP.BF16.F32.PACK_AB R9, R24, R11 ;  /* 0x0000000b1809723e */ /* 0x000fe200000010ff */
[----:B------:R0:W-:Y:S01]  /*2d940*/  STL [R1+0x94], R5 ;  /* 0x0000940501007387 */ /* 0x0001e20000100800 */
[----:B------:R-:W-:Y:S01]  /*2d950*/  @P2 FFMA.FTZ R6, R19, R4, +INF ;  /* 0x7f80000013062423 */ /* 0x000fe20000010004 */
[----:B------:R-:W-:Y:S02]  /*2d960*/  F2FP.BF16.F32.PACK_AB R8, R121, R22 ;  /* 0x000000167908723e */ /* 0x000fe400000010ff */
[----:B------:R-:W-:Y:S01]  /*2d970*/  F2FP.BF16.F32.PACK_AB R11, R115, R114 ;  /* 0x00000072730b723e */ /* 0x000fe200000010ff */
[----:B------:R-:W-:Y:S01]  /*2d980*/  @!P6 FMUL R100, R100, 16777216 ;  /* 0x4b8000006464e820 */ /* 0x000fe20000400000 */
[----:B------:R-:W-:Y:S01]  /*2d990*/  STL [R1+0x4], R6 ;  /* 0x0000040601007387 */ /* 0x000fe20000100800 */
[----:B0-----:R-:W-:Y:S01]  /*2d9a0*/  FSEL R5, R18, -INF , P5 ;  /* 0xff80000012057808 */ /* 0x001fe20002800000 */
[----:B------:R-:W-:Y:S01]  /*2d9b0*/  @!P6 FMUL R98, R98, 16777216 ;  /* 0x4b8000006262e820 */ /* 0x000fe20000400000 */
[----:B------:R-:W-:Y:S01]  /*2d9c0*/  @!P6 FMUL R99, R99, 16777216 ;  /* 0x4b8000006363e820 */ /* 0x000fe20000400000 */
[----:B------:R-:W-:Y:S01]  /*2d9d0*/  @!P6 FMUL R97, R97, 16777216 ;  /* 0x4b8000006161e820 */ /* 0x000fe20000400000 */
[----:B------:R-:W-:Y:S01]  /*2d9e0*/  @!P6 FMUL R64, R64, 16777216 ;  /* 0x4b8000004040e820 */ /* 0x000fe20000400000 */
[----:B------:R-:W-:Y:S01]  /*2d9f0*/  @!P6 FMUL R62, R62, 16777216 ;  /* 0x4b8000003e3ee820 */ /* 0x000fe20000400000 */
[----:B------:R-:W-:Y:S01]  /*2da00*/  @!P6 FMUL R65, R65, 16777216 ;  /* 0x4b8000004141e820 */ /* 0x000fe20000400000 */
[----:B------:R-:W-:Y:S01]  /*2da10*/  STL [R1+0x80], R5 ;  /* 0x0000800501007387 */ /* 0x000fe20000100800 */
[----:B------:R-:W-:-:S03]  /*2da20*/  FMUL R100, R27, R100 ;  /* 0x000000641b647220 */ /* 0x000fc60000400000 */
[----:B------:R0:W-:Y:S01]  /*2da30*/  STSM.16.M88.4 [R3+0x100], R8 ;  /* 0x0001000803007844 */ /* 0x0001e20000000200 */
[----:B------:R-:W-:-:S03]  /*2da40*/  FMUL R98, R27, R98 ;  /* 0x000000621b627220 */ /* 0x000fc60000400000 */
[----:B------:R-:W4:Y:S01]  /*2da50*/  LDL.LU R18, [R1+0x198] ;  /* 0x0001980001127983 */ /* 0x000f220000300800 */
[C---:B------:R-:W-:Y:S01]  /*2da60*/  FMUL R99, R27.reuse, R99 ;  /* 0x000000631b637220 */ /* 0x040fe20000400000 */
[C---:B------:R-:W-:Y:S01]  /*2da70*/  FMUL R97, R27.reuse, R97 ;  /* 0x000000611b617220 */ /* 0x040fe20000400000 */
[C---:B------:R-:W-:Y:S01]  /*2da80*/  FMUL R64, R27.reuse, R64 ;  /* 0x000000401b407220 */ /* 0x040fe20000400000 */
[C---:B------:R-:W-:Y:S01]  /*2da90*/  FMUL R62, R27.reuse, R62 ;  /* 0x0000003e1b3e7220 */ /* 0x040fe20000400000 */
[----:B------:R-:W-:Y:S01]  /*2daa0*/  FMUL R65, R27, R65 ;  /* 0x000000411b417220 */ /* 0x000fe20000400000 */
[----:B------:R-:W-:Y:S01]  /*2dab0*/  FSETP.NEU.AND P1, PT, R25, RZ, PT ;  /* 0x000000ff1900720b */ /* 0x000fe20003f2d000 */
[----:B0-----:R-:W4:Y:S04]  /*2dac0*/  LDL.LU R8, [R1+0x190] ;  /* 0x0001900001087983 */ /* 0x001f280000300800 */
[----:B------:R-:W4:Y:S04]  /*2dad0*/  LDL.LU R20, [R1+0x19c] ;  /* 0x00019c0001147983 */ /* 0x000f280000300800 */
[----:B------:R-:W4:Y:S04]  /*2dae0*/  LDL.LU R9, [R1+0x194] ;  /* 0x0001940001097983 */ /* 0x000f280000300800 */
[----:B------:R-:W4:Y:S04]  /*2daf0*/  LDL.LU R27, [R1+0x2c4] ;  /* 0x0002c400011b7983 */ /* 0x000f280000300800 */
[----:B------:R-:W4:Y:S04]  /*2db00*/  LDL.LU R10, [R1+0x2c0] ;  /* 0x0002c000010a7983 */ /* 0x000f280000300800 */
[----:B------:R-:W4:Y:S04]  /*2db10*/  LDL.LU R16, [R1+0x2cc] ;  /* 0x0002cc0001107983 */ /* 0x000f280000300800 */
[----:B------:R-:W4:Y:S04]  /*2db20*/  LDL.LU R11, [R1+0x2c8] ;  /* 0x0002c800010b7983 */ /* 0x000f280000300800 */
[----:B------:R0:W-:Y:S04]  /*2db30*/  STSM.16.M88.4 [R3+0x200], R12 ;  /* 0x0002000c03007844 */ /* 0x0001e80000000200 */
[----:B------:R-:W4:Y:S01]  /*2db40*/  LDL.LU R25, [R1+0x124] ;  /* 0x0001240001197983 */ /* 0x000f220000300800 */
[----:B------:R-:W-:-:S03]  /*2db50*/  IADD3 R71, PT, PT, R37, -0x3f3504f3, RZ ;  /* 0xc0cafb0d25477810 */ /* 0x000fc60007ffe0ff */
[----:B0-----:R-:W4:Y:S04]  /*2db60*/  LDL.LU R12, [R1+0x11c] ;  /* 0x00011c00010c7983 */ /* 0x001f280000300800 */
        /* <DEDUP_REMOVED lines=8> */
[----:B------:R-:W-:-:S03]  /*2dbf0*/  LOP3.LUT R71, R71, 0xff800000, RZ, 0xc0, !PT ;  /* 0xff80000047477812 */ /* 0x000fc600078ec0ff */
[----:B------:R-:W4:Y:S04]  /*2dc00*/  LDL.LU R77, [R1+0xe8] ;  /* 0x0000e800014d7983 */ /* 0x000f280000300800 */
[----:B------:R-:W4:Y:S04]  /*2dc10*/  LDL.LU R79, [R1+0xe4] ;  /* 0x0000e400014f7983 */ /* 0x000f280000300800 */
[----:B------:R-:W4:Y:S04]  /*2dc20*/  LDL.LU R84, [R1+0x104] ;  /* 0x0001040001547983 */ /* 0x000f280000300800 */
[----:B------:R-:W4:Y:S01]  /*2dc30*/  LDL.LU R85, [R1+0xfc] ;  /* 0x0000fc0001557983 */ /* 0x000f220000300800 */
[----:B------:R-:W-:-:S03]  /*2dc40*/  I2FP.F32.S32 R4, R71 ;  /* 0x0000004700047245 */ /* 0x000fc60000201400 */
[----:B------:R-:W4:Y:S04]  /*2dc50*/  LDL.LU R87, [R1+0x108] ;  /* 0x0001080001577983 */ /* 0x000f280000300800 */
[----:B------:R-:W4:Y:S04]  /*2dc60*/  LDL.LU R91, [R1+0x100] ;  /* 0x00010000015b7983 */ /* 0x000f280000300800 */
[----:B------:R-:W4:Y:S04]  /*2dc70*/  LDL.LU R96, [R1+0xa0] ;  /* 0x0000a00001607983 */ /* 0x000f280000300800 */
[----:B------:R-:W4:Y:S04]  /*2dc80*/  LDL.LU R121, [R1+0x98] ;  /* 0x0000980001797983 */ /* 0x000f280000300800 */
[----:B------:R-:W4:Y:S01]  /*2dc90*/  LDL.LU R22, [R1+0xa4] ;  /* 0x0000a40001167983 */ /* 0x000f220000300800 */
[----:B------:R-:W-:-:S03]  /*2dca0*/  FFMA.FTZ R67, R4, 1.1920928955078125e-07, R67 ;  /* 0x3400000004437823 */ /* 0x000fc60000010043 */
[----:B------:R-:W4:Y:S04]  /*2dcb0*/  LDL.LU R24, [R1+0x9c] ;  /* 0x00009c0001187983 */ /* 0x000f280000300800 */
[----:B------:R-:W4:Y:S04]  /*2dcc0*/  LDL.LU R110, [R1+0xc4] ;  /* 0x0000c400016e7983 */ /* 0x000f280000300800 */
[----:B------:R-:W4:Y:S04]  /*2dcd0*/  LDL.LU R113, [R1+0xbc] ;  /* 0x0000bc0001717983 */ /* 0x000f280000300800 */
[----:B------:R-:W4:Y:S01]  /*2dce0*/  LDL.LU R115, [R1+0xc8] ;  /* 0x0000c80001737983 */ /* 0x000f220000300800 */
[----:B--2---:R-:W-:-:S03]  /*2dcf0*/  F2FP.BF16.F32.PACK_AB R4, R116, R117 ;  /* 0x000000757404723e */ /* 0x004fc600000010ff */
[----:B------:R-:W2:Y:S04]  /*2dd00*/  LDL.LU R114, [R1+0xc0] ;  /* 0x0000c00001727983 */ /* 0x000ea80000300800 */
[----:B------:R-:W2:Y:S01]  /*2dd10*/  LDL.LU R116, [R1+0x54] ;  /* 0x0000540001747983 */ /* 0x000ea20000300800 */
[----:B---3--:R-:W-:-:S03]  /*2dd20*/  F2FP.BF16.F32.PACK_AB R5, R119, R118 ;  /* 0x000000767705723e */ /* 0x008fc600000010ff */
[----:B------:R-:W3:Y:S04]  /*2dd30*/  LDL.LU R117, [R1+0x50] ;  /* 0x0000500001757983 */ /* 0x000ee80000300800 */
[----:B------:R-:W3:Y:S01]  /*2dd40*/  LDL.LU R119, [R1+0x5c] ;  /* 0x00005c0001777983 */ /* 0x000ee20000300800 */
[----:B----4-:R-:W-:-:S03]  /*2dd50*/  F2FP.BF16.F32.PACK_AB R6, R120, R122 ;  /* 0x0000007a7806723e */ /* 0x010fc600000010ff */
[----:B------:R-:W4:Y:S04]  /*2dd60*/  LDL.LU R118, [R1+0x58] ;  /* 0x0000580001767983 */ /* 0x000f280000300800 */
[----:B------:R-:W4:Y:S01]  /*2dd70*/  LDL.LU R120, [R1+0x78] ;  /* 0x0000780001787983 */ /* 0x000f220000300800 */
[----:B------:R-:W-:-:S03]  /*2dd80*/  F2FP.BF16.F32.PACK_AB R7, R123, R124 ;  /* 0x0000007c7b07723e */ /* 0x000fc600000010ff */
[----:B------:R-:W4:Y:S04]  /*2dd90*/  LDL.LU R122, [R1+0x70] ;  /* 0x00007000017a7983 */ /* 0x000f280000300800 */
[----:B------:R-:W4:Y:S04]  /*2dda0*/  LDL.LU R123, [R1+0x7c] ;  /* 0x00007c00017b7983 */ /* 0x000f280000300800 */
[----:B------:R-:W4:Y:S01]  /*2ddb0*/  LDL.LU R124, [R1+0x74] ;  /* 0x00007400017c7983 */ /* 0x000f220000300800 */
[----:B------:R-:W-:-:S04]  /*2ddc0*/  IMAD.IADD R71, R37, 0x1, -R71 ;  /* 0x0000000125477824 */ /* 0x000fc800078e0a47 */
[----:B------:R-:W-:Y:S01]  /*2ddd0*/  FADD R71, R71, -1 ;  /* 0xbf80000047477421 */ /* 0x000fe20000000000 */
[----:B------:R0:W-:Y:S01]  /*2dde0*/  STSM.16.M88.4 [R3+0x300], R4 ;  /* 0x0003000403007844 */ /* 0x0001e20000000200 */
[----:B------:R-:W-:Y:S02]  /*2ddf0*/  FSETP.NEU.AND P2, PT, R19, RZ, PT ;  /* 0x000000ff1300720b */ /* 0x000fe40003f4d000 */
[----:B------:R-:W-:Y:S02]  /*2de00*/  LOP3.LUT P5, RZ, R125, 0x10, RZ, 0xc0, !PT ;  /* 0x000000107dff7812 */ /* 0x000fe400078ac0ff */
[----:B0-----:R-:W-:Y:S02]  /*2de10*/  F2FP.BF16.F32.PACK_AB R5, R90, R88 ;  /* 0x000000585a05723e */ /* 0x001fe400000010ff */
[----:B------:R-:W-:Y:S02]  /*2de20*/  F2FP.BF16.F32.PACK_AB R6, R93, R92 ;  /* 0x0000005c5d06723e */ /* 0x000fe400000010ff */
[----:B------:R-:W-:-:S02]  /*2de30*/  F2FP.BF16.F32.PACK_AB R7, R95, R94 ;  /* 0x0000005e5f07723e */ /* 0x000fc400000010ff */
[----:B------:R-:W-:Y:S01]  /*2de40*/  F2FP.BF16.F32.PACK_AB R9, R20, R9 ;  /* 0x000000091409723e */ /* 0x000fe200000010ff */
[----:B------:R-:W-:-:S04]  /*2de50*/  FFMA.FTZ R20, R71, R17, -0.16845393180847167969 ;  /* 0xbe2c7f3047147423 */ /* 0x000fc80000010011 */
[----:B------:R-:W-:-:S04]  /*2de60*/  FFMA.FTZ R20, R71, R20, 0.1716887056827545166 ;  /* 0x3e2fcf2a47147423 */ /* 0x000fc80000010014 */
[----:B------:R-:W-:-:S04]  /*2de70*/  FFMA.FTZ R20, R71, R20, -0.17900948226451873779 ;  /* 0xbe374e4347147423 */ /* 0x000fc80000010014 */
[----:B------:R-:W-:Y:S01]  /*2de80*/  FFMA.FTZ R20, R71, R20, 0.20512372255325317383 ;  /* 0x3e520bf447147423 */ /* 0x000fe20000010014 */
[----:B------:R-:W-:Y:S02]  /*2de90*/  F2FP.BF16.F32.PACK_AB R8, R18, R8 ;  /* 0x000000081208723e */ /* 0x000fe400000010ff */
[----:B------:R-:W-:Y:S01]  /*2dea0*/  F2FP.BF16.F32.PACK_AB R10, R27, R10 ;  /* 0x0000000a1b0a723e */ /* 0x000fe200000010ff */
[----:B------:R-:W-:Y:S01]  /*2deb0*/  FFMA.FTZ R4, R71, R20, -0.24046532809734344482 ;  /* 0xbe763c8b47047423 */ /* 0x000fe20000010014 */
[----:B------:R-:W-:-:S03]  /*2dec0*/  F2FP.BF16.F32.PACK_AB R11, R16, R11 ;  /* 0x0000000b100b723e */ /* 0x000fc600000010ff */
[----:B------:R-:W-:Y:S02]  /*2ded0*/  FFMA.FTZ R4, R71, R4, 0.28857114911079406738 ;  /* 0x3e93bf9947047423 */ /* 0x000fe40000010004 */
[----:B------:R-:W-:Y:S01]  /*2dee0*/  STSM.16.M88.4 [R3+0x400], R8 ;  /* 0x0004000803007844 */ /* 0x000fe20000000200 */
[----:B------:R-:W-:Y:S02]  /*2def0*/  F2FP.BF16.F32.PACK_AB R12, R25, R12 ;  /* 0x0000000c190c723e */ /* 0x000fe400000010ff */
[----:B------:R-:W-:Y:S02]  /*2df00*/  F2FP.BF16.F32.PACK_AB R13, R13, R14 ;  /* 0x0000000e0d0d723e */ /* 0x000fe400000010ff */
[----:B------:R-:W-:Y:S02]  /*2df10*/  F2FP.BF16.F32.PACK_AB R14, R15, R21 ;  /* 0x000000150f0e723e */ /* 0x000fe400000010ff */
[----:B------:R-:W-:-:S05]  /*2df20*/  F2FP.BF16.F32.PACK_AB R15, R23, R26 ;  /* 0x0000001a170f723e */ /* 0x000fca00000010ff */
[----:B------:R0:W-:Y:S01]  /*2df30*/  STSM.16.M88.4 [R3+0x500], R12 ;  /* 0x0005000c03007844 */ /* 0x0001e20000000200 */
[----:B------:R-:W-:Y:S02]  /*2df40*/  F2FP.BF16.F32.PACK_AB R16, R72, R73 ;  /* 0x000000494810723e */ /* 0x000fe400000010ff */
[----:B------:R-:W-:Y:S01]  /*2df50*/  F2FP.BF16.F32.PACK_AB R17, R77, R79 ;  /* 0x0000004f4d11723e */ /* 0x000fe200000010ff */
[----:B0-----:R-:W-:Y:S01]  /*2df60*/  FFMA.FTZ R12, R71, R4, -0.36067417263984680176 ;  /* 0xbeb8aa49470c7423 */ /* 0x001fe20000010004 */
[----:B------:R-:W-:Y:S02]  /*2df70*/  F2FP.BF16.F32.PACK_AB R18, R84, R85 ;  /* 0x000000555412723e */ /* 0x000fe400000010ff */
[----:B------:R-:W-:Y:S02]  /*2df80*/  F2FP.BF16.F32.PACK_AB R4, R89, R86 ;  /* 0x000000565904723e */ /* 0x000fe400000010ff */
[----:B------:R-:W-:Y:S02]  /*2df90*/  F2FP.BF16.F32.PACK_AB R19, R87, R91 ;  /* 0x0000005b5713723e */ /* 0x000fe400000010ff */
[----:B------:R-:W-:-:S03]  /*2dfa0*/  F2FP.BF16.F32.PACK_AB R20, R96, R121 ;  /* 0x000000796014723e */ /* 0x000fc600000010ff */
[----:B------:R-:W-:Y:S01]  /*2dfb0*/  STSM.16.M88.4 [R3+0x600], R16 ;  /* 0x0006001003007844 */ /* 0x000fe20000000200 */
[----:B------:R-:W-:Y:S02]  /*2dfc0*/  F2FP.BF16.F32.PACK_AB R21, R22, R24 ;  /* 0x000000181615723e */ /* 0x000fe400000010ff */
[----:B------:R-:W-:Y:S02]  /*2dfd0*/  F2FP.BF16.F32.PACK_AB R22, R110, R113 ;  /* 0x000000716e16723e */ /* 0x000fe400000010ff */
[----:B--2---:R-:W-:Y:S02]  /*2dfe0*/  F2FP.BF16.F32.PACK_AB R23, R115, R114 ;  /* 0x000000727317723e */ /* 0x004fe400000010ff */
[----:B---3--:R-:W-:-:S03]  /*2dff0*/  F2FP.BF16.F32.PACK_AB R24, R116, R117 ;  /* 0x000000757418723e */ /* 0x008fc600000010ff */
[----:B------:R0:W-:Y:S01]  /*2e000*/  STSM.16.M88.4 [R3+0x700], R20 ;  /* 0x0007001403007844 */ /* 0x0001e20000000200 */
[----:B----4-:R-:W-:Y:S02]  /*2e010*/  F2FP.BF16.F32.PACK_AB R25, R119, R118 ;  /* 0x000000767719723e */ /* 0x010fe400000010ff */
[----:B------:R-:W-:Y:S01]  /*2e020*/  F2FP.BF16.F32.PACK_AB R26, R120, R122 ;  /* 0x0000007a781a723e */ /* 0x000fe200000010ff */
[----:B0-----:R-:W2:Y:S01]  /*2e030*/  LDL.LU R22, [R1+0x588] ;  /* 0x0005880001167983 */ /* 0x001ea20000300800 */
[----:B------:R-:W-:-:S05]  /*2e040*/  F2FP.BF16.F32.PACK_AB R27, R123, R124 ;  /* 0x0000007c7b1b723e */ /* 0x000fca00000010ff */
[----:B------:R-:W-:Y:S04]  /*2e050*/  STSM.16.M88.4 [R3+0x800], R24 ;  /* 0x0008001803007844 */ /* 0x000fe80000000200 */
[----:B------:R0:W-:Y:S01]  /*2e060*/  STSM.16.M88.4 [R3+0x900], R4 ;  /* 0x0009000403007844 */ /* 0x0001e20000000200 */
[----:B------:R-:W-:Y:S02]  /*2e070*/  F2FP.BF16.F32.PACK_AB R11, R83, R81 ;  /* 0x00000051530b723e */ /* 0x000fe400000010ff */
[----:B------:R-:W-:Y:S02]  /*2e080*/  F2FP.BF16.F32.PACK_AB R10, R82, R80 ;  /* 0x00000050520a723e */ /* 0x000fe400000010ff */
[----:B------:R-:W-:Y:S02]  /*2e090*/  F2FP.BF16.F32.PACK_AB R9, R78, R75 ;  /* 0x0000004b4e09723e */ /* 0x000fe400000010ff */
[----:B0-----:R-:W-:-:S05]  /*2e0a0*/  FSEL R4, R28, -INF , P5 ;  /* 0xff8000001c047808 */ /* 0x001fca0002800000 */
[----:B------:R0:W-:Y:S04]  /*2e0b0*/  STL [R1+0x50], R4 ;  /* 0x0000500401007387 */ /* 0x0001e80000100800 */
[----:B------:R-:W2:Y:S04]  /*2e0c0*/  LDL.LU R23, [R1+0x580] ;  /* 0x0005800001177983 */ /* 0x000ea80000300800 */
[----:B------:R-:W3:Y:S04]  /*2e0d0*/  LDL.LU R81, [R1+0x58c] ;  /* 0x00058c0001517983 */ /* 0x000ee80000300800 */
[----:B------:R-:W3:Y:S01]  /*2e0e0*/  LDL.LU R83, [R1+0x584] ;  /* 0x0005840001537983 */ /* 0x000ee20000300800 */
[----:B------:R-:W-:-:S03]  /*2e0f0*/  F2FP.BF16.F32.PACK_AB R8, R76, R74 ;  /* 0x0000004a4c08723e */ /* 0x000fc600000010ff */
        /* <DEDUP_REMOVED lines=31> */
[----:B------:R-:W-:-:S03]  /*2e2f0*/  LOP3.LUT P5, RZ, R125, 0x4, RZ, 0xc0, !PT ;  /* 0x000000047dff7812 */ /* 0x000fc600078ac0ff */
[----:B------:R-:W4:Y:S04]  /*2e300*/  LDL.LU R120, [R1+0x30c] ;  /* 0x00030c0001787983 */ /* 0x000f280000300800 */
[----:B------:R-:W4:Y:S04]  /*2e310*/  LDL.LU R122, [R1+0x338] ;  /* 0x00033800017a7983 */ /* 0x000f280000300800 */
[----:B------:R-:W4:Y:S04]  /*2e320*/  LDL.LU R123, [R1+0x330] ;  /* 0x00033000017b7983 */ /* 0x000f280000300800 */
[----:B------:R-:W4:Y:S04]  /*2e330*/  LDL.LU R124, [R1+0x33c] ;  /* 0x00033c00017c7983 */ /* 0x000f280000300800 */
[----:B------:R-:W4:Y:S01]  /*2e340*/  LDL.LU R125, [R1+0x334] ;  /* 0x00033400017d7983 */ /* 0x000f220000300800 */
[----:B------:R-:W-:-:S04]  /*2e350*/  FFMA.FTZ R12, R71, R12, 0.48089820146560668945 ;  /* 0x3ef6384a470c7423 */ /* 0x000fc8000001000c */
[----:B------:R-:W-:-:S04]  /*2e360*/  FFMA.FTZ R12, R71, R12, -0.72134751081466674805 ;  /* 0xbf38aa3b470c7423 */ /* 0x000fc8000001000c */
[----:B------:R-:W-:-:S04]  /*2e370*/  FMUL R12, R71, R12 ;  /* 0x0000000c470c7220 */ /* 0x000fc80000400000 */
[----:B------:R-:W-:Y:S01]  /*2e380*/  FMUL R12, R71, R12 ;  /* 0x0000000c470c7220 */ /* 0x000fe20000400000 */
[----:B------:R-:W-:Y:S02]  /*2e390*/  F2FP.BF16.F32.PACK_AB R13, R57, R56 ;  /* 0x00000038390d723e */ /* 0x000fe400000010ff */
[----:B------:R-:W-:Y:S01]  /*2e3a0*/  F2FP.BF16.F32.PACK_AB R14, R69, R66 ;  /* 0x00000042450e723e */ /* 0x000fe200000010ff */
[----:B------:R-:W-:Y:S01]  /*2e3b0*/  FFMA.FTZ R71, R71, 1.4426950216293334961, R12 ;  /* 0x3fb8aa3b47477823 */ /* 0x000fe2000001000c */
[----:B------:R-:W-:Y:S02]  /*2e3c0*/  F2FP.BF16.F32.PACK_AB R12, R55, R54 ;  /* 0x00000036370c723e */ /* 0x000fe400000010ff */
[----:B------:R-:W-:Y:S01]  /*2e3d0*/  F2FP.BF16.F32.PACK_AB R15, R70, R68 ;  /* 0x00000044460f723e */ /* 0x000fe200000010ff */
[----:B------:R1:W-:Y:S01]  /*2e3e0*/  STSM.16.M88.4 [R3+0xa00], R8 ;  /* 0x000a000803007844 */ /* 0x0003e20000000200 */
[----:B------:R-:W-:Y:S02]  /*2e3f0*/  F2FP.BF16.F32.PACK_AB R16, R47, R46 ;  /* 0x0000002e2f10723e */ /* 0x000fe400000010ff */
[----:B------:R-:W-:-:S02]  /*2e400*/  F2FP.BF16.F32.PACK_AB R17, R49, R48 ;  /* 0x000000303111723e */ /* 0x000fc400000010ff */
[----:B------:R-:W-:Y:S02]  /*2e410*/  F2FP.BF16.F32.PACK_AB R18, R51, R50 ;  /* 0x000000323312723e */ /* 0x000fe400000010ff */
[----:B------:R-:W-:Y:S01]  /*2e420*/  F2FP.BF16.F32.PACK_AB R19, R53, R52 ;  /* 0x000000343513723e */ /* 0x000fe200000010ff */
[----:B------:R1:W-:Y:S01]  /*2e430*/  STSM.16.M88.4 [R3+0xb00], R12 ;  /* 0x000b000c03007844 */ /* 0x0003e20000000200 */
[----:B0-----:R-:W-:Y:S02]  /*2e440*/  F2FP.BF16.F32.PACK_AB R4, R39, R38 ;  /* 0x000000262704723e */ /* 0x001fe400000010ff */
[----:B------:R-:W-:Y:S02]  /*2e450*/  F2FP.BF16.F32.PACK_AB R5, R41, R40 ;  /* 0x000000282905723e */ /* 0x000fe400000010ff */
[----:B------:R-:W-:Y:S02]  /*2e460*/  F2FP.BF16.F32.PACK_AB R6, R43, R42 ;  /* 0x0000002a2b06723e */ /* 0x000fe400000010ff */
[----:B------:R-:W-:-:S02]  /*2e470*/  F2FP.BF16.F32.PACK_AB R7, R45, R44 ;  /* 0x0000002c2d07723e */ /* 0x000fc400000010ff */
[----:B-1----:R-:W-:Y:S02]  /*2e480*/  F2FP.BF16.F32.PACK_AB R8, R34, R35 ;  /* 0x000000232208723e */ /* 0x002fe400000010ff */
[----:B------:R-:W-:Y:S02]  /*2e490*/  F2FP.BF16.F32.PACK_AB R9, R32, R33 ;  /* 0x000000212009723e */ /* 0x000fe400000010ff */
[----:B------:R-:W-:Y:S02]  /*2e4a0*/  F2FP.BF16.F32.PACK_AB R10, R30, R29 ;  /* 0x0000001d1e0a723e */ /* 0x000fe400000010ff */
[----:B------:R-:W-:Y:S02]  /*2e4b0*/  F2FP.BF16.F32.PACK_AB R11, R36, R31 ;  /* 0x0000001f240b723e */ /* 0x000fe400000010ff */
[----:B------:R-:W-:Y:S02]  /*2e4c0*/  F2FP.BF16.F32.PACK_AB R12, R64, R65 ;  /* 0x00000041400c723e */ /* 0x000fe400000010ff */
[----:B------:R-:W-:-:S02]  /*2e4d0*/  F2FP.BF16.F32.PACK_AB R13, R63, R62 ;  /* 0x0000003e3f0d723e */ /* 0x000fc400000010ff */
[----:B------:R-:W-:Y:S02]  /*2e4e0*/  F2FP.BF16.F32.PACK_AB R14, R60, R61 ;  /* 0x0000003d3c0e723e */ /* 0x000fe400000010ff */
[----:B------:R-:W-:Y:S01]  /*2e4f0*/  F2FP.BF16.F32.PACK_AB R15, R58, R59 ;  /* 0x0000003b3a0f723e */ /* 0x000fe200000010ff */
[----:B------:R0:W-:Y:S04]  /*2e500*/  STSM.16.M88.4 [R3+0xc00], R16 ;  /* 0x000c001003007844 */ /* 0x0001e80000000200 */
[----:B------:R-:W-:Y:S04]  /*2e510*/  STSM.16.M88.4 [R3+0xd00], R4 ;  /* 0x000d000403007844 */ /* 0x000fe80000000200 */
[----:B------:R-:W-:Y:S04]  /*2e520*/  STSM.16.M88.4 [R3+0xe00], R8 ;  /* 0x000e000803007844 */ /* 0x000fe80000000200 */
[----:B------:R-:W-:Y:S01]  /*2e530*/  STSM.16.M88.4 [R3+0xf00], R12 ;  /* 0x000f000c03007844 */ /* 0x000fe20000000200 */
[----:B------:R-:W-:Y:S01]  /*2e540*/  ISETP.GE.U32.AND P4, PT, R37, 0x7f800000, PT ;  /* 0x7f8000002500780c */ /* 0x000fe20003f86070 */
[----:B------:R-:W-:Y:S01]  /*2e550*/  FADD R121, R67, R71 ;  /* 0x0000004743797221 */ /* 0x000fe20000000000 */
[----:B------:R-:W-:-:S11]  /*2e560*/  FSETP.NEU.AND P3, PT, R37, RZ, PT ;  /* 0x000000ff2500720b */ /* 0x000fd60003f6d000 */
[----:B0-----:R-:W-:-:S05]  /*2e570*/  @P4 MOV R16, 0x7f800000 ;  /* 0x7f80000000104802 */ /* 0x001fca0000000f00 */
[----:B------:R-:W-:Y:S01]  /*2e580*/  @P4 FFMA.FTZ R121, R37, R16, +INF ;  /* 0x7f80000025794423 */ /* 0x000fe20000010010 */
[----:B---3--:R-:W-:Y:S02]  /*2e590*/  F2FP.BF16.F32.PACK_AB R69, R81, R83 ;  /* 0x000000535145723e */ /* 0x008fe400000010ff */
[----:B--2---:R-:W-:Y:S02]  /*2e5a0*/  F2FP.BF16.F32.PACK_AB R68, R22, R23 ;  /* 0x000000171644723e */ /* 0x004fe400000010ff */
[----:B----4-:R-:W-:Y:S02]  /*2e5b0*/  F2FP.BF16.F32.PACK_AB R70, R80, R82 ;  /* 0x000000525046723e */ /* 0x010fe400000010ff */
[----:B------:R-:W-:Y:S01]  /*2e5c0*/  F2FP.BF16.F32.PACK_AB R71, R75, R78 ;  /* 0x0000004e4b47723e */ /* 0x000fe200000010ff */
[----:B------:R-:W-:Y:S01]  /*2e5d0*/  BAR.SYNC.DEFER_BLOCKING 0x0 ;  /* 0x0000000000007b1d */ /* 0x000fe20000010000 */
[----:B------:R-:W-:Y:S02]  /*2e5e0*/  F2FP.BF16.F32.PACK_AB R72, R74, R72 ;  /* 0x000000484a48723e */ /* 0x000fe400000010ff */
[----:B------:R-:W-:-:S02]  /*2e5f0*/  F2FP.BF16.F32.PACK_AB R73, R76, R73 ;  /* 0x000000494c49723e */ /* 0x000fc400000010ff */
[----:B------:R-:W-:Y:S02]  /*2e600*/  F2FP.BF16.F32.PACK_AB R74, R94, R95 ;  /* 0x0000005f5e4a723e */ /* 0x000fe400000010ff */
[----:B------:R-:W-:Y:S02]  /*2e610*/  F2FP.BF16.F32.PACK_AB R75, R92, R93 ;  /* 0x0000005d5c4b723e */ /* 0x000fe400000010ff */
[----:B------:R-:W-:Y:S02]  /*2e620*/  F2FP.BF16.F32.PACK_AB R76, R88, R90 ;  /* 0x0000005a584c723e */ /* 0x000fe400000010ff */
[----:B------:R-:W2:Y:S01]  /*2e630*/  LDL.LU R88, [R1+0x2e0] ;  /* 0x0002e00001587983 */ /* 0x000ea20000300800 */
[----:B------:R-:W-:-:S03]  /*2e640*/  F2FP.BF16.F32.PACK_AB R78, R89, R79 ;  /* 0x0000004f594e723e */ /* 0x000fc600000010ff */
[----:B------:R-:W3:Y:S04]  /*2e650*/  LDL.LU R89, [R1+0x2e8] ;  /* 0x0002e80001597983 */ /* 0x000ee80000300800 */
[----:B------:R-:W4:Y:S01]  /*2e660*/  LDL.LU R90, [R1+0x320] ;  /* 0x00032000015a7983 */ /* 0x000f220000300800 */
[----:B------:R-:W-:Y:S02]  /*2e670*/  F2FP.BF16.F32.PACK_AB R81, R96, R110 ;  /* 0x0000006e6051723e */ /* 0x000fe400000010ff */
[----:B------:R-:W-:-:S04]  /*2e680*/  LOP3.LUT R96, R112, 0x1ff, RZ, 0xc0, !PT ;  /* 0x000001ff70607812 */ /* 0x000fc800078ec0ff */
[----:B------:R-:W-:-:S05]  /*2e690*/  LEA R96, R96, UR7, 0x4 ;  /* 0x0000000760607c11 */ /* 0x000fca000f8e20ff */
[----:B------:R-:W0:Y:S04]  /*2e6a0*/  LDS.128 R64, [R96] ;  /* 0x0000000060407984 */ /* 0x000e280000000c00 */
[----:B------:R-:W1:Y:S04]  /*2e6b0*/  LDS.128 R12, [R96+0x2000] ;  /* 0x00200000600c7984 */ /* 0x000e680000000c00 */
[----:B------:R-:W0:Y:S04]  /*2e6c0*/  LDS.128 R60, [R96+0x4000] ;  /* 0x00400000603c7984 */ /* 0x000e280000000c00 */
        /* <DEDUP_REMOVED lines=12> */
[----:B------:R-:W0:Y:S01]  /*2e790*/  LDS.128 R4, [R96+0x1e000] ;  /* 0x01e0000060047984 */ /* 0x000e220000000c00 */
[----:B------:R-:W-:Y:S01]  /*2e7a0*/  BAR.SYNC.DEFER_BLOCKING 0x0 ;  /* 0x0000000000007b1d */ /* 0x000fe20000010000 */
[----:B------:R-:W-:-:S05]  /*2e7b0*/  F2FP.BF16.F32.PACK_AB R80, R87, R91 ;  /* 0x0000005b5750723e */ /* 0x000fca00000010ff */
[----:B------:R-:W2:Y:S04]  /*2e7c0*/  LDL.LU R91, [R1+0x324] ;  /* 0x00032400015b7983 */ /* 0x000ea80000300800 */
[----:B------:R-:W2:Y:S04]  /*2e7d0*/  LDL.LU R92, [R1+0x180] ;  /* 0x00018000015c7983 */ /* 0x000ea80000300800 */
[----:B------:R-:W2:Y:S01]  /*2e7e0*/  LDL.LU R93, [R1+0x184] ;  /* 0x00018400015d7983 */ /* 0x000ea20000300800 */
[----:B------:R-:W-:-:S03]  /*2e7f0*/  F2FP.BF16.F32.PACK_AB R82, R113, R115 ;  /* 0x000000737152723e */ /* 0x000fc600000010ff */
[----:B------:R-:W2:Y:S04]  /*2e800*/  LDL.LU R110, [R1+0x1a8] ;  /* 0x0001a800016e7983 */ /* 0x000ea80000300800 */
[----:B------:R-:W2:Y:S01]  /*2e810*/  LDL.LU R94, [R1+0x1a0] ;  /* 0x0001a000015e7983 */ /* 0x000ea20000300800 */
[----:B------:R-:W-:-:S03]  /*2e820*/  F2FP.BF16.F32.PACK_AB R83, R114, R116 ;  /* 0x000000747253723e */ /* 0x000fc600000010ff */
[----:B------:R-:W3:Y:S01]  /*2e830*/  LDL.LU R112, [R1+0x1ac] ;  /* 0x0001ac0001707983 */ /* 0x000ee20000300800 */
[----:B------:R-:W-:-:S03]  /*2e840*/  F2FP.BF16.F32.PACK_AB R79, R84, R85 ;  /* 0x00000055544f723e */ /* 0x000fc600000010ff */
[----:B------:R-:W3:Y:S01]  /*2e850*/  LDL.LU R95, [R1+0x1a4] ;  /* 0x0001a400015f7983 */ /* 0x000ee20000300800 */
[----:B------:R-:W-:-:S03]  /*2e860*/  F2FP.BF16.F32.PACK_AB R84, R117, R119 ;  /* 0x000000777554723e */ /* 0x000fc600000010ff */
[----:B------:R-:W4:Y:S04]  /*2e870*/  LDL.LU R113, [R1+0x114] ;  /* 0x0001140001717983 */ /* 0x000f280000300800 */
[----:B------:R-:W4:Y:S01]  /*2e880*/  LDL.LU R115, [R1+0x118] ;  /* 0x0001180001737983 */ /* 0x000f220000300800 */
[----:B------:R-:W-:-:S03]  /*2e890*/  F2FP.BF16.F32.PACK_AB R85, R118, R120 ;  /* 0x000000787655723e */ /* 0x000fc600000010ff */
[----:B------:R-:W4:Y:S01]  /*2e8a0*/  LDL.LU R114, [R1+0x168] ;  /* 0x0001680001727983 */ /* 0x000f220000300800 */
[----:B------:R-:W-:-:S03]  /*2e8b0*/  F2FP.BF16.F32.PACK_AB R77, R86, R77 ;  /* 0x0000004d564d723e */ /* 0x000fc600000010ff */
[----:B------:R-:W4:Y:S01]  /*2e8c0*/  LDL.LU R116, [R1+0x16c] ;  /* 0x00016c0001747983 */ /* 0x000f220000300800 */
[----:B------:R-:W-:-:S03]  /*2e8d0*/  F2FP.BF16.F32.PACK_AB R86, R122, R123 ;  /* 0x0000007b7a56723e */ /* 0x000fc600000010ff */
[----:B------:R-:W4:Y:S04]  /*2e8e0*/  LDL.LU R117, [R1+0xd4] ;  /* 0x0000d40001757983 */ /* 0x000f280000300800 */
[----:B------:R-:W4:Y:S01]  /*2e8f0*/  LDL.LU R119, [R1+0xd8] ;  /* 0x0000d80001777983 */ /* 0x000f220000300800 */
[----:B------:R-:W-:-:S03]  /*2e900*/  F2FP.BF16.F32.PACK_AB R87, R124, R125 ;  /* 0x0000007d7c57723e */ /* 0x000fc600000010ff */
[----:B------:R-:W4:Y:S04]  /*2e910*/  LDL.LU R118, [R1+0xf4] ;  /* 0x0000f40001767983 */ /* 0x000f280000300800 */
[----:B------:R-:W4:Y:S04]  /*2e920*/  LDL.LU R120, [R1+0xf8] ;  /* 0x0000f80001787983 */ /* 0x000f280000300800 */
[----:B------:R-:W4:Y:S04]  /*2e930*/  LDL.LU R122, [R1+0x8c] ;  /* 0x00008c00017a7983 */ /* 0x000f280000300800 */
[----:B------:R-:W4:Y:S04]  /*2e940*/  LDL.LU R123, [R1+0x90] ;  /* 0x00009000017b7983 */ /* 0x000f280000300800 */
[----:B------:R-:W4:Y:S04]  /*2e950*/  LDL.LU R124, [R1+0xb0] ;  /* 0x0000b000017c7983 */ /* 0x000f280000300800 */
[----:B------:R-:W4:Y:S04]  /*2e960*/  LDL.LU R125, [R1+0xb8] ;  /* 0x0000b800017d7983 */ /* 0x000f280000300800 */
[----:B------:R0:W-:Y:S04]  /*2e970*/  STSM.16.M88.4 [R3], R68 ;  /* 0x0000004403007844 */ /* 0x0001e80000000200 */
[----:B------:R1:W-:Y:S04]  /*2e980*/  STSM.16.M88.4 [R3+0x100], R72 ;  /* 0x0001004803007844 */ /* 0x0003e80000000200 */
[----:B------:R1:W-:Y:S04]  /*2e990*/  STSM.16.M88.4 [R3+0x200], R76 ;  /* 0x0002004c03007844 */ /* 0x0003e80000000200 */
        /* <DEDUP_REMOVED lines=12> */
[----:B------:R0:W-:Y:S04]  /*2ea60*/  STSM.16.M88.4 [R3+0x300], R80 ;  /* 0x0003005003007844 */ /* 0x0001e80000000200 */
[----:B------:R1:W-:Y:S04]  /*2ea70*/  STSM.16.M88.4 [R3+0x400], R84 ;  /* 0x0004005403007844 */ /* 0x0003e80000000200 */
[----:B0-----:R-:W4:Y:S04]  /*2ea80*/  LDL.LU R80, [R1+0x328] ;  /* 0x0003280001507983 */ /* 0x001f280000300800 */
[----:B------:R-:W4:Y:S04]  /*2ea90*/  LDL.LU R81, [R1+0x32c] ;  /* 0x00032c0001517983 */ /* 0x000f280000300800 */
[----:B------:R-:W4:Y:S04]  /*2eaa0*/  LDL.LU R82, [R1+0x188] ;  /* 0x0001880001527983 */ /* 0x000f280000300800 */
[----:B------:R-:W4:Y:S04]  /*2eab0*/  LDL.LU R83, [R1+0x18c] ;  /* 0x00018c0001537983 */ /* 0x000f280000300800 */
[----:B-1----:R-:W4:Y:S04]  /*2eac0*/  LDL.LU R86, [R1+0x2ec] ;  /* 0x0002ec0001567983 */ /* 0x002f280000300800 */
[----:B------:R-:W4:Y:S01]  /*2ead0*/  LDL.LU R87, [R1+0x2f0] ;  /* 0x0002f00001577983 */ /* 0x000f220000300800 */
[----:B--2---:R-:W-:-:S02]  /*2eae0*/  F2FP.BF16.F32.PACK_AB R94, R110, R94 ;  /* 0x0000005e6e5e723e */ /* 0x004fc400000010ff */
[----:B---3--:R-:W-:Y:S02]  /*2eaf0*/  F2FP.BF16.F32.PACK_AB R95, R112, R95 ;  /* 0x0000005f705f723e */ /* 0x008fe400000010ff */
[----:B----4-:R-:W-:Y:S02]  /*2eb00*/  F2FP.BF16.F32.PACK_AB R68, R113, R68 ;  /* 0x000000447144723e */ /* 0x010fe400000010ff */
[----:B------:R-:W-:Y:S02]  /*2eb10*/  F2FP.BF16.F32.PACK_AB R69, R115, R69 ;  /* 0x000000457345723e */ /* 0x000fe400000010ff */
[----:B------:R-:W-:Y:S02]  /*2eb20*/  F2FP.BF16.F32.PACK_AB R70, R114, R70 ;  /* 0x000000467246723e */ /* 0x000fe400000010ff */
[----:B------:R-:W-:Y:S02]  /*2eb30*/  F2FP.BF16.F32.PACK_AB R71, R116, R71 ;  /* 0x000000477447723e */ /* 0x000fe400000010ff */
[----:B------:R-:W-:-:S02]  /*2eb40*/  F2FP.BF16.F32.PACK_AB R72, R117, R72 ;  /* 0x000000487548723e */ /* 0x000fc400000010ff */
[----:B------:R-:W-:Y:S02]  /*2eb50*/  F2FP.BF16.F32.PACK_AB R73, R119, R73 ;  /* 0x000000497749723e */ /* 0x000fe400000010ff */
[----:B------:R-:W-:Y:S02]  /*2eb60*/  F2FP.BF16.F32.PACK_AB R74, R118, R74 ;  /* 0x0000004a764a723e */ /* 0x000fe400000010ff */
[----:B------:R-:W-:Y:S02]  /*2eb70*/  F2FP.BF16.F32.PACK_AB R75, R120, R75 ;  /* 0x0000004b784b723e */ /* 0x000fe400000010ff */
[----:B------:R-:W-:Y:S02]  /*2eb80*/  F2FP.BF16.F32.PACK_AB R76, R122, R76 ;  /* 0x0000004c7a4c723e */ /* 0x000fe400000010ff */
[----:B------:R-:W-:Y:S02]  /*2eb90*/  F2FP.BF16.F32.PACK_AB R77, R123, R77 ;  /* 0x0000004d7b4d723e */ /* 0x000fe400000010ff */
[----:B------:R-:W-:-:S02]  /*2eba0*/  F2FP.BF16.F32.PACK_AB R78, R124, R78 ;  /* 0x0000004e7c4e723e */ /* 0x000fc400000010ff */
[----:B------:R-:W-:Y:S02]  /*2ebb0*/  F2FP.BF16.F32.PACK_AB R90, R80, R90 ;  /* 0x0000005a505a723e */ /* 0x000fe400000010ff */
[----:B------:R-:W2:Y:S01]  /*2ebc0*/  LDL.LU R80, [R1+0x40] ;  /* 0x0000400001507983 */ /* 0x000ea20000300800 */
[----:B------:R-:W-:-:S03]  /*2ebd0*/  F2FP.BF16.F32.PACK_AB R91, R81, R91 ;  /* 0x0000005b515b723e */ /* 0x000fc600000010ff */
[----:B------:R-:W3:Y:S01]  /*2ebe0*/  LDL.LU R81, [R1+0x44] ;  /* 0x0000440001517983 */ /* 0x000ee20000300800 */
[----:B------:R-:W-:-:S03]  /*2ebf0*/  F2FP.BF16.F32.PACK_AB R92, R82, R92 ;  /* 0x0000005c525c723e */ /* 0x000fc600000010ff */
[----:B------:R-:W4:Y:S01]  /*2ec00*/  LDL.LU R82, [R1+0x60] ;  /* 0x0000600001527983 */ /* 0x000f220000300800 */
[----:B------:R-:W-:-:S03]  /*2ec10*/  F2FP.BF16.F32.PACK_AB R93, R83, R93 ;  /* 0x0000005d535d723e */ /* 0x000fc600000010ff */
[----:B------:R-:W2:Y:S01]  /*2ec20*/  LDL.LU R83, [R1+0x64] ;  /* 0x0000640001537983 */ /* 0x000ea20000300800 */
[----:B------:R-:W-:-:S03]  /*2ec30*/  F2FP.BF16.F32.PACK_AB R88, R86, R88 ;  /* 0x000000585658723e */ /* 0x000fc600000010ff */
[----:B------:R-:W2:Y:S01]  /*2ec40*/  LDL.LU R84, [R1+0x18] ;  /* 0x0000180001547983 */ /* 0x000ea20000300800 */
[----:B------:R-:W-:-:S03]  /*2ec50*/  F2FP.BF16.F32.PACK_AB R89, R87, R89 ;  /* 0x000000595759723e */ /* 0x000fc600000010ff */
        /* <DEDUP_REMOVED lines=18> */
[----:B------:R0:W-:Y:S04]  /*2ed80*/  STSM.16.M88.4 [R3+0x500], R88 ;  /* 0x0005005803007844 */ /* 0x0001e80000000200 */
[----:B------:R1:W-:Y:S04]  /*2ed90*/  STSM.16.M88.4 [R3+0x600], R92 ;  /* 0x0006005c03007844 */ /* 0x0003e80000000200 */
[----:B------:R1:W-:Y:S04]  /*2eda0*/  STSM.16.M88.4 [R3+0x700], R68 ;  /* 0x0007004403007844 */ /* 0x0003e80000000200 */
[----:B0-----:R-:W4:Y:S04]  /*2edb0*/  LDL.LU R89, [R1+0x38] ;  /* 0x0000380001597983 */ /* 0x001f280000300800 */
[----:B------:R-:W4:Y:S04]  /*2edc0*/  LDL.LU R88, [R1] ;  /* 0x0000000001587983 */ /* 0x000f280000300800 */
        /* <DEDUP_REMOVED lines=10> */
[----:B------:R-:W-:Y:S04]  /*2ee70*/  STSM.16.M88.4 [R3+0x800], R72 ;  /* 0x0008004803007844 */ /* 0x000fe80000000200 */
[----:B------:R0:W-:Y:S02]  /*2ee80*/  STSM.16.M88.4 [R3+0x900], R76 ;  /* 0x0009004c03007844 */ /* 0x0001e40000000200 */
[----:B0-----:R-:W-:-:S02]  /*2ee90*/  F2FP.BF16.F32.PACK_AB R77, R108, R107 ;  /* 0x0000006b6c4d723e */ /* 0x001fc400000010ff */
[----:B--2---:R-:W-:Y:S02]  /*2eea0*/  F2FP.BF16.F32.PACK_AB R78, R110, R109 ;  /* 0x0000006d6e4e723e */ /* 0x004fe400000010ff */
[----:B---3--:R-:W-:Y:S02]  /*2eeb0*/  F2FP.BF16.F32.PACK_AB R79, R112, R111 ;  /* 0x0000006f704f723e */ /* 0x008fe400000010ff */
[----:B----4-:R-:W-:Y:S02]  /*2eec0*/  F2FP.BF16.F32.PACK_AB R72, R114, R113 ;  /* 0x000000717248723e */ /* 0x010fe400000010ff */
[----:B------:R-:W-:Y:S02]  /*2eed0*/  F2FP.BF16.F32.PACK_AB R73, R116, R115 ;  /* 0x000000737449723e */ /* 0x000fe400000010ff */
[----:B------:R-:W-:Y:S02]  /*2eee0*/  F2FP.BF16.F32.PACK_AB R74, R118, R117 ;  /* 0x00000075764a723e */ /* 0x000fe400000010ff */
[----:B------:R-:W-:-:S02]  /*2eef0*/  F2FP.BF16.F32.PACK_AB R75, R120, R119 ;  /* 0x00000077784b723e */ /* 0x000fc400000010ff */
[----:B------:R-:W-:Y:S02]  /*2ef00*/  F2FP.BF16.F32.PACK_AB R87, R89, R87 ;  /* 0x000000575957723e */ /* 0x000fe400000010ff */
[----:B------:R-:W0:Y:S01]  /*2ef10*/  LDC R89, c[0x0][0x3e8] ;  /* 0x0000fa00ff597b82 */ /* 0x000e220000000800 */
[----:B------:R-:W-:Y:S02]  /*2ef20*/  F2FP.BF16.F32.PACK_AB R83, R71, R83 ;  /* 0x000000534753723e */ /* 0x000fe400000010ff */
[----:B------:R-:W-:Y:S02]  /*2ef30*/  F2FP.BF16.F32.PACK_AB R71, R90, R91 ;  /* 0x0000005b5a47723e */ /* 0x000fe400000010ff */
[----:B------:R-:W1:Y:S01]  /*2ef40*/  S2R R91, SR_TID.X ;  /* 0x00000000005b7919 */ /* 0x000e620000002100 */
        /* <DEDUP_REMOVED lines=8> */
[----:B------:R-:W-:Y:S01]  /*2efd0*/  F2FP.BF16.F32.PACK_AB R70, R95, R88 ;  /* 0x000000585f46723e */ /* 0x000fe200000010ff */
[----:B------:R2:W-:Y:S01]  /*2efe0*/  STSM.16.M88.4 [R3+0xa00], R80 ;  /* 0x000a005003007844 */ /* 0x0005e20000000200 */
[----:B------:R-:W3:Y:S03]  /*2eff0*/  LDC R88, c[0x0][0x3e8] ;  /* 0x0000fa00ff587b82 */ /* 0x000ee60000000800 */
[----:B------:R-:W-:Y:S04]  /*2f000*/  STSM.16.M88.4 [R3+0xb00], R84 ;  /* 0x000b005403007844 */ /* 0x000fe80000000200 */
[----:B------:R4:W-:Y:S01]  /*2f010*/  STSM.16.M88.4 [R3+0xc00], R68 ;  /* 0x000c004403007844 */ /* 0x0009e20000000200 */
[----:B-1----:R-:W-:-:S03]  /*2f020*/  SHF.R.U32.HI R76, RZ, 0x8, R91 ;  /* 0x00000008ff4c7819 */ /* 0x002fc6000001165b */
[----:B------:R1:W-:Y:S01]  /*2f030*/  STSM.16.M88.4 [R3+0xd00], R72 ;  /* 0x000d004803007844 */ /* 0x0003e20000000200 */
[----:B--2---:R-:W2:Y:S03]  /*2f040*/  LDC R83, c[0x0][0x3e8] ;  /* 0x0000fa00ff537b82 */ /* 0x004ea60000000800 */
[----:B------:R-:W2:Y:S04]  /*2f050*/  LDL.LU R123, [R1+0x1b4] ;  /* 0x0001b400017b7983 */ /* 0x000ea80000300800 */
[----:B------:R-:W2:Y:S01]  /*2f060*/  LDL.LU R125, [R1+0x67c] ;  /* 0x00067c00017d7983 */ /* 0x000ea20000300800 */
[----:B----4-:R-:W-:Y:S01]  /*2f070*/  SGXT.U32 R71, R76, 0x1 ;  /* 0x000000014c47781a */ /* 0x010fe20000000000 */
[----:B------:R-:W4:Y:S01]  /*2f080*/  LDC R84, c[0x0][0x3e8] ;  /* 0x0000fa00ff547b82 */ /* 0x000f220000000800 */
[----:B------:R-:W-:Y:S01]  /*2f090*/  F2FP.BF16.F32.PACK_AB R68, R98, R97 ;  /* 0x000000616244723e */ /* 0x000fe200000010ff */
[----:B------:R-:W2:Y:S02]  /*2f0a0*/  LDL.LU R122, [R1+0x1b8] ;  /* 0x0001b800017a7983 */ /* 0x000ea40000300800 */
[----:B------:R-:W-:Y:S01]  /*2f0b0*/  IMAD R71, R71, UR4, RZ ;  /* 0x0000000447477c24 */ /* 0x000fe2000f8e02ff */
[----:B------:R-:W-:Y:S01]  /*2f0c0*/  F2FP.BF16.F32.PACK_AB R76, R106, R105 ;  /* 0x000000696a4c723e */ /* 0x000fe200000010ff */
[----:B------:R-:W2:Y:S01]  /*2f0d0*/  LDL.LU R124, [R1+0x678] ;  /* 0x00067800017c7983 */ /* 0x000ea20000300800 */
[----:B------:R-:W-:Y:S01]  /*2f0e0*/  F2FP.BF16.F32.PACK_AB R69, R100, R99 ;  /* 0x000000636445723e */ /* 0x000fe200000010ff */
[----:B------:R-:W2:Y:S01]  /*2f0f0*/  LDC R85, c[0x0][0x3e8] ;  /* 0x0000fa00ff557b82 */ /* 0x000ea20000000800 */
[----:B-1----:R-:W-:Y:S01]  /*2f100*/  LEA R72, P4, R71, R2, 0x1 ;  /* 0x0000000247487211 */ /* 0x002fe200078808ff */
[----:B0-----:R-:W-:Y:S01]  /*2f110*/  IMAD R75, R89, 0x2, R71 ;  /* 0x00000002594b7824 */ /* 0x001fe200078e0247 */
[----:B------:R-:W-:Y:S01]  /*2f120*/  F2FP.BF16.F32.PACK_AB R70, R102, R101 ;  /* 0x000000656646723e */ /* 0x000fe200000010ff */
[----:B------:R0:W-:Y:S01]  /*2f130*/  STSM.16.M88.4 [R3+0xe00], R76 ;  /* 0x000e004c03007844 */ /* 0x0001e20000000200 */
[----:B------:R-:W-:Y:S01]  /*2f140*/  LEA.HI.X.SX32 R73, R71, R0, 0x1, P4 ;  /* 0x0000000047497211 */ /* 0x000fe200020f0eff */
[----:B------:R-:W1:Y:S01]  /*2f150*/  LDCU UR4, c[0x0][0x3ec] ;  /* 0x00007d80ff0477ac */ /* 0x000e620008000800 */
[----:B------:R-:W-:Y:S01]  /*2f160*/  F2FP.BF16.F32.PACK_AB R71, R104, R103 ;  /* 0x000000676847723e */ /* 0x000fe200000010ff */
[----:B------:R-:W2:Y:S04]  /*2f170*/  LDL.LU R92, [R1+0x1bc] ;  /* 0x0001bc00015c7983 */ /* 0x000ea80000300800 */
[----:B------:R2:W-:Y:S01]  /*2f180*/  STSM.16.M88.4 [R3+0xf00], R68 ;  /* 0x000f004403007844 */ /* 0x0005e20000000200 */
[----:B------:R-:W-:Y:S01]  /*2f190*/  BAR.SYNC.DEFER_BLOCKING 0x0 ;  /* 0x0000000000007b1d */ /* 0x000fe20000010000 */
[----:B------:R-:W-:Y:S01]  /*2f1a0*/  LEA R74, P4, R75, R2, 0x1 ;  /* 0x000000024b4a7211 */ /* 0x000fe200078808ff */
[----:B---3--:R-:W-:-:S06]  /*2f1b0*/  IMAD R82, R88, 0x2, R75 ;  /* 0x0000000258527824 */ /* 0x008fcc00078e024b */
[----:B0-----:R-:W0:Y:S01]  /*2f1c0*/  LDC R77, c[0x0][0x3e8] ;  /* 0x0000fa00ff4d7b82 */ /* 0x001e220000000800 */
[----:B------:R-:W-:Y:S01]  /*2f1d0*/  LEA.HI.X.SX32 R75, R75, R0, 0x1, P4 ;  /* 0x000000004b4b7211 */ /* 0x000fe200020f0eff */
[----:B------:R-:W3:Y:S01]  /*2f1e0*/  LDL.LU R93, [R1+0x674] ;  /* 0x00067400015d7983 */ /* 0x000ee20000300800 */
[----:B------:R-:W-:Y:S02]  /*2f1f0*/  LEA R80, P4, R82, R2, 0x1 ;  /* 0x0000000252507211 */ /* 0x000fe400078808ff */
[----:B------:R-:W-:Y:S01]  /*2f200*/  PRMT R76, R66, 0x7632, R76 ;  /* 0x00007632424c7816 */ /* 0x000fe2000000004c */
[----:B------:R-:W3:Y:S01]  /*2f210*/  LDL.LU R94, [R1+0x1c0] ;  /* 0x0001c000015e7983 */ /* 0x000ee20000300800 */
[----:B------:R-:W-:Y:S01]  /*2f220*/  LEA.HI.X.SX32 R81, R82, R0, 0x1, P4 ;  /* 0x0000000052517211 */ /* 0x000fe200020f0eff */
[----:B------:R-:W0:Y:S01]  /*2f230*/  LDC R78, c[0x0][0x3e8] ;  /* 0x0000fa00ff4e7b82 */ /* 0x000e220000000800 */
[----:B----4-:R-:W-:Y:S01]  /*2f240*/  LEA R82, R84, R82, 0x1 ;  /* 0x0000005254527211 */ /* 0x010fe200078e08ff */
[----:B------:R-:W4:Y:S06]  /*2f250*/  LDL.LU R95, [R1+0x670] ;  /* 0x00067000015f7983 */ /* 0x000f2c0000300800 */
[----:B------:R-:W1:Y:S01]  /*2f260*/  LDC R79, c[0x0][0x3e8] ;  /* 0x0000fa00ff4f7b82 */ /* 0x000e620000000800 */
[----:B------:R2:W-:Y:S04]  /*2f270*/  STG.E.U16 desc[UR12][R72.64], R64 ;  /* 0x0000004048007986 */ /* 0x0005e8000c10150c */
[----:B------:R2:W-:Y:S02]  /*2f280*/  STG.E.U16 desc[UR12][R74.64], R65 ;  /* 0x000000414a007986 */ /* 0x0005e4000c10150c */
[----:B--2---:R-:W-:-:S02]  /*2f290*/  IMAD R3, R83, 0x2, R82 ;  /* 0x0000000253037824 */ /* 0x004fc400078e0252 */
[----:B------:R-:W4:Y:S01]  /*2f2a0*/  LDL.LU R90, [R1+0x1c4] ;  /* 0x0001c400015a7983 */ /* 0x000f220000300800 */
[----:B------:R-:W2:Y:S01]  /*2f2b0*/  LDC R72, c[0x0][0x3e8] ;  /* 0x0000fa00ff487b82 */ /* 0x000ea20000000800 */
[----:B------:R-:W-:-:S07]  /*2f2c0*/  PRMT R73, R64, 0x7632, R73 ;  /* 0x0000763240497816 */ /* 0x000fce0000000049 */
[----:B------:R-:W1:Y:S01]  /*2f2d0*/  LDC R74, c[0x0][0x3e8] ;  /* 0x0000fa00ff4a7b82 */ /* 0x000e620000000800 */
[C---:B------:R-:W-:Y:S02]  /*2f2e0*/  LEA R64, P4, R82.reuse, R2, 0x1 ;  /* 0x0000000252407211 */ /* 0x040fe400078808ff */
[----:B------:R-:W-:Y:S01]  /*2f2f0*/  PRMT R75, R65, 0x7632, R75 ;  /* 0x00007632414b7816 */ /* 0x000fe2000000004b */
[----:B------:R-:W-:Y:S01]  /*2f300*/  IMAD R71, R85, 0x2, R3 ;  /* 0x0000000255477824 */ /* 0x000fe200078e0203 */
[----:B------:R-:W-:Y:S01]  /*2f310*/  LEA.HI.X.SX32 R65, R82, R0, 0x1, P4 ;  /* 0x0000000052417211 */ /* 0x000fe200020f0eff */
[----:B------:R0:W-:Y:S01]  /*2f320*/  STG.E.U16 desc[UR12][R80.64], R66 ;  /* 0x0000004250007986 */ /* 0x0001e2000c10150c */
[----:B------:R-:W-:-:S03]  /*2f330*/  LEA R68, P4, R3, R2, 0x1 ;  /* 0x0000000203447211 */ /* 0x000fc600078808ff */
[----:B------:R-:W3:Y:S01]  /*2f340*/  LDL.LU R113, [R1+0x1b0] ;  /* 0x0001b00001717983 */ /* 0x000ee20000300800 */
[----:B------:R-:W-:Y:S02]  /*2f350*/  LEA.HI.X.SX32 R69, R3, R0, 0x1, P4 ;  /* 0x0000000003457211 */ /* 0x000fe400020f0eff */
[----:B------:R-:W-:Y:S01]  /*2f360*/  LEA R70, P4, R71, R2, 0x1 ;  /* 0x0000000247467211 */ /* 0x000fe200078808ff */
[----:B------:R2:W-:Y:S01]  /*2f370*/  STG.E.U16 desc[UR12][R64.64], R67 ;  /* 0x0000004340007986 */ /* 0x0005e2000c10150c */
[----:B0-----:R-:W-:Y:S02]  /*2f380*/  LEA R3, R77, R71, 0x1 ;  /* 0x000000474d037211 */ /* 0x001fe400078e08ff */
[----:B------:R-:W-:Y:S01]  /*2f390*/  LEA.HI.X.SX32 R71, R71, R0, 0x1, P4 ;  /* 0x0000000047477211 */ /* 0x000fe200020f0eff */
[----:B------:R0:W-:Y:S01]  /*2f3a0*/  STG.E.U16 desc[UR12][R68.64], R12 ;  /* 0x0000000c44007986 */ /* 0x0001e2000c10150c */
[----:B------:R-:W-:Y:S01]  /*2f3b0*/  LEA R66, P4, R3, R2, 0x1 ;  /* 0x0000000203427211 */ /* 0x000fe200078808ff */
[----:B------:R-:W2:Y:S01]  /*2f3c0*/  LDC R80, c[0x0][0x3e8] ;  /* 0x0000fa00ff507b82 */ /* 0x000ea20000000800 */
[----:B------:R-:W-:Y:S01]  /*2f3d0*/  PRMT R77, R67, 0x7632, R77 ;  /* 0x00007632434d7816 */ /* 0x000fe2000000004d */
[----:B------:R0:W-:Y:S01]  /*2f3e0*/  STG.E.U16 desc[UR12][R70.64], R13 ;  /* 0x0000000d46007986 */ /* 0x0001e2000c10150c */
[----:B--2---:R-:W-:Y:S01]  /*2f3f0*/  IMAD R64, R72, 0x2, R3 ;  /* 0x0000000248407824 */ /* 0x004fe200078e0203 */
[----:B------:R-:W-:-:S04]  /*2f400*/  LEA.HI.X.SX32 R67, R3, R0, 0x1, P4 ;  /* 0x0000000003437211 */ /* 0x000fc800020f0eff */
[----:B------:R-:W2:Y:S01]  /*2f410*/  LDC R81, c[0x0][0x3e8] ;  /* 0x0000fa00ff517b82 */ /* 0x000ea20000000800 */
[----:B------:R-:W2:Y:S01]  /*2f420*/  LDL.LU R114, [R1+0x680] ;  /* 0x0006800001727983 */ /* 0x000ea20000300800 */
[----:B0-----:R-:W-:Y:S01]  /*2f430*/  PRMT R69, R12, 0x7632, R69 ;  /* 0x000076320c457816 */ /* 0x001fe20000000045 */
[----:B-1----:R-:W-:-:S05]  /*2f440*/  IMAD R3, R74, 0x2, R64 ;  /* 0x000000024a037824 */ /* 0x002fca00078e0240 */
[----:B------:R-:W0:Y:S01]  /*2f450*/  LDC R68, c[0x0][0x3e8] ;  /* 0x0000fa00ff447b82 */ /* 0x000e220000000800 */
[----:B------:R-:W-:Y:S01]  /*2f460*/  LEA R12, P4, R64, R2, 0x1 ;  /* 0x00000002400c7211 */ /* 0x000fe200078808ff */
[----:B------:R1:W-:Y:S01]  /*2f470*/  STG.E.U16 desc[UR12][R66.64], R14 ;  /* 0x0000000e42007986 */ /* 0x0003e2000c10150c */
[----:B------:R-:W-:-:S05]  /*2f480*/  PRMT R71, R13, 0x7632, R71 ;  /* 0x000076320d477816 */ /* 0x000fca0000000047 */
[----:B------:R-:W0:Y:S01]  /*2f490*/  LDC R70, c[0x0][0x3e8] ;  /* 0x0000fa00ff467b82 */ /* 0x000e220000000800 */
[----:B------:R-:W-:Y:S01]  /*2f4a0*/  LEA.HI.X.SX32 R13, R64, R0, 0x1, P4 ;  /* 0x00000000400d7211 */ /* 0x000fe200020f0eff */
[----:B------:R-:W2:Y:S01]  /*2f4b0*/  LDL.LU R115, [R1+0x15c] ;  /* 0x00015c0001737983 */ /* 0x000ea20000300800 */
[C---:B------:R-:W-:Y:S02]  /*2f4c0*/  LEA R64, P4, R3.reuse, R2, 0x1 ;  /* 0x0000000203407211 */ /* 0x040fe400078808ff */
[----:B-1----:R-:W-:Y:S01]  /*2f4d0*/  LEA R67, R78, R3, 0x1 ;  /* 0x000000034e437211 */ /* 0x002fe200078e08ff */
[----:B------:R0:W-:Y:S02]  /*2f4e0*/  STG.E.U16 desc[UR12][R12.64], R15 ;  /* 0x0000000f0c007986 */ /* 0x0001e4000c10150c */
[----:B------:R-:W1:Y:S01]  /*2f4f0*/  LDC R78, c[0x0][0x3e8] ;  /* 0x0000fa00ff4e7b82 */ /* 0x000e620000000800 */
[----:B------:R-:W-:Y:S01]  /*2f500*/  LEA.HI.X.SX32 R65, R3, R0, 0x1, P4 ;  /* 0x0000000003417211 */ /* 0x000fe200020f0eff */
[----:B------:R-:W-:Y:S01]  /*2f510*/  IMAD R3, R79, 0x2, R67 ;  /* 0x000000024f037824 */ /* 0x000fe200078e0243 */
[C---:B------:R-:W-:Y:S01]  /*2f520*/  LEA R66, P4, R67.reuse, R2, 0x1 ;  /* 0x0000000243427211 */ /* 0x040fe200078808ff */
[----:B------:R-:W2:Y:S04]  /*2f530*/  LDL.LU R116, [R1+0x684] ;  /* 0x0006840001747983 */ /* 0x000ea80000300800 */
[----:B------:R-:W1:Y:S01]  /*2f540*/  LDC R79, c[0x0][0x3e8] ;  /* 0x0000fa00ff4f7b82 */ /* 0x000e620000000800 */
[----:B------:R-:W-:Y:S01]  /*2f550*/  PRMT R72, R14, 0x7632, R72 ;  /* 0x000076320e487816 */ /* 0x000fe20000000048 */
[----:B------:R0:W-:Y:S01]  /*2f560*/  STG.E.U16 desc[UR12][R64.64], R60 ;  /* 0x0000003c40007986 */ /* 0x0001e2000c10150c */
[----:B------:R-:W-:Y:S01]  /*2f570*/  LEA.HI.X.SX32 R67, R67, R0, 0x1, P4 ;  /* 0x0000000043437211 */ /* 0x000fe200020f0eff */
[----:B0-----:R-:W-:Y:S01]  /*2f580*/  IMAD R13, R68, 0x2, R3 ;  /* 0x00000002440d7824 */ /* 0x001fe200078e0203 */
[----:B------:R-:W-:Y:S01]  /*2f590*/  LEA R14, P4, R3, R2, 0x1 ;  /* 0x00000002030e7211 */ /* 0x000fe200078808ff */
[----:B------:R-:W2:Y:S01]  /*2f5a0*/  LDL.LU R117, [R1+0x158] ;  /* 0x0001580001757983 */ /* 0x000ea20000300800 */
[----:B------:R-:W-:-:S02]  /*2f5b0*/  PRMT R74, R15, 0x7632, R74 ;  /* 0x000076320f4a7816 */ /* 0x000fc4000000004a */
[----:B------:R-:W-:Y:S01]  /*2f5c0*/  LEA.HI.X.SX32 R15, R3, R0, 0x1, P4 ;  /* 0x00000000030f7211 */ /* 0x000fe200020f0eff */
[----:B------:R0:W-:Y:S01]  /*2f5d0*/  STG.E.U16 desc[UR12][R66.64], R61 ;  /* 0x0000003d42007986 */ /* 0x0001e2000c10150c */
[----:B------:R-:W-:Y:S01]  /*2f5e0*/  LEA R3, R70, R13, 0x1 ;  /* 0x0000000d46037211 */ /* 0x000fe200078e08ff */
[----:B------:R-:W1:Y:S01]  /*2f5f0*/  LDC R64, c[0x0][0x3e8] ;  /* 0x0000fa00ff407b82 */ /* 0x000e620000000800 */
[C---:B------:R-:W-:Y:S01]  /*2f600*/  LEA R12, P4, R13.reuse, R2, 0x1 ;  /* 0x000000020d0c7211 */ /* 0x040fe200078808ff */
[----:B------:R1:W-:Y:S03]  /*2f610*/  STG.E.U16 desc[UR12][R14.64], R62 ;  /* 0x0000003e0e007986 */ /* 0x0003e6000c10150c */
[----:B------:R-:W-:Y:S01]  /*2f620*/  LEA.HI.X.SX32 R13, R13, R0, 0x1, P4 ;  /* 0x000000000d0d7211 */ /* 0x000fe200020f0eff */
[----:B------:R-:W2:Y:S02]  /*2f630*/  LDL.LU R118, [R1+0x688] ;  /* 0x0006880001767983 */ /* 0x000ea40000300800 */
[----:B0-----:R-:W0:Y:S01]  /*2f640*/  LDC R66, c[0x0][0x3e8] ;  /* 0x0000fa00ff427b82 */ /* 0x001e220000000800 */
[----:B------:R-:W-:Y:S01]  /*2f650*/  PRMT R67, R61, 0x7632, R67 ;  /* 0x000076323d437816 */ /* 0x000fe20000000043 */
[----:B-1----:R-:W-:Y:S01]  /*2f660*/  IMAD R61, R78, 0x2, R3 ;  /* 0x000000024e3d7824 */ /* 0x002fe200078e0203 */
[----:B------:R-:W-:-:S02]  /*2f670*/  LEA R14, P4, R3, R2, 0x1 ;  /* 0x00000002030e7211 */ /* 0x000fc400078808ff */
[----:B------:R-:W-:-:S03]  /*2f680*/  PRMT R65, R60, 0x7632, R65 ;  /* 0x000076323c417816 */ /* 0x000fc60000000041 */
[----:B------:R-:W1:Y:S01]  /*2f690*/  LDC R78, c[0x0][0x3e8] ;  /* 0x0000fa00ff4e7b82 */ /* 0x000e620000000800 */
[----:B------:R-:W-:Y:S01]  /*2f6a0*/  LEA.HI.X.SX32 R15, R3, R0, 0x1, P4 ;  /* 0x00000000030f7211 */ /* 0x000fe200020f0eff */
[----:B------:R-:W-:Y:S01]  /*2f6b0*/  IMAD R3, R79, 0x2, R61 ;  /* 0x000000024f037824 */ /* 0x000fe200078e023d */
[C---:B------:R-:W-:Y:S02]  /*2f6c0*/  LEA R60, P4, R61.reuse, R2, 0x1 ;  /* 0x000000023d3c7211 */ /* 0x040fe400078808ff */
[----:B------:R-:W-:Y:S01]  /*2f6d0*/  PRMT R68, R62, 0x7632, R68 ;  /* 0x000076323e447816 */ /* 0x000fe20000000044 */
[----:B------:R0:W-:Y:S01]  /*2f6e0*/  STG.E.U16 desc[UR12][R12.64], R63 ;  /* 0x0000003f0c007986 */ /* 0x0001e2000c10150c */
[----:B------:R-:W-:Y:S01]  /*2f6f0*/  LEA.HI.X.SX32 R61, R61, R0, 0x1, P4 ;  /* 0x000000003d3d7211 */ /* 0x000fe200020f0eff */
[----:B------:R-:W1:Y:S01]  /*2f700*/  LDC R79, c[0x0][0x3e8] ;  /* 0x0000fa00ff4f7b82 */ /* 0x000e620000000800 */
[----:B------:R-:W-:Y:S01]  /*2f710*/  LEA R62, P4, R3, R2, 0x1 ;  /* 0x00000002033e7211 */ /* 0x000fe200078808ff */
[----:B------:R-:W-:Y:S01]  /*2f720*/  STG.E.U16 desc[UR12][R14.64], R56 ;  /* 0x000000380e007986 */ /* 0x000fe2000c10150c */
[----:B------:R-:W-:-:S03]  /*2f730*/  PRMT R70, R63, 0x7632, R70 ;  /* 0x000076323f467816 */ /* 0x000fc60000000046 */
[----:B------:R0:W-:Y:S02]  /*2f740*/  STG.E.U16 desc[UR12][R60.64], R57 ;  /* 0x000000393c007986 */ /* 0x0001e4000c10150c */
[----:B0-----:R-:W-:Y:S02]  /*2f750*/  LEA.HI.X.SX32 R63, R3, R0, 0x1, P4 ;  /* 0x00000000033f7211 */ /* 0x001fe400020f0eff */
[----:B------:R-:W2:Y:S01]  /*2f760*/  LDL.LU R119, [R1+0x154] ;  /* 0x0001540001777983 */ /* 0x000ea20000300800 */
[----:B------:R-:W-:Y:S01]  /*2f770*/  LEA R13, R64, R3, 0x1 ;  /* 0x00000003400d7211 */ /* 0x000fe200078e08ff */
[----:B------:R-:W0:Y:S02]  /*2f780*/  LDC R60, c[0x0][0x3e8] ;  /* 0x0000fa00ff3c7b82 */ /* 0x000e240000000800 */
[----:B------:R1:W-:Y:S02]  /*2f790*/  STG.E.U16 desc[UR12][R62.64], R58 ;  /* 0x0000003a3e007986 */ /* 0x0003e4000c10150c */
[----:B------:R-:W-:Y:S01]  /*2f7a0*/  IMAD R3, R66, 0x2, R13 ;  /* 0x0000000242037824 */ /* 0x000fe200078e020d */
[----:B------:R-:W-:-:S02]  /*2f7b0*/  LEA R12, P4, R13, R2, 0x1 ;  /* 0x000000020d0c7211 */ /* 0x000fc400078808ff */
[----:B------:R-:W-:Y:S01]  /*2f7c0*/  PRMT R61, R56, 0x7632, R61 ;  /* 0x00007632383d7816 */ /* 0x000fe2000000003d */
[----:B------:R-:W2:Y:S01]  /*2f7d0*/  LDL.LU R120, [R1+0x68c] ;  /* 0x00068c0001787983 */ /* 0x000ea20000300800 */
[----:B-1----:R-:W1:Y:S01]  /*2f7e0*/  LDC R62, c[0x0][0x3e8] ;  /* 0x0000fa00ff3e7b82 */ /* 0x002e620000000800 */
[----:B------:R-:W-:Y:S01]  /*2f7f0*/  PRMT R63, R57, 0x7632, R63 ;  /* 0x00007632393f7816 */ /* 0x000fe2000000003f */
[----:B------:R-:W-:Y:S01]  /*2f800*/  IMAD R57, R78, 0x2, R3 ;  /* 0x000000024e397824 */ /* 0x000fe200078e0203 */
[----:B------:R-:W-:Y:S01]  /*2f810*/  LEA.HI.X.SX32 R13, R13, R0, 0x1, P4 ;  /* 0x000000000d0d7211 */ /* 0x000fe200020f0eff */
[----:B------:R-:W2:Y:S01]  /*2f820*/  LDL.LU R86, [R1+0x150] ;  /* 0x0001500001567983 */ /* 0x000ea20000300800 */
[----:B------:R-:W-:-:S03]  /*2f830*/  LEA R14, P4, R3, R2, 0x1 ;  /* 0x00000002030e7211 */ /* 0x000fc600078808ff */
[----:B------:R-:W1:Y:S01]  /*2f840*/  LDC R78, c[0x0][0x3e8] ;  /* 0x0000fa00ff4e7b82 */ /* 0x000e620000000800 */
[----:B------:R-:W-:Y:S01]  /*2f850*/  LEA.HI.X.SX32 R15, R3, R0, 0x1, P4 ;  /* 0x00000000030f7211 */ /* 0x000fe200020f0eff */
[----:B------:R0:W-:Y:S01]  /*2f860*/  STG.E.U16 desc[UR12][R12.64], R59 ;  /* 0x0000003b0c007986 */ /* 0x0001e2000c10150c */
[----:B------:R-:W-:Y:S02]  /*2f870*/  LEA R56, P4, R57, R2, 0x1 ;  /* 0x0000000239387211 */ /* 0x000fe400078808ff */
[----:B------:R-:W-:Y:S01]  /*2f880*/  LEA R3, R79, R57, 0x1 ;  /* 0x000000394f037211 */ /* 0x000fe200078e08ff */
[----:B------:R-:W2:Y:S01]  /*2f890*/  LDL.LU R87, [R1+0x690] ;  /* 0x0006900001577983 */ /* 0x000ea20000300800 */
[----:B------:R-:W-:Y:S01]  /*2f8a0*/  PRMT R64, R58, 0x7632, R64 ;  /* 0x000076323a407816 */ /* 0x000fe20000000040 */
[----:B------:R-:W4:Y:S01]  /*2f8b0*/  LDC R79, c[0x0][0x3e8] ;  /* 0x0000fa00ff4f7b82 */ /* 0x000f220000000800 */
[----:B------:R-:W-:Y:S01]  /*2f8c0*/  LEA.HI.X.SX32 R57, R57, R0, 0x1, P4 ;  /* 0x0000000039397211 */ /* 0x000fe200020f0eff */
[----:B------:R-:W-:Y:S01]  /*2f8d0*/  STG.E.U16 desc[UR12][R14.64], R52 ;  /* 0x000000340e007986 */ /* 0x000fe2000c10150c */
[----:B------:R-:W-:Y:S01]  /*2f8e0*/  LEA R58, P4, R3, R2, 0x1 ;  /* 0x00000002033a7211 */ /* 0x000fe200078808ff */
[----:B0-----:R-:W-:Y:S01]  /*2f8f0*/  IMAD R13, R60, 0x2, R3 ;  /* 0x000000023c0d7824 */ /* 0x001fe200078e0203 */
[----:B------:R-:W-:Y:S01]  /*2f900*/  PRMT R66, R59, 0x7632, R66 ;  /* 0x000076323b427816 */ /* 0x000fe20000000042 */
[----:B------:R0:W-:Y:S01]  /*2f910*/  STG.E.U16 desc[UR12][R56.64], R53 ;  /* 0x0000003538007986 */ /* 0x0001e2000c10150c */
[----:B------:R-:W-:Y:S01]  /*2f920*/  LEA.HI.X.SX32 R59, R3, R0, 0x1, P4 ;  /* 0x00000000033b7211 */ /* 0x000fe200020f0eff */
[----:B-1----:R-:W-:Y:S01]  /*2f930*/  IMAD R3, R62, 0x2, R13 ;  /* 0x000000023e037824 */ /* 0x002fe200078e020d */
[C---:B------:R-:W-:Y:S01]  /*2f940*/  LEA R12, P4, R13.reuse, R2, 0x1 ;  /* 0x000000020d0c7211 */ /* 0x040fe200078808ff */
[----:B------:R-:W2:Y:S03]  /*2f950*/  LDL.LU R105, [R1+0x14c] ;  /* 0x00014c0001697983 */ /* 0x000ea60000300800 */
[----:B------:R-:W-:Y:S01]  /*2f960*/  LEA.HI.X.SX32 R13, R13, R0, 0x1, P4 ;  /* 0x000000000d0d7211 */ /* 0x000fe200020f0eff */
[----:B------:R1:W-:Y:S01]  /*2f970*/  STG.E.U16 desc[UR12][R58.64], R54 ;  /* 0x000000363a007986 */ /* 0x0003e2000c10150c */
[----:B0-----:R-:W0:Y:S01]  /*2f980*/  LDC R56, c[0x0][0x3e8] ;  /* 0x0000fa00ff387b82 */ /* 0x001e220000000800 */
[----:B------:R-:W-:-:S02]  /*2f990*/  LEA R14, P4, R3, R2, 0x1 ;  /* 0x00000002030e7211 */ /* 0x000fc400078808ff */
[----:B------:R-:W2:Y:S01]  /*2f9a0*/  LDL.LU R106, [R1+0x694] ;  /* 0x00069400016a7983 */ /* 0x000ea20000300800 */
[----:B------:R-:W-:Y:S02]  /*2f9b0*/  PRMT R57, R52, 0x7632, R57 ;  /* 0x0000763234397816 */ /* 0x000fe40000000039 */
[----:B-1----:R-:W-:Y:S02]  /*2f9c0*/  PRMT R59, R53, 0x7632, R59 ;  /* 0x00007632353b7816 */ /* 0x002fe4000000003b */
[----:B------:R-:W1:Y:S01]  /*2f9d0*/  LDC R58, c[0x0][0x3e8] ;  /* 0x0000fa00ff3a7b82 */ /* 0x000e620000000800 */
[----:B------:R-:W-:Y:S02]  /*2f9e0*/  LEA R53, R78, R3, 0x1 ;  /* 0x000000034e357211 */ /* 0x000fe400078e08ff */
[----:B------:R-:W-:Y:S01]  /*2f9f0*/  PRMT R60, R54, 0x7632, R60 ;  /* 0x00007632363c7816 */ /* 0x000fe2000000003c */
[----:B------:R0:W-:Y:S01]  /*2fa00*/  STG.E.U16 desc[UR12][R12.64], R55 ;  /* 0x000000370c007986 */ /* 0x0001e2000c10150c */
[----:B------:R-:W-:Y:S01]  /*2fa10*/  LEA.HI.X.SX32 R15, R3, R0, 0x1, P4 ;  /* 0x00000000030f7211 */ /* 0x000fe200020f0eff */
[----:B------:R-:W-:Y:S01]  /*2fa20*/  IMAD R3, R80, 0x2, R53 ;  /* 0x0000000250037824 */ /* 0x000fe200078e0235 */
[----:B------:R-:W-:Y:S01]  /*2fa30*/  LEA R52, P4, R53, R2, 0x1 ;  /* 0x0000000235347211 */ /* 0x000fe200078808ff */
[----:B------:R-:W4:Y:S01]  /*2fa40*/  LDC R80, c[0x0][0x3e8] ;  /* 0x0000fa00ff507b82 */ /* 0x000f220000000800 */
[----:B------:R-:W-:Y:S01]  /*2fa50*/  PRMT R62, R55, 0x7632, R62 ;  /* 0x00007632373e7816 */ /* 0x000fe2000000003e */
[----:B------:R-:W3:Y:S01]  /*2fa60*/  LDL.LU R108, [R1+0x698] ;  /* 0x00069800016c7983 */ /* 0x000ee20000300800 */
[----:B------:R-:W-:-:S02]  /*2fa70*/  LEA.HI.X.SX32 R53, R53, R0, 0x1, P4 ;  /* 0x0000000035357211 */ /* 0x000fc400020f0eff */
[C---:B------:R-:W-:Y:S01]  /*2fa80*/  LEA R54, P4, R3.reuse, R2, 0x1 ;  /* 0x0000000203367211 */ /* 0x040fe200078808ff */
[----:B------:R-:W-:Y:S02]  /*2fa90*/  STG.E.U16 desc[UR12][R14.64], R48 ;  /* 0x000000300e007986 */ /* 0x000fe4000c10150c */
[----:B------:R-:W4:Y:S01]  /*2faa0*/  LDC R78, c[0x0][0x3e8] ;  /* 0x0000fa00ff4e7b82 */ /* 0x000f220000000800 */
[----:B0-----:R-:W-:Y:S01]  /*2fab0*/  LEA.HI.X.SX32 R55, R3, R0, 0x1, P4 ;  /* 0x0000000003377211 */ /* 0x001fe200020f0eff */
[----:B------:R-:W-:Y:S01]  /*2fac0*/  STG.E.U16 desc[UR12][R52.64], R49 ;  /* 0x0000003134007986 */ /* 0x000fe2000c10150c */
[----:B------:R-:W-:-:S03]  /*2fad0*/  IMAD R13, R56, 0x2, R3 ;  /* 0x00000002380d7824 */ /* 0x000fc600078e0203 */
[----:B------:R0:W-:Y:S02]  /*2fae0*/  STG.E.U16 desc[UR12][R54.64], R50 ;  /* 0x0000003236007986 */ /* 0x0001e4000c10150c */
[----:B------:R-:W-:Y:S02]  /*2faf0*/  LEA R12, P4, R13, R2, 0x1 ;  /* 0x000000020d0c7211 */ /* 0x000fe400078808ff */
[----:B-1----:R-:W-:Y:S01]  /*2fb00*/  LEA R3, R58, R13, 0x1 ;  /* 0x0000000d3a037211 */ /* 0x002fe200078e08ff */
[----:B------:R-:W3:Y:S01]  /*2fb10*/  LDL.LU R103, [R1+0x66c] ;  /* 0x00066c0001677983 */ /* 0x000ee20000300800 */
[----:B0-----:R-:W0:Y:S01]  /*2fb20*/  LDC R54, c[0x0][0x3e8] ;  /* 0x0000fa00ff367b82 */ /* 0x001e220000000800 */
[----:B------:R-:W-:Y:S02]  /*2fb30*/  PRMT R55, R49, 0x7632, R55 ;  /* 0x0000763231377816 */ /* 0x000fe40000000037 */
[----:B----4-:R-:W-:Y:S01]  /*2fb40*/  IMAD R49, R79, 0x2, R3 ;  /* 0x000000024f317824 */ /* 0x010fe200078e0203 */
[----:B------:R-:W-:Y:S01]  /*2fb50*/  LEA.HI.X.SX32 R13, R13, R0, 0x1, P4 ;  /* 0x000000000d0d7211 */ /* 0x000fe200020f0eff */
[----:B------:R-:W4:Y:S01]  /*2fb60*/  LDL.LU R104, [R1+0x1c8] ;  /* 0x0001c80001687983 */ /* 0x000f220000300800 */
[----:B------:R-:W-:-:S02]  /*2fb70*/  LEA R14, P4, R3, R2, 0x1 ;  /* 0x00000002030e7211 */ /* 0x000fc400078808ff */
[----:B------:R-:W1:Y:S02]  /*2fb80*/  LDC R79, c[0x0][0x3e8] ;  /* 0x0000fa00ff4f7b82 */ /* 0x000e640000000800 */
[----:B------:R-:W-:Y:S01]  /*2fb90*/  LEA.HI.X.SX32 R15, R3, R0, 0x1, P4 ;  /* 0x00000000030f7211 */ /* 0x000fe200020f0eff */
[----:B------:R-:W-:Y:S01]  /*2fba0*/  IMAD R3, R80, 0x2, R49 ;  /* 0x0000000250037824 */ /* 0x000fe200078e0231 */
[C---:B------:R-:W-:Y:S01]  /*2fbb0*/  LEA R52, P4, R49.reuse, R2, 0x1 ;  /* 0x0000000231347211 */ /* 0x040fe200078808ff */
[----:B------:R0:W-:Y:S03]  /*2fbc0*/  STG.E.U16 desc[UR12][R12.64], R51 ;  /* 0x000000330c007986 */ /* 0x0001e6000c10150c */
[----:B------:R-:W1:Y:S01]  /*2fbd0*/  LDC R80, c[0x0][0x3e8] ;  /* 0x0000fa00ff507b82 */ /* 0x000e620000000800 */
[----:B------:R-:W-:Y:S01]  /*2fbe0*/  LEA.HI.X.SX32 R53, R49, R0, 0x1, P4 ;  /* 0x0000000031357211 */ /* 0x000fe200020f0eff */
[----:B------:R-:W-:Y:S01]  /*2fbf0*/  STG.E.U16 desc[UR12][R14.64], R44 ;  /* 0x0000002c0e007986 */ /* 0x000fe2000c10150c */
[----:B------:R-:W-:-:S02]  /*2fc00*/  PRMT R56, R50, 0x7632, R56 ;  /* 0x0000763232387816 */ /* 0x000fc40000000038 */
[----:B------:R-:W-:Y:S01]  /*2fc10*/  LEA R50, P4, R3, R2, 0x1 ;  /* 0x0000000203327211 */ /* 0x000fe200078808ff */
[----:B------:R0:W-:Y:S02]  /*2fc20*/  STG.E.U16 desc[UR12][R52.64], R45 ;  /* 0x0000002d34007986 */ /* 0x0001e4000c10150c */
[----:B0-----:R-:W-:Y:S02]  /*2fc30*/  LEA R13, R54, R3, 0x1 ;  /* 0x00000003360d7211 */ /* 0x001fe400078e08ff */
[----:B------:R-:W-:Y:S01]  /*2fc40*/  PRMT R58, R51, 0x7632, R58 ;  /* 0x00007632333a7816 */ /* 0x000fe2000000003a */
[----:B------:R-:W3:Y:S01]  /*2fc50*/  LDL.LU R88, [R1+0x668] ;  /* 0x0006680001587983 */ /* 0x000ee20000300800 */
[----:B------:R-:W-:Y:S01]  /*2fc60*/  LEA.HI.X.SX32 R51, R3, R0, 0x1, P4 ;  /* 0x0000000003337211 */ /* 0x000fe200020f0eff */
[----:B------:R-:W-:Y:S01]  /*2fc70*/  IMAD R3, R78, 0x2, R13 ;  /* 0x000000024e037824 */ /* 0x000fe200078e020d */
[C---:B------:R-:W-:Y:S01]  /*2fc80*/  LEA R12, P4, R13.reuse, R2, 0x1 ;  /* 0x000000020d0c7211 */ /* 0x040fe200078808ff */
[----:B------:R-:W0:Y:S08]  /*2fc90*/  LDC R78, c[0x0][0x3e8] ;  /* 0x0000fa00ff4e7b82 */ /* 0x000e300000000800 */
[----:B------:R-:W0:Y:S01]  /*2fca0*/  LDC R52, c[0x0][0x3e8] ;  /* 0x0000fa00ff347b82 */ /* 0x000e220000000800 */
[----:B------:R-:W-:Y:S01]  /*2fcb0*/  LEA.HI.X.SX32 R13, R13, R0, 0x1, P4 ;  /* 0x000000000d0d7211 */ /* 0x000fe200020f0eff */
[----:B-1----:R-:W-:Y:S01]  /*2fcc0*/  IMAD R49, R79, 0x2, R3 ;  /* 0x000000024f317824 */ /* 0x002fe200078e0203 */
[----:B------:R-:W-:-:S05]  /*2fcd0*/  LEA R14, P4, R3, R2, 0x1 ;  /* 0x00000002030e7211 */ /* 0x000fca00078808ff */
[----:B------:R-:W1:Y:S01]  /*2fce0*/  LDC R79, c[0x0][0x3e8] ;  /* 0x0000fa00ff4f7b82 */ /* 0x000e620000000800 */
[----:B------:R-:W-:Y:S02]  /*2fcf0*/  LEA.HI.X.SX32 R15, R3, R0, 0x1, P4 ;  /* 0x00000000030f7211 */ /* 0x000fe400020f0eff */
[----:B------:R-:W-:Y:S01]  /*2fd00*/  LEA R3, R80, R49, 0x1 ;  /* 0x0000003150037211 */ /* 0x000fe200078e08ff */
[----:B------:R0:W-:Y:S04]  /*2fd10*/  STG.E.U16 desc[UR12][R50.64], R46 ;  /* 0x0000002e32007986 */ /* 0x0001e8000c10150c */
[----:B------:R-:W1:Y:S01]  /*2fd20*/  LDC R80, c[0x0][0x3e8] ;  /* 0x0000fa00ff507b82 */ /* 0x000e620000000800 */
[----:B------:R-:W-:Y:S01]  /*2fd30*/  PRMT R53, R46, 0x7632, R53 ;  /* 0x000076322e357816 */ /* 0x000fe20000000035 */
[----:B------:R0:W-:Y:S02]  /*2fd40*/  STG.E.U16 desc[UR12][R12.64], R47 ;  /* 0x0000002f0c007986 */ /* 0x0001e4000c10150c */
[----:B0-----:R-:W-:-:S04]  /*2fd50*/  LEA R50, P4, R49, R2, 0x1 ;  /* 0x0000000231327211 */ /* 0x001fc800078808ff */
[----:B------:R-:W-:Y:S02]  /*2fd60*/  LEA.HI.X.SX32 R51, R49, R0, 0x1, P4 ;  /* 0x0000000031337211 */ /* 0x000fe400020f0eff */
[----:B------:R-:W-:Y:S01]  /*2fd70*/  LEA R46, P4, R3, R2, 0x1 ;  /* 0x00000002032e7211 */ /* 0x000fe200078808ff */
[----:B------:R-:W-:Y:S01]  /*2fd80*/  IMAD R13, R52, 0x2, R3 ;  /* 0x00000002340d7824 */ /* 0x000fe200078e0203 */
[----:B------:R-:W-:Y:S01]  /*2fd90*/  PRMT R54, R47, 0x7632, R54 ;  /* 0x000076322f367816 */ /* 0x000fe20000000036 */
[----:B------:R-:W0:Y:S01]  /*2fda0*/  LDC R49, c[0x0][0x3e8] ;  /* 0x0000fa00ff317b82 */ /* 0x000e220000000800 */
[----:B------:R-:W-:Y:S01]  /*2fdb0*/  LEA.HI.X.SX32 R47, R3, R0, 0x1, P4 ;  /* 0x00000000032f7211 */ /* 0x000fe200020f0eff */
[----:B------:R-:W-:Y:S01]  /*2fdc0*/  IMAD R3, R78, 0x2, R13 ;  /* 0x000000024e037824 */ /* 0x000fe200078e020d */
[C---:B------:R-:W-:Y:S01]  /*2fdd0*/  LEA R12, P4, R13.reuse, R2, 0x1 ;  /* 0x000000020d0c7211 */ /* 0x040fe200078808ff */
[----:B------:R1:W-:Y:S03]  /*2fde0*/  STG.E.U16 desc[UR12][R14.64], R40 ;  /* 0x000000280e007986 */ /* 0x0003e6000c10150c */
[----:B------:R-:W-:Y:S01]  /*2fdf0*/  LEA.HI.X.SX32 R13, R13, R0, 0x1, P4 ;  /* 0x000000000d0d7211 */ /* 0x000fe200020f0eff */
[----:B------:R1:W-:Y:S01]  /*2fe00*/  STG.E.U16 desc[UR12][R50.64], R41 ;  /* 0x0000002932007986 */ /* 0x0003e2000c10150c */
[----:B------:R-:W-:Y:S01]  /*2fe10*/  PRMT R52, R43, 0x7632, R52 ;  /* 0x000076322b347816 */ /* 0x000fe20000000034 */
[----:B------:R-:W2:Y:S02]  /*2fe20*/  LDC R78, c[0x0][0x3e8] ;  /* 0x0000fa00ff4e7b82 */ /* 0x000ea40000000800 */
[----:B------:R1:W-:Y:S02]  /*2fe30*/  STG.E.U16 desc[UR12][R46.64], R42 ;  /* 0x0000002a2e007986 */ /* 0x0003e4000c10150c */
[----:B-1----:R-:W-:-:S04]  /*2fe40*/  LEA R14, P4, R3, R2, 0x1 ;  /* 0x00000002030e7211 */ /* 0x002fc800078808ff */
[----:B------:R-:W1:Y:S01]  /*2fe50*/  LDC R50, c[0x0][0x3e8] ;  /* 0x0000fa00ff327b82 */ /* 0x000e620000000800 */
[----:B------:R-:W-:Y:S02]  /*2fe60*/  LEA R47, R79, R3, 0x1 ;  /* 0x000000034f2f7211 */ /* 0x000fe400078e08ff */
[----:B------:R-:W-:-:S05]  /*2fe70*/  LEA.HI.X.SX32 R15, R3, R0, 0x1, P4 ;  /* 0x00000000030f7211 */ /* 0x000fca00020f0eff */
[----:B------:R-:W1:Y:S01]  /*2fe80*/  LDC R79, c[0x0][0x3e8] ;  /* 0x0000fa00ff4f7b82 */ /* 0x000e620000000800 */
[C---:B------:R-:W-:Y:S01]  /*2fe90*/  LEA R46, P4, R47.reuse, R2, 0x1 ;  /* 0x000000022f2e7211 */ /* 0x040fe200078808ff */
[----:B------:R-:W-:Y:S01]  /*2fea0*/  IMAD R3, R80, 0x2, R47 ;  /* 0x0000000250037824 */ /* 0x000fe200078e022f */
[----:B------:R-:W-:Y:S02]  /*2feb0*/  PRMT R51, R42, 0x7632, R51 ;  /* 0x000076322a337816 */ /* 0x000fe40000000033 */
[----:B------:R-:W-:Y:S02]  /*2fec0*/  LEA.HI.X.SX32 R47, R47, R0, 0x1, P4 ;  /* 0x000000002f2f7211 */ /* 0x000fe400020f0eff */
[C---:B------:R-:W-:Y:S01]  /*2fed0*/  LEA R42, P4, R3.reuse, R2, 0x1 ;  /* 0x00000002032a7211 */ /* 0x040fe200078808ff */
[----:B------:R0:W-:Y:S01]  /*2fee0*/  STG.E.U16 desc[UR12][R12.64], R43 ;  /* 0x0000002b0c007986 */ /* 0x0001e2000c10150c */
[----:B------:R-:W1:Y:S03]  /*2fef0*/  LDC R80, c[0x0][0x3e8] ;  /* 0x0000fa00ff507b82 */ /* 0x000e660000000800 */
[----:B------:R-:W-:Y:S04]  /*2ff00*/  STG.E.U16 desc[UR12][R14.64], R36 ;  /* 0x000000240e007986 */ /* 0x000fe8000c10150c */
[----:B------:R-:W-:Y:S01]  /*2ff10*/  STG.E.U16 desc[UR12][R46.64], R37 ;  /* 0x000000252e007986 */ /* 0x000fe2000c10150c */
[----:B0-----:R-:W-:Y:S01]  /*2ff20*/  LEA.HI.X.SX32 R43, R3, R0, 0x1, P4 ;  /* 0x00000000032b7211 */ /* 0x001fe200020f0eff */
[----:B------:R-:W-:-:S04]  /*2ff30*/  IMAD R13, R49, 0x2, R3 ;  /* 0x00000002310d7824 */ /* 0x000fc800078e0203 */
[----:B------:R0:W-:Y:S01]  /*2ff40*/  STG.E.U16 desc[UR12][R42.64], R38 ;  /* 0x000000262a007986 */ /* 0x0001e2000c10150c */
[----:B-1----:R-:W-:Y:S02]  /*2ff50*/  LEA R3, R50, R13, 0x1 ;  /* 0x0000000d32037211 */ /* 0x002fe400078e08ff */
[----:B------:R-:W-:Y:S01]  /*2ff60*/  LEA R12, P4, R13, R2, 0x1 ;  /* 0x000000020d0c7211 */ /* 0x000fe200078808ff */
[----:B0-----:R-:W0:Y:S01]  /*2ff70*/  LDC R43, c[0x0][0x3e8] ;  /* 0x0000fa00ff2b7b82 */ /* 0x001e220000000800 */
[----:B------:R-:W-:Y:S01]  /*2ff80*/  PRMT R42, R37, 0x7632, R42 ;  /* 0x00007632252a7816 */ /* 0x000fe2000000002a */
[----:B------:R-:W-:Y:S01]  /*2ff90*/  IMAD R37, R79, 0x2, R3 ;  /* 0x000000024f257824 */ /* 0x000fe200078e0203 */
[----:B------:R-:W-:Y:S02]  /*2ffa0*/  LEA.HI.X.SX32 R13, R13, R0, 0x1, P4 ;  /* 0x000000000d0d7211 */ /* 0x000fe400020f0eff */
[----:B------:R-:W-:-:S03]  /*2ffb0*/  LEA R14, P4, R3, R2, 0x1 ;  /* 0x00000002030e7211 */ /* 0x000fc600078808ff */
[----:B------:R-:W1:Y:S01]  /*2ffc0*/  LDC R79, c[0x0][0x3e8] ;  /* 0x0000fa00ff4f7b82 */ /* 0x000e620000000800 */
[----:B------:R-:W-:Y:S02]  /*2ffd0*/  PRMT R38, R36, 0x7632, R38 ;  /* 0x0000763224267816 */ /* 0x000fe40000000026 */
[----:B------:R-:W-:Y:S02]  /*2ffe0*/  LEA.HI.X.SX32 R15, R3, R0, 0x1, P4 ;  /* 0x00000000030f7211 */ /* 0x000fe400020f0eff */
[C---:B------:R-:W-:Y:S01]  /*2fff0*/  LEA R36, P4, R37.reuse, R2, 0x1 ;  /* 0x0000000225247211 */ /* 0x040fe200078808ff */
[----:B------:R-:W-:Y:S01]  /*30000*/  IMAD R3, R80, 0x2, R37 ;  /* 0x0000000250037824 */ /* 0x000fe200078e0225 */
[----:B------:R0:W-:Y:S01]  /*30010*/  STG.E.U16 desc[UR12][R12.64], R39 ;  /* 0x000000270c007986 */ /* 0x0001e2000c10150c */
[----:B------:R-:W4:Y:S01]  /*30020*/  LDC R80, c[0x0][0x3e8] ;  /* 0x0000fa00ff507b82 */ /* 0x000f220000000800 */
[----:B------:R-:W-:Y:S02]  /*30030*/  LEA.HI.X.SX32 R37, R37, R0, 0x1, P4 ;  /* 0x0000000025257211 */ /* 0x000fe400020f0eff */
[----:B------:R-:W-:Y:S01]  /*30040*/  STG.E.U16 desc[UR12][R14.64], R32 ;  /* 0x000000200e007986 */ /* 0x000fe2000c10150c */
[----:B------:R-:W-:-:S03]  /*30050*/  LEA R46, P4, R3, R2, 0x1 ;  /* 0x00000002032e7211 */ /* 0x000fc600078808ff */
[----:B------:R0:W-:Y:S02]  /*30060*/  STG.E.U16 desc[UR12][R36.64], R33 ;  /* 0x0000002124007986 */ /* 0x0001e4000c10150c */
[----:B0-----:R-:W-:Y:S02]  /*30070*/  LEA R13, R43, R3, 0x1 ;  /* 0x000000032b0d7211 */ /* 0x001fe400078e08ff */
[----:B------:R-:W-:Y:S02]  /*30080*/  LEA.HI.X.SX32 R47, R3, R0, 0x1, P4 ;  /* 0x00000000032f7211 */ /* 0x000fe400020f0eff */
[----:B------:R-:W-:Y:S01]  /*30090*/  LEA R12, P4, R13, R2, 0x1 ;  /* 0x000000020d0c7211 */ /* 0x000fe200078808ff */
[----:B------:R-:W0:Y:S01]  /*300a0*/  LDC R36, c[0x0][0x3e8] ;  /* 0x0000fa00ff247b82 */ /* 0x000e220000000800 */
[----:B--2---:R-:W-:Y:S01]  /*300b0*/  IMAD R3, R78, 0x2, R13 ;  /* 0x000000024e037824 */ /* 0x004fe200078e020d */
[----:B------:R-:W-:Y:S02]  /*300c0*/  PRMT R43, R33, 0x7632, R43 ;  /* 0x00007632212b7816 */ /* 0x000fe4000000002b */
[----:B------:R-:W-:-:S04]  /*300d0*/  LEA.HI.X.SX32 R13, R13, R0, 0x1, P4 ;  /* 0x000000000d0d7211 */ /* 0x000fc800020f0eff */
[----:B------:R-:W2:Y:S01]  /*300e0*/  LDC R78, c[0x0][0x3e8] ;  /* 0x0000fa00ff4e7b82 */ /* 0x000ea20000000800 */
[----:B------:R-:W-:Y:S01]  /*300f0*/  LEA R14, P4, R3, R2, 0x1 ;  /* 0x00000002030e7211 */ /* 0x000fe200078808ff */
[----:B-1----:R-:W-:-:S03]  /*30100*/  IMAD R33, R79, 0x2, R3 ;  /* 0x000000024f217824 */ /* 0x002fc600078e0203 */
[----:B------:R-:W-:Y:S02]  /*30110*/  LEA.HI.X.SX32 R15, R3, R0, 0x1, P4 ;  /* 0x00000000030f7211 */ /* 0x000fe400020f0eff */
[----:B------:R-:W-:Y:S02]  /*30120*/  LEA R3, R81, R33, 0x1 ;  /* 0x0000002151037211 */ /* 0x000fe400078e08ff */
[----:B------:R-:W-:Y:S01]  /*30130*/  PRMT R50, R39, 0x7632, R50 ;  /* 0x0000763227327816 */ /* 0x000fe20000000032 */
[----:B------:R-:W1:Y:S01]  /*30140*/  LDC R81, c[0x0][0x3e8] ;  /* 0x0000fa00ff517b82 */ /* 0x000e620000000800 */
[----:B------:R-:W-:Y:S02]  /*30150*/  PRMT R39, R32, 0x7632, R39 ;  /* 0x0000763220277816 */ /* 0x000fe40000000027 */
[C---:B------:R-:W-:Y:S01]  /*30160*/  LEA R32, P4, R33.reuse, R2, 0x1 ;  /* 0x0000000221207211 */ /* 0x040fe200078808ff */
[----:B------:R0:W-:Y:S03]  /*30170*/  STG.E.U16 desc[UR12][R46.64], R34 ;  /* 0x000000222e007986 */ /* 0x0001e6000c10150c */
[----:B------:R-:W-:Y:S01]  /*30180*/  LEA.HI.X.SX32 R33, R33, R0, 0x1, P4 ;  /* 0x0000000021217211 */ /* 0x000fe200020f0eff */
[----:B------:R0:W-:Y:S01]  /*30190*/  STG.E.U16 desc[UR12][R12.64], R35 ;  /* 0x000000230c007986 */ /* 0x0001e2000c10150c */
[----:B------:R-:W1:Y:S01]  /*301a0*/  LDC R37, c[0x0][0x3e8] ;  /* 0x0000fa00ff257b82 */ /* 0x000e620000000800 */
[----:B0-----:R-:W-:-:S07]  /*301b0*/  PRMT R46, R34, 0x7632, R46 ;  /* 0x00007632222e7816 */ /* 0x001fce000000002e */
[----:B------:R-:W0:Y:S01]  /*301c0*/  LDC R79, c[0x0][0x3e8] ;  /* 0x0000fa00ff4f7b82 */ /* 0x000e220000000800 */
[----:B------:R-:W-:Y:S01]  /*301d0*/  LEA R34, P4, R3, R2, 0x1 ;  /* 0x0000000203227211 */ /* 0x000fe200078808ff */
[----:B------:R-:W-:Y:S01]  /*301e0*/  IMAD R13, R36, 0x2, R3 ;  /* 0x00000002240d7824 */ /* 0x000fe200078e0203 */
[----:B------:R-:W-:Y:S02]  /*301f0*/  PRMT R47, R35, 0x7632, R47 ;  /* 0x00007632232f7816 */ /* 0x000fe4000000002f */
[----:B------:R-:W-:Y:S01]  /*30200*/  LEA.HI.X.SX32 R35, R3, R0, 0x1, P4 ;  /* 0x0000000003237211 */ /* 0x000fe200020f0eff */
[----:B--2---:R-:W-:Y:S01]  /*30210*/  IMAD R3, R78, 0x2, R13 ;  /* 0x000000024e037824 */ /* 0x004fe200078e020d */
[C---:B------:R-:W-:Y:S01]  /*30220*/  LEA R12, P4, R13.reuse, R2, 0x1 ;  /* 0x000000020d0c7211 */ /* 0x040fe200078808ff */
[----:B------:R2:W-:Y:S01]  /*30230*/  STG.E.U16 desc[UR12][R14.64], R28 ;  /* 0x0000001c0e007986 */ /* 0x0005e2000c10150c */
[----:B------:R-:W0:Y:S02]  /*30240*/  LDC R78, c[0x0][0x3e8] ;  /* 0x0000fa00ff4e7b82 */ /* 0x000e240000000800 */
[----:B------:R-:W-:Y:S01]  /*30250*/  LEA.HI.X.SX32 R13, R13, R0, 0x1, P4 ;  /* 0x000000000d0d7211 */ /* 0x000fe200020f0eff */
[----:B------:R4:W-:Y:S01]  /*30260*/  STG.E.U16 desc[UR12][R32.64], R29 ;  /* 0x0000001d20007986 */ /* 0x0009e2000c10150c */
[----:B--2---:R-:W-:-:S02]  /*30270*/  LEA R14, P4, R3, R2, 0x1 ;  /* 0x00000002030e7211 */ /* 0x004fc400078808ff */
[----:B----4-:R-:W-:Y:S02]  /*30280*/  LEA R33, R80, R3, 0x1 ;  /* 0x0000000350217211 */ /* 0x010fe400078e08ff */
[----:B------:R-:W2:Y:S01]  /*30290*/  LDC R80, c[0x0][0x3e8] ;  /* 0x0000fa00ff507b82 */ /* 0x000ea20000000800 */
[----:B------:R-:W-:Y:S02]  /*302a0*/  LEA.HI.X.SX32 R15, R3, R0, 0x1, P4 ;  /* 0x00000000030f7211 */ /* 0x000fe400020f0eff */
[----:B------:R-:W-:Y:S01]  /*302b0*/  LEA R32, P4, R33, R2, 0x1 ;  /* 0x0000000221207211 */ /* 0x000fe200078808ff */
[----:B-1----:R-:W-:Y:S01]  /*302c0*/  IMAD R36, R81, 0x2, R33 ;  /* 0x0000000251247824 */ /* 0x002fe200078e0221 */
[----:B------:R1:W-:Y:S03]  /*302d0*/  STG.E.U16 desc[UR12][R34.64], R30 ;  /* 0x0000001e22007986 */ /* 0x0003e6000c10150c */
[----:B------:R-:W4:Y:S01]  /*302e0*/  LDC R81, c[0x0][0x3e8] ;  /* 0x0000fa00ff517b82 */ /* 0x000f220000000800 */
[----:B------:R-:W-:-:S02]  /*302f0*/  LEA.HI.X.SX32 R33, R33, R0, 0x1, P4 ;  /* 0x0000000021217211 */ /* 0x000fc400020f0eff */
[----:B-1----:R-:W-:-:S04]  /*30300*/  LEA R34, P4, R36, R2, 0x1 ;  /* 0x0000000224227211 */ /* 0x002fc800078808ff */
[----:B------:R-:W-:Y:S01]  /*30310*/  LEA.HI.X.SX32 R35, R36, R0, 0x1, P4 ;  /* 0x0000000024237211 */ /* 0x000fe200020f0eff */
[----:B------:R-:W-:Y:S01]  /*30320*/  IMAD R36, R37, 0x2, R36 ;  /* 0x0000000225247824 */ /* 0x000fe200078e0224 */
[----:B------:R0:W-:Y:S01]  /*30330*/  STG.E.U16 desc[UR12][R12.64], R31 ;  /* 0x0000001f0c007986 */ /* 0x0001e2000c10150c */
[----:B------:R-:W-:-:S03]  /*30340*/  PRMT R3, R31, 0x7632, R3 ;  /* 0x000076321f037816 */ /* 0x000fc60000000003 */
[----:B------:R1:W-:Y:S01]  /*30350*/  STG.E.U16 desc[UR12][R14.64], R24 ;  /* 0x000000180e007986 */ /* 0x0003e2000c10150c */
[----:B0-----:R-:W-:Y:S02]  /*30360*/  LEA R12, R79, R36, 0x1 ;  /* 0x000000244f0c7211 */ /* 0x001fe400078e08ff */
[----:B------:R-:W0:Y:S01]  /*30370*/  LDC R79, c[0x0][0x3e8] ;  /* 0x0000fa00ff4f7b82 */ /* 0x000e220000000800 */
[----:B-1----:R-:W-:Y:S02]  /*30380*/  LEA R14, P4, R36, R2, 0x1 ;  /* 0x00000002240e7211 */ /* 0x002fe400078808ff */
[----:B--2---:R-:W-:Y:S01]  /*30390*/  IMAD R31, R80, 0x2, R12 ;  /* 0x00000002501f7824 */ /* 0x004fe200078e020c */
[----:B------:R1:W-:Y:S01]  /*303a0*/  STG.E.U16 desc[UR12][R32.64], R25 ;  /* 0x0000001920007986 */ /* 0x0003e2000c10150c */
[----:B------:R-:W-:-:S03]  /*303b0*/  LEA.HI.X.SX32 R15, R36, R0, 0x1, P4 ;  /* 0x00000000240f7211 */ /* 0x000fc600020f0eff */
[----:B------:R-:W2:Y:S01]  /*303c0*/  LDC R80, c[0x0][0x3e8] ;  /* 0x0000fa00ff507b82 */ /* 0x000ea20000000800 */
[----:B----4-:R-:W-:Y:S01]  /*303d0*/  IMAD R13, R81, 0x2, R31 ;  /* 0x00000002510d7824 */ /* 0x010fe200078e021f */
[----:B------:R4:W-:Y:S01]  /*303e0*/  STG.E.U16 desc[UR12][R34.64], R26 ;  /* 0x0000001a22007986 */ /* 0x0009e2000c10150c */
[----:B-1----:R-:W-:-:S05]  /*303f0*/  LEA R32, P4, R12, R2, 0x1 ;  /* 0x000000020c207211 */ /* 0x002fca00078808ff */
[----:B------:R-:W1:Y:S01]  /*30400*/  LDC R81, c[0x0][0x3e8] ;  /* 0x0000fa00ff517b82 */ /* 0x000e620000000800 */
[----:B------:R-:W-:Y:S02]  /*30410*/  LEA.HI.X.SX32 R33, R12, R0, 0x1, P4 ;  /* 0x000000000c217211 */ /* 0x000fe400020f0eff */
[C---:B----4-:R-:W-:Y:S01]  /*30420*/  LEA R34, P4, R31.reuse, R2, 0x1 ;  /* 0x000000021f227211 */ /* 0x050fe200078808ff */
[----:B------:R4:W-:Y:S03]  /*30430*/  STG.E.U16 desc[UR12][R14.64], R27 ;  /* 0x0000001b0e007986 */ /* 0x0009e6000c10150c */
[----:B------:R-:W-:Y:S02]  /*30440*/  LEA.HI.X.SX32 R35, R31, R0, 0x1, P4 ;  /* 0x000000001f237211 */ /* 0x000fe400020f0eff */
[----:B------:R-:W-:Y:S02]  /*30450*/  LEA R36, P4, R13, R2, 0x1 ;  /* 0x000000020d247211 */ /* 0x000fe400078808ff */
[----:B----4-:R-:W-:-:S02]  /*30460*/  LEA R15, R78, R13, 0x1 ;  /* 0x0000000d4e0f7211 */ /* 0x010fc400078e08ff */
[----:B------:R-:W4:Y:S01]  /*30470*/  LDC R78, c[0x0][0x3e8] ;  /* 0x0000fa00ff4e7b82 */ /* 0x000f220000000800 */
[----:B------:R-:W-:Y:S02]  /*30480*/  LEA.HI.X.SX32 R37, R13, R0, 0x1, P4 ;  /* 0x000000000d257211 */ /* 0x000fe400020f0eff */
[----:B0-----:R-:W-:Y:S01]  /*30490*/  IMAD R13, R79, 0x2, R15 ;  /* 0x000000024f0d7824 */ /* 0x001fe200078e020f */
[----:B------:R-:W-:-:S04]  /*304a0*/  LEA R14, P4, R15, R2, 0x1 ;  /* 0x000000020f0e7211 */ /* 0x000fc800078808ff */
[----:B------:R-:W0:Y:S01]  /*304b0*/  LDC R79, c[0x0][0x3e8] ;  /* 0x0000fa00ff4f7b82 */ /* 0x000e220000000800 */
[----:B--2---:R-:W-:Y:S01]  /*304c0*/  IMAD R31, R80, 0x2, R13 ;  /* 0x00000002501f7824 */ /* 0x004fe200078e020d */
[----:B------:R2:W-:Y:S01]  /*304d0*/  STG.E.U16 desc[UR12][R32.64], R20 ;  /* 0x0000001420007986 */ /* 0x0005e2000c10150c */
[----:B------:R-:W-:Y:S02]  /*304e0*/  LEA.HI.X.SX32 R15, R15, R0, 0x1, P4 ;  /* 0x000000000f0f7211 */ /* 0x000fe400020f0eff */
[----:B------:R-:W-:-:S03]  /*304f0*/  PRMT R12, R27, 0x7632, R12 ;  /* 0x000076321b0c7816 */ /* 0x000fc6000000000c */
[----:B------:R-:W3:Y:S01]  /*30500*/  LDC R80, c[0x0][0x3e8] ;  /* 0x0000fa00ff507b82 */ /* 0x000ee20000000800 */
[----:B-1----:R-:W-:Y:S01]  /*30510*/  LEA R27, R81, R31, 0x1 ;  /* 0x0000001f511b7211 */ /* 0x002fe200078e08ff */
[----:B------:R1:W-:Y:S01]  /*30520*/  STG.E.U16 desc[UR12][R34.64], R21 ;  /* 0x0000001522007986 */ /* 0x0003e2000c10150c */
[----:B--2---:R-:W-:-:S05]  /*30530*/  LEA R32, P4, R13, R2, 0x1 ;  /* 0x000000020d207211 */ /* 0x004fca00078808ff */
[----:B------:R-:W2:Y:S01]  /*30540*/  LDC R81, c[0x0][0x3e8] ;  /* 0x0000fa00ff517b82 */ /* 0x000ea20000000800 */
[----:B------:R-:W-:Y:S01]  /*30550*/  LEA.HI.X.SX32 R33, R13, R0, 0x1, P4 ;  /* 0x000000000d217211 */ /* 0x000fe200020f0eff */
[----:B------:R4:W-:Y:S01]  /*30560*/  STG.E.U16 desc[UR12][R36.64], R22 ;  /* 0x0000001624007986 */ /* 0x0009e2000c10150c */
[----:B-1----:R-:W-:-:S03]  /*30570*/  LEA R34, P4, R31, R2, 0x1 ;  /* 0x000000021f227211 */ /* 0x002fc600078808ff */
[----:B------:R1:W-:Y:S01]  /*30580*/  STG.E.U16 desc[UR12][R14.64], R23 ;  /* 0x000000170e007986 */ /* 0x0003e2000c10150c */
[----:B------:R-:W-:Y:S02]  /*30590*/  LEA.HI.X.SX32 R35, R31, R0, 0x1, P4 ;  /* 0x000000001f237211 */ /* 0x000fe400020f0eff */
[----:B------:R-:W2:Y:S01]  /*305a0*/  LDC R31, c[0x0][0x3e8] ;  /* 0x0000fa00ff1f7b82 */ /* 0x000ea20000000800 */
[----:B----4-:R-:W-:Y:S01]  /*305b0*/  LEA R36, P4, R27, R2, 0x1 ;  /* 0x000000021b247211 */ /* 0x010fe200078808ff */
[----:B-1----:R-:W-:Y:S01]  /*305c0*/  IMAD R14, R78, 0x2, R27 ;  /* 0x000000024e0e7824 */ /* 0x002fe200078e021b */
[----:B------:R-:W-:Y:S01]  /*305d0*/  PRMT R13, R23, 0x7632, R13 ;  /* 0x00007632170d7816 */ /* 0x000fe2000000000d */
[----:B------:R1:W-:Y:S01]  /*305e0*/  STG.E.U16 desc[UR12][R32.64], R16 ;  /* 0x0000001020007986 */ /* 0x0003e2000c10150c */
[----:B------:R-:W-:Y:S01]  /*305f0*/  LEA.HI.X.SX32 R37, R27, R0, 0x1, P4 ;  /* 0x000000001b257211 */ /* 0x000fe200020f0eff */
[----:B0-----:R-:W-:Y:S01]  /*30600*/  IMAD R27, R79, 0x2, R14 ;  /* 0x000000024f1b7824 */ /* 0x001fe200078e020e */
[----:B------:R-:W-:Y:S01]  /*30610*/  PRMT R23, R16, 0x7632, R23 ;  /* 0x0000763210177816 */ /* 0x000fe20000000017 */
[----:B------:R-:W0:Y:S01]  /*30620*/  LDC R78, c[0x0][0x3e8] ;  /* 0x0000fa00ff4e7b82 */ /* 0x000e220000000800 */
[----:B------:R4:W-:Y:S01]  /*30630*/  STG.E.U16 desc[UR12][R34.64], R17 ;  /* 0x0000001122007986 */ /* 0x0009e2000c10150c */
[----:B------:R-:W-:-:S02]  /*30640*/  PRMT R15, R17, 0x7632, R15 ;  /* 0x00007632110f7816 */ /* 0x000fc4000000000f */
[----:B-1----:R-:W-:-:S04]  /*30650*/  LEA R16, P4, R14, R2, 0x1 ;  /* 0x000000020e107211 */ /* 0x002fc800078808ff */
[----:B------:R-:W1:Y:S01]  /*30660*/  LDC R79, c[0x0][0x3e8] ;  /* 0x0000fa00ff4f7b82 */ /* 0x000e620000000800 */
[----:B----4-:R-:W-:Y:S02]  /*30670*/  LEA.HI.X.SX32 R17, R14, R0, 0x1, P4 ;  /* 0x000000000e117211 */ /* 0x010fe400020f0eff */
[C---:B------:R-:W-:Y:S02]  /*30680*/  LEA R32, P4, R27.reuse, R2, 0x1 ;  /* 0x000000021b207211 */ /* 0x040fe400078808ff */
[----:B---3--:R-:W-:Y:S02]  /*30690*/  LEA R14, R80, R27, 0x1 ;  /* 0x0000001b500e7211 */ /* 0x008fe400078e08ff */
[----:B------:R-:W-:Y:S01]  /*306a0*/  LEA.HI.X.SX32 R33, R27, R0, 0x1, P4 ;  /* 0x000000001b217211 */ /* 0x000fe200020f0eff */
[----:B------:R-:W3:Y:S01]  /*306b0*/  LDC R80, c[0x0][0x3e8] ;  /* 0x0000fa00ff507b82 */ /* 0x000ee20000000800 */
[C---:B------:R-:W-:Y:S01]  /*306c0*/  LEA R34, P4, R14.reuse, R2, 0x1 ;  /* 0x000000020e227211 */ /* 0x040fe200078808ff */
[----:B--2---:R-:W-:Y:S01]  /*306d0*/  IMAD R27, R81, 0x2, R14 ;  /* 0x00000002511b7824 */ /* 0x004fe200078e020e */
[----:B------:R2:W-:Y:S02]  /*306e0*/  STG.E.U16 desc[UR12][R36.64], R18 ;  /* 0x0000001224007986 */ /* 0x0005e4000c10150c */
[----:B------:R-:W-:-:S02]  /*306f0*/  LEA.HI.X.SX32 R35, R14, R0, 0x1, P4 ;  /* 0x000000000e237211 */ /* 0x000fc400020f0eff */
[----:B------:R4:W-:Y:S04]  /*30700*/  STG.E.U16 desc[UR12][R16.64], R19 ;  /* 0x0000001310007986 */ /* 0x0009e8000c10150c */
[----:B------:R-:W-:Y:S01]  /*30710*/  STG.E.U16 desc[UR12][R32.64], R8 ;  /* 0x0000000820007986 */ /* 0x000fe2000c10150c */
[----:B--2---:R-:W-:-:S03]  /*30720*/  LEA R36, P4, R27, R2, 0x1 ;  /* 0x000000021b247211 */ /* 0x004fc600078808ff */
[----:B------:R2:W-:Y:S01]  /*30730*/  STG.E.U16 desc[UR12][R34.64], R9 ;  /* 0x0000000922007986 */ /* 0x0005e2000c10150c */
[--C-:B----4-:R-:W-:Y:S01]  /*30740*/  IMAD R17, R31, 0x2, R27.reuse ;  /* 0x000000021f117824 */ /* 0x110fe200078e021b */
[----:B------:R-:W-:Y:S02]  /*30750*/  LEA.HI.X.SX32 R37, R27, R0, 0x1, P4 ;  /* 0x000000001b257211 */ /* 0x000fe400020f0eff */
[----:B------:R-:W-:Y:S02]  /*30760*/  PRMT R27, R9, 0x7632, R27 ;  /* 0x00007632091b7816 */ /* 0x000fe4000000001b */
[----:B------:R-:W-:Y:S01]  /*30770*/  LEA R16, P4, R17, R2, 0x1 ;  /* 0x0000000211107211 */ /* 0x000fe200078808ff */
[----:B--2---:R-:W2:Y:S01]  /*30780*/  LDC R35, c[0x0][0x3e8] ;  /* 0x0000fa00ff237b82 */ /* 0x004ea20000000800 */
[----:B0-----:R-:W-:Y:S01]  /*30790*/  LEA R9, R78, R17, 0x1 ;  /* 0x000000114e097211 */ /* 0x001fe200078e08ff */
[----:B------:R0:W-:Y:S01]  /*307a0*/  STG.E.U16 desc[UR12][R36.64], R10 ;  /* 0x0000000a24007986 */ /* 0x0001e2000c10150c */
[----:B------:R-:W-:-:S02]  /*307b0*/  PRMT R31, R8, 0x7632, R31 ;  /* 0x00007632081f7816 */ /* 0x000fc4000000001f */
[----:B------:R-:W-:Y:S01]  /*307c0*/  LEA.HI.X.SX32 R17, R17, R0, 0x1, P4 ;  /* 0x0000000011117211 */ /* 0x000fe200020f0eff */
[----:B-1----:R-:W-:Y:S01]  /*307d0*/  IMAD R33, R79, 0x2, R9 ;  /* 0x000000024f217824 */ /* 0x002fe200078e0209 */
[C---:B------:R-:W-:Y:S01]  /*307e0*/  LEA R8, P4, R9.reuse, R2, 0x1 ;  /* 0x0000000209087211 */ /* 0x040fe200078808ff */
[----:B------:R-:W1:Y:S08]  /*307f0*/  LDC R79, c[0x0][0x3e8] ;  /* 0x0000fa00ff4f7b82 */ /* 0x000e700000000800 */
[----:B0-----:R-:W0:Y:S01]  /*30800*/  LDC R37, c[0x0][0x3e8] ;  /* 0x0000fa00ff257b82 */ /* 0x001e220000000800 */
[----:B------:R-:W-:Y:S01]  /*30810*/  LEA.HI.X.SX32 R9, R9, R0, 0x1, P4 ;  /* 0x0000000009097211 */ /* 0x000fe200020f0eff */
[----:B---3--:R-:W-:Y:S01]  /*30820*/  IMAD R34, R80, 0x2, R33 ;  /* 0x0000000250227824 */ /* 0x008fe200078e0221 */
[C---:B------:R-:W-:Y:S01]  /*30830*/  LEA R32, P4, R33.reuse, R2, 0x1 ;  /* 0x0000000221207211 */ /* 0x040fe200078808ff */
[----:B------:R3:W-:Y:S03]  /*30840*/  STG.E.U16 desc[UR12][R16.64], R11 ;  /* 0x0000000b10007986 */ /* 0x0007e6000c10150c */
[----:B------:R-:W-:Y:S01]  /*30850*/  LEA.HI.X.SX32 R33, R33, R0, 0x1, P4 ;  /* 0x0000000021217211 */ /* 0x000fe200020f0eff */
[----:B------:R-:W4:Y:S01]  /*30860*/  LDC R36, c[0x0][0x3e8] ;  /* 0x0000fa00ff247b82 */ /* 0x000f220000000800 */
[----:B------:R0:W-:Y:S01]  /*30870*/  STG.E.U16 desc[UR12][R8.64], R4 ;  /* 0x0000000408007986 */ /* 0x0001e2000c10150c */
[----:B---3--:R-:W-:-:S06]  /*30880*/  LEA R16, P4, R34, R2, 0x1 ;  /* 0x0000000222107211 */ /* 0x008fcc00078808ff */
[----:B------:R-:W3:Y:S01]  /*30890*/  LDC R78, c[0x0][0x3e8] ;  /* 0x0000fa00ff4e7b82 */ /* 0x000ee20000000800 */
[----:B------:R-:W-:Y:S02]  /*308a0*/  LEA.HI.X.SX32 R17, R34, R0, 0x1, P4 ;  /* 0x0000000022117211 */ /* 0x000fe400020f0eff */
[----:B--2---:R-:W-:Y:S01]  /*308b0*/  LEA R34, R35, R34, 0x1 ;  /* 0x0000002223227211 */ /* 0x004fe200078e08ff */
[----:B------:R2:W-:Y:S04]  /*308c0*/  STG.E.U16 desc[UR12][R32.64], R5 ;  /* 0x0000000520007986 */ /* 0x0005e8000c10150c */
[----:B------:R-:W3:Y:S01]  /*308d0*/  LDC R35, c[0x0][0x3e8] ;  /* 0x0000fa00ff237b82 */ /* 0x000ee20000000800 */
[----:B------:R1:W-:Y:S01]  /*308e0*/  STG.E.U16 desc[UR12][R16.64], R6 ;  /* 0x0000000610007986 */ /* 0x0003e2000c10150c */
[----:B0-----:R-:W-:Y:S01]  /*308f0*/  IMAD R9, R37, 0x2, R34 ;  /* 0x0000000225097824 */ /* 0x001fe200078e0222 */
[----:B------:R-:W-:-:S02]  /*30900*/  PRMT R14, R19, 0x7632, R14 ;  /* 0x00007632130e7816 */ /* 0x000fc4000000000e */
[----:B------:R-:W-:Y:S02]  /*30910*/  PRMT R48, R48, 0x7632, R48 ;  /* 0x0000763230307816 */ /* 0x000fe40000000030 */
[----:B------:R-:W-:Y:S01]  /*30920*/  PRMT R44, R44, 0x7632, R44 ;  /* 0x000076322c2c7816 */ /* 0x000fe2000000002c */
[----:B------:R-:W0:Y:S01]  /*30930*/  LDC R37, c[0x0][0x3e8] ;  /* 0x0000fa00ff257b82 */ /* 0x000e220000000800 */
[----:B--2---:R-:W-:Y:S02]  /*30940*/  PRMT R32, R5, 0x7632, R32 ;  /* 0x0000763205207816 */ /* 0x004fe40000000020 */
[----:B-1----:R-:W-:Y:S02]  /*30950*/  PRMT R17, R4, 0x7632, R17 ;  /* 0x0000763204117816 */ /* 0x002fe40000000011 */
[----:B------:R-:W-:-:S03]  /*30960*/  LEA R4, P4, R34, R2, 0x1 ;  /* 0x0000000222047211 */ /* 0x000fc600078808ff */
[----:B------:R-:W1:Y:S01]  /*30970*/  LDC R33, c[0x0][0x3e8] ;  /* 0x0000fa00ff217b82 */ /* 0x000e620000000800 */
[----:B------:R-:W-:Y:S02]  /*30980*/  PRMT R19, R11, 0x7632, R19 ;  /* 0x000076320b137816 */ /* 0x000fe40000000013 */
[----:B------:R-:W-:Y:S02]  /*30990*/  LEA.HI.X.SX32 R5, R34, R0, 0x1, P4 ;  /* 0x0000000022057211 */ /* 0x000fe400020f0eff */
[----:B------:R-:W-:Y:S02]  /*309a0*/  LEA R8, P4, R9, R2, 0x1 ;  /* 0x0000000209087211 */ /* 0x000fe400078808ff */
[----:B------:R-:W-:Y:S01]  /*309b0*/  PRMT R11, R6, 0x7632, R11 ;  /* 0x00007632060b7816 */ /* 0x000fe2000000000b */
[----:B------:R-:W-:Y:S01]  /*309c0*/  IMAD R6, R79, 0x2, R9 ;  /* 0x000000024f067824 */ /* 0x000fe200078e0209 */
[----:B------:R-:W-:Y:S01]  /*309d0*/  LEA.HI.X.SX32 R9, R9, R0, 0x1, P4 ;  /* 0x0000000009097211 */ /* 0x000fe200020f0eff */
[----:B------:R-:W2:Y:S01]  /*309e0*/  LDC R34, c[0x0][0x3e8] ;  /* 0x0000fa00ff227b82 */ /* 0x000ea20000000800 */
[----:B------:R-:W-:Y:S01]  /*309f0*/  PRMT R16, R7, 0x7632, R16 ;  /* 0x0000763207107816 */ /* 0x000fe20000000010 */
[----:B------:R3:W-:Y:S04]  /*30a00*/  STG.E.U16 desc[UR12][R4.64], R7 ;  /* 0x0000000704007986 */ /* 0x0007e8000c10150c */
[----:B------:R4:W-:Y:S01]  /*30a10*/  STG.E.U16 desc[UR12][R8.64], R73 ;  /* 0x0000004908007986 */ /* 0x0009e2000c10150c */
[----:B------:R-:W-:Y:S01]  /*30a20*/  PRMT R45, R45, 0x7632, R45 ;  /* 0x000076322d2d7816 */ /* 0x000fe2000000002d */
[----:B------:R-:W0:Y:S01]  /*30a30*/  LDC R80, c[0x0][0x3e8] ;  /* 0x0000fa00ff507b82 */ /* 0x000e220000000800 */
[----:B---3--:R-:W-:-:S02]  /*30a40*/  LEA R4, P4, R6, R2, 0x1 ;  /* 0x0000000206047211 */ /* 0x008fc400078808ff */
[----:B----4-:R-:W-:-:S05]  /*30a50*/  LEA R7, R36, R6, 0x1 ;  /* 0x0000000624077211 */ /* 0x010fca00078e08ff */
[----:B------:R-:W3:Y:S01]  /*30a60*/  LDC R79, c[0x0][0x3e8] ;  /* 0x0000fa00ff4f7b82 */ /* 0x000ee20000000800 */
[----:B------:R-:W-:Y:S02]  /*30a70*/  LEA.HI.X.SX32 R5, R6, R0, 0x1, P4 ;  /* 0x0000000006057211 */ /* 0x000fe400020f0eff */
[----:B------:R-:W-:Y:S01]  /*30a80*/  LEA R6, P4, R7, R2, 0x1 ;  /* 0x0000000207067211 */ /* 0x000fe200078808ff */
[----:B------:R-:W-:-:S04]  /*30a90*/  IMAD R8, R35, 0x2, R7 ;  /* 0x0000000223087824 */ /* 0x000fc800078e0207 */
[----:B------:R-:W4:Y:S01]  /*30aa0*/  LDC R73, c[0x0][0x3e8] ;  /* 0x0000fa00ff497b82 */ /* 0x000f220000000800 */
[----:B------:R-:W-:Y:S01]  /*30ab0*/  LEA.HI.X.SX32 R7, R7, R0, 0x1, P4 ;  /* 0x0000000007077211 */ /* 0x000fe200020f0eff */
[----:B------:R2:W-:Y:S01]  /*30ac0*/  STG.E.U16 desc[UR12][R4.64], R75 ;  /* 0x0000004b04007986 */ /* 0x0005e2000c10150c */
[----:B-1----:R-:W-:-:S05]  /*30ad0*/  IMAD R9, R33, 0x2, R8 ;  /* 0x0000000221097824 */ /* 0x002fca00078e0208 */
[----:B------:R-:W1:Y:S01]  /*30ae0*/  LDC R36, c[0x0][0x3e8] ;  /* 0x0000fa00ff247b82 */ /* 0x000e620000000800 */
[----:B------:R0:W-:Y:S01]  /*30af0*/  STG.E.U16 desc[UR12][R6.64], R76 ;  /* 0x0000004c06007986 */ /* 0x0001e2000c10150c */
[----:B--2---:R-:W-:-:S06]  /*30b00*/  LEA R4, P4, R8, R2, 0x1 ;  /* 0x0000000208047211 */ /* 0x004fcc00078808ff */
[----:B------:R-:W2:Y:S01]  /*30b10*/  LDC R33, c[0x0][0x3e8] ;  /* 0x0000fa00ff217b82 */ /* 0x000ea20000000800 */
[----:B------:R-:W-:Y:S02]  /*30b20*/  LEA.HI.X.SX32 R5, R8, R0, 0x1, P4 ;  /* 0x0000000008057211 */ /* 0x000fe400020f0eff */
[----:B------:R-:W-:Y:S02]  /*30b30*/  LEA R8, R78, R9, 0x1 ;  /* 0x000000094e087211 */ /* 0x000fe400078e08ff */
[C---:B0-----:R-:W-:Y:S01]  /*30b40*/  LEA R6, P4, R9.reuse, R2, 0x1 ;  /* 0x0000000209067211 */ /* 0x041fe200078808ff */
[----:B------:R0:W-:Y:S02]  /*30b50*/  STG.E.U16 desc[UR12][R4.64], R77 ;  /* 0x0000004d04007986 */ /* 0x0001e4000c10150c */
[----:B------:R-:W2:Y:S01]  /*30b60*/  LDC R35, c[0x0][0x3e8] ;  /* 0x0000fa00ff237b82 */ /* 0x000ea20000000800 */
[----:B------:R-:W-:Y:S01]  /*30b70*/  LEA.HI.X.SX32 R7, R9, R0, 0x1, P4 ;  /* 0x0000000009077211 */ /* 0x000fe200020f0eff */
[----:B------:R-:W-:-:S06]  /*30b80*/  IMAD R9, R34, 0x2, R8 ;  /* 0x0000000222097824 */ /* 0x000fcc00078e0208 */
[----:B------:R-:W2:Y:S01]  /*30b90*/  LDC R34, c[0x0][0x3e8] ;  /* 0x0000fa00ff227b82 */ /* 0x000ea20000000800 */
[C---:B0-----:R-:W-:Y:S01]  /*30ba0*/  LEA R4, P4, R8.reuse, R2, 0x1 ;  /* 0x0000000208047211 */ /* 0x041fe200078808ff */
[----:B------:R0:W-:Y:S03]  /*30bb0*/  STG.E.U16 desc[UR12][R6.64], R69 ;  /* 0x0000004506007986 */ /* 0x0001e6000c10150c */
[----:B------:R-:W-:Y:S01]  /*30bc0*/  LEA.HI.X.SX32 R5, R8, R0, 0x1, P4 ;  /* 0x0000000008057211 */ /* 0x000fe200020f0eff */
[----:B----4-:R-:W-:Y:S01]  /*30bd0*/  IMAD R8, R73, 0x2, R9 ;  /* 0x0000000249087824 */ /* 0x010fe200078e0209 */
[----:B------:R-:W-:Y:S01]  /*30be0*/  PRMT R40, R40, 0x7632, R40 ;  /* 0x0000763228287816 */ /* 0x000fe20000000028 */
[----:B------:R-:W4:Y:S02]  /*30bf0*/  LDC R75, c[0x0][0x3e8] ;  /* 0x0000fa00ff4b7b82 */ /* 0x000f240000000800 */
[----:B------:R3:W-:Y:S01]  /*30c00*/  STG.E.U16 desc[UR12][R4.64], R71 ;  /* 0x0000004704007986 */ /* 0x0007e2000c10150c */
[----:B0-----:R-:W-:-:S02]  /*30c10*/  LEA R6, P4, R9, R2, 0x1 ;  /* 0x0000000209067211 */ /* 0x001fc400078808ff */
[----:B------:R-:W-:-:S03]  /*30c20*/  PRMT R41, R41, 0x7632, R41 ;  /* 0x0000763229297816 */ /* 0x000fc60000000029 */
[----:B------:R-:W0:Y:S01]  /*30c30*/  LDC R76, c[0x0][0x3e8] ;  /* 0x0000fa00ff4c7b82 */ /* 0x000e220000000800 */
[----:B------:R-:W-:Y:S02]  /*30c40*/  LEA.HI.X.SX32 R7, R9, R0, 0x1, P4 ;  /* 0x0000000009077211 */ /* 0x000fe400020f0eff */
[----:B-1----:R-:W-:Y:S02]  /*30c50*/  LEA R9, R36, R8, 0x1 ;  /* 0x0000000824097211 */ /* 0x002fe400078e08ff */
[----:B---3--:R-:W-:-:S03]  /*30c60*/  LEA R4, P4, R8, R2, 0x1 ;  /* 0x0000000208047211 */ /* 0x008fc600078808ff */
[----:B------:R-:W1:Y:S01]  /*30c70*/  LDC R36, c[0x0][0x3e8] ;  /* 0x0000fa00ff247b82 */ /* 0x000e620000000800 */
[----:B------:R-:W-:Y:S01]  /*30c80*/  LEA.HI.X.SX32 R5, R8, R0, 0x1, P4 ;  /* 0x0000000008057211 */ /* 0x000fe200020f0eff */
[----:B------:R3:W-:Y:S01]  /*30c90*/  STG.E.U16 desc[UR12][R6.64], R72 ;  /* 0x0000004806007986 */ /* 0x0007e2000c10150c */
[----:B------:R-:W-:-:S05]  /*30ca0*/  IMAD R8, R37, 0x2, R9 ;  /* 0x0000000225087824 */ /* 0x000fca00078e0209 */
[----:B------:R-:W0:Y:S01]  /*30cb0*/  LDC R37, c[0x0][0x3e8] ;  /* 0x0000fa00ff257b82 */ /* 0x000e220000000800 */
[----:B------:R2:W-:Y:S01]  /*30cc0*/  STG.E.U16 desc[UR12][R4.64], R74 ;  /* 0x0000004a04007986 */ /* 0x0005e2000c10150c */
[----:B---3--:R-:W-:Y:S02]  /*30cd0*/  LEA R6, P4, R9, R2, 0x1 ;  /* 0x0000000209067211 */ /* 0x008fe400078808ff */
[----:B------:R-:W-:-:S04]  /*30ce0*/  PRMT R49, R38, 0x7632, R49 ;  /* 0x0000763226317816 */ /* 0x000fc80000000031 */
[----:B------:R-:W3:Y:S01]  /*30cf0*/  LDC R77, c[0x0][0x3e8] ;  /* 0x0000fa00ff4d7b82 */ /* 0x000ee20000000800 */
[----:B------:R-:W-:Y:S01]  /*30d00*/  LEA.HI.X.SX32 R7, R9, R0, 0x1, P4 ;  /* 0x0000000009077211 */ /* 0x000fe200020f0eff */
[----:B--2---:R-:W-:Y:S01]  /*30d10*/  IMAD R9, R33, 0x2, R8 ;  /* 0x0000000221097824 */ /* 0x004fe200078e0208 */
[----:B------:R-:W-:-:S05]  /*30d20*/  LEA R4, P4, R8, R2, 0x1 ;  /* 0x0000000208047211 */ /* 0x000fca00078808ff */
[----:B------:R-:W2:Y:S01]  /*30d30*/  LDC R33, c[0x0][0x3e8] ;  /* 0x0000fa00ff217b82 */ /* 0x000ea20000000800 */
[----:B------:R-:W-:Y:S01]  /*30d40*/  LEA.HI.X.SX32 R5, R8, R0, 0x1, P4 ;  /* 0x0000000008057211 */ /* 0x000fe200020f0eff */
[----:B------:R4:W-:Y:S01]  /*30d50*/  STG.E.U16 desc[UR12][R6.64], R65 ;  /* 0x0000004106007986 */ /* 0x0009e2000c10150c */
[----:B------:R-:W-:-:S05]  /*30d60*/  LEA R8, R34, R9, 0x1 ;  /* 0x0000000922087211 */ /* 0x000fca00078e08ff */
[----:B------:R-:W3:Y:S01]  /*30d70*/  LDC R34, c[0x0][0x3e8] ;  /* 0x0000fa00ff227b82 */ /* 0x000ee20000000800 */
[----:B------:R1:W-:Y:S01]  /*30d80*/  STG.E.U16 desc[UR12][R4.64], R67 ;  /* 0x0000004304007986 */ /* 0x0003e2000c10150c */
[----:B----4-:R-:W-:Y:S02]  /*30d90*/  LEA R6, P4, R9, R2, 0x1 ;  /* 0x0000000209067211 */ /* 0x010fe400078808ff */
[----:B------:R-:W-:-:S04]  /*30da0*/  PRMT R28, R28, 0x7632, R28 ;  /* 0x000076321c1c7816 */ /* 0x000fc8000000001c */
[----:B------:R-:W4:Y:S01]  /*30db0*/  LDC R78, c[0x0][0x3e8] ;  /* 0x0000fa00ff4e7b82 */ /* 0x000f220000000800 */
[----:B------:R-:W-:Y:S01]  /*30dc0*/  LEA.HI.X.SX32 R7, R9, R0, 0x1, P4 ;  /* 0x0000000009077211 */ /* 0x000fe200020f0eff */
[----:B------:R-:W-:Y:S01]  /*30dd0*/  IMAD R9, R35, 0x2, R8 ;  /* 0x0000000223097824 */ /* 0x000fe200078e0208 */
[----:B-1----:R-:W-:-:S05]  /*30de0*/  LEA R4, P4, R8, R2, 0x1 ;  /* 0x0000000208047211 */ /* 0x002fca00078808ff */
[----:B------:R-:W1:Y:S01]  /*30df0*/  LDC R35, c[0x0][0x3e8] ;  /* 0x0000fa00ff237b82 */ /* 0x000e620000000800 */
[----:B------:R-:W-:Y:S01]  /*30e00*/  LEA.HI.X.SX32 R5, R8, R0, 0x1, P4 ;  /* 0x0000000008057211 */ /* 0x000fe200020f0eff */
[----:B------:R0:W-:Y:S01]  /*30e10*/  STG.E.U16 desc[UR12][R6.64], R68 ;  /* 0x0000004406007986 */ /* 0x0001e2000c10150c */
[----:B------:R-:W-:-:S05]  /*30e20*/  IMAD R8, R36, 0x2, R9 ;  /* 0x0000000224087824 */ /* 0x000fca00078e0209 */
[----:B------:R-:W4:Y:S01]  /*30e30*/  LDC R36, c[0x0][0x3e8] ;  /* 0x0000fa00ff247b82 */ /* 0x000f220000000800 */
[----:B------:R2:W-:Y:S01]  /*30e40*/  STG.E.U16 desc[UR12][R4.64], R70 ;  /* 0x0000004604007986 */ /* 0x0005e2000c10150c */
[----:B0-----:R-:W-:-:S04]  /*30e50*/  LEA R6, P4, R9, R2, 0x1 ;  /* 0x0000000209067211 */ /* 0x001fc800078808ff */
[----:B------:R-:W-:Y:S02]  /*30e60*/  LEA.HI.X.SX32 R7, R9, R0, 0x1, P4 ;  /* 0x0000000009077211 */ /* 0x000fe400020f0eff */
[----:B------:R-:W-:Y:S02]  /*30e70*/  LEA R9, R37, R8, 0x1 ;  /* 0x0000000825097211 */ /* 0x000fe400078e08ff */
[C---:B--2---:R-:W-:Y:S01]  /*30e80*/  LEA R4, P4, R8.reuse, R2, 0x1 ;  /* 0x0000000208047211 */ /* 0x044fe200078808ff */
[----:B------:R-:W0:Y:S01]  /*30e90*/  LDC R37, c[0x0][0x3e8] ;  /* 0x0000fa00ff257b82 */ /* 0x000e220000000800 */
[----:B------:R2:W-:Y:S02]  /*30ea0*/  STG.E.U16 desc[UR12][R6.64], R61 ;  /* 0x0000003d06007986 */ /* 0x0005e4000c10150c */
[----:B------:R-:W-:Y:S01]  /*30eb0*/  LEA.HI.X.SX32 R5, R8, R0, 0x1, P4 ;  /* 0x0000000008057211 */ /* 0x000fe200020f0eff */
[----:B------:R-:W-:-:S04]  /*30ec0*/  IMAD R8, R33, 0x2, R9 ;  /* 0x0000000221087824 */ /* 0x000fc800078e0209 */
[----:B------:R-:W0:Y:S01]  /*30ed0*/  LDC R33, c[0x0][0x3e8] ;  /* 0x0000fa00ff217b82 */ /* 0x000e220000000800 */
[----:B------:R3:W-:Y:S01]  /*30ee0*/  STG.E.U16 desc[UR12][R4.64], R63 ;  /* 0x0000003f04007986 */ /* 0x0007e2000c10150c */
[----:B--2---:R-:W-:-:S04]  /*30ef0*/  LEA R6, P4, R9, R2, 0x1 ;  /* 0x0000000209067211 */ /* 0x004fc800078808ff */
[----:B------:R-:W-:Y:S01]  /*30f00*/  LEA.HI.X.SX32 R7, R9, R0, 0x1, P4 ;  /* 0x0000000009077211 */ /* 0x000fe200020f0eff */
[----:B---3--:R-:W-:Y:S02]  /*30f10*/  IMAD R9, R34, 0x2, R8 ;  /* 0x0000000222097824 */ /* 0x008fe400078e0208 */
[----:B------:R-:W2:Y:S01]  /*30f20*/  LDC R34, c[0x0][0x3e8] ;  /* 0x0000fa00ff227b82 */ /* 0x000ea20000000800 */
[C---:B------:R-:W-:Y:S01]  /*30f30*/  LEA R4, P4, R8.reuse, R2, 0x1 ;  /* 0x0000000208047211 */ /* 0x040fe200078808ff */
[----:B------:R3:W-:Y:S03]  /*30f40*/  STG.E.U16 desc[UR12][R6.64], R64 ;  /* 0x0000004006007986 */ /* 0x0007e6000c10150c */
[----:B------:R-:W-:Y:S02]  /*30f50*/  LEA.HI.X.SX32 R5, R8, R0, 0x1, P4 ;  /* 0x0000000008057211 */ /* 0x000fe400020f0eff */
[----:B-1----:R-:W-:-:S02]  /*30f60*/  LEA R8, R35, R9, 0x1 ;  /* 0x0000000923087211 */ /* 0x002fc400078e08ff */
[----:B------:R-:W1:Y:S01]  /*30f70*/  LDC R35, c[0x0][0x3e8] ;  /* 0x0000fa00ff237b82 */ /* 0x000e620000000800 */
[----:B------:R4:W-:Y:S01]  /*30f80*/  STG.E.U16 desc[UR12][R4.64], R66 ;  /* 0x0000004204007986 */ /* 0x0009e2000c10150c */
[----:B---3--:R-:W-:-:S04]  /*30f90*/  LEA R6, P4, R9, R2, 0x1 ;  /* 0x0000000209067211 */ /* 0x008fc800078808ff */
[----:B------:R-:W-:Y:S01]  /*30fa0*/  LEA.HI.X.SX32 R7, R9, R0, 0x1, P4 ;  /* 0x0000000009077211 */ /* 0x000fe200020f0eff */
[----:B----4-:R-:W-:Y:S02]  /*30fb0*/  IMAD R9, R36, 0x2, R8 ;  /* 0x0000000224097824 */ /* 0x010fe400078e0208 */
[----:B------:R-:W3:Y:S01]  /*30fc0*/  LDC R36, c[0x0][0x3e8] ;  /* 0x0000fa00ff247b82 */ /* 0x000ee20000000800 */
[C---:B------:R-:W-:Y:S01]  /*30fd0*/  LEA R4, P4, R8.reuse, R2, 0x1 ;  /* 0x0000000208047211 */ /* 0x040fe200078808ff */
[----:B------:R4:W-:Y:S03]  /*30fe0*/  STG.E.U16 desc[UR12][R6.64], R57 ;  /* 0x0000003906007986 */ /* 0x0009e6000c10150c */
[----:B------:R-:W-:Y:S01]  /*30ff0*/  LEA.HI.X.SX32 R5, R8, R0, 0x1, P4 ;  /* 0x0000000008057211 */ /* 0x000fe200020f0eff */
[----:B0-----:R-:W-:Y:S02]  /*31000*/  IMAD R8, R37, 0x2, R9 ;  /* 0x0000000225087824 */ /* 0x001fe400078e0209 */
[----:B------:R-:W0:Y:S02]  /*31010*/  LDC R37, c[0x0][0x3e8] ;  /* 0x0000fa00ff257b82 */ /* 0x000e240000000800 */
[----:B------:R2:W-:Y:S01]  /*31020*/  STG.E.U16 desc[UR12][R4.64], R59 ;  /* 0x0000003b04007986 */ /* 0x0005e2000c10150c */
[----:B----4-:R-:W-:-:S04]  /*31030*/  LEA R6, P4, R9, R2, 0x1 ;  /* 0x0000000209067211 */ /* 0x010fc800078808ff */
[----:B------:R-:W-:Y:S02]  /*31040*/  LEA.HI.X.SX32 R7, R9, R0, 0x1, P4 ;  /* 0x0000000009077211 */ /* 0x000fe400020f0eff */
[----:B------:R-:W-:Y:S02]  /*31050*/  LEA R9, R33, R8, 0x1 ;  /* 0x0000000821097211 */ /* 0x000fe400078e08ff */
[C---:B--2---:R-:W-:Y:S01]  /*31060*/  LEA R4, P4, R8.reuse, R2, 0x1 ;  /* 0x0000000208047211 */ /* 0x044fe200078808ff */
[----:B------:R-:W2:Y:S01]  /*31070*/  LDC R33, c[0x0][0x3e8] ;  /* 0x0000fa00ff217b82 */ /* 0x000ea20000000800 */
[----:B------:R4:W-:Y:S02]  /*31080*/  STG.E.U16 desc[UR12][R6.64], R60 ;  /* 0x0000003c06007986 */ /* 0x0009e4000c10150c */
[----:B------:R-:W-:Y:S01]  /*31090*/  LEA.HI.X.SX32 R5, R8, R0, 0x1, P4 ;  /* 0x0000000008057211 */ /* 0x000fe200020f0eff */
[----:B------:R-:W-:-:S04]  /*310a0*/  IMAD R8, R34, 0x2, R9 ;  /* 0x0000000222087824 */ /* 0x000fc800078e0209 */
[----:B------:R-:W2:Y:S01]  /*310b0*/  LDC R34, c[0x0][0x3e8] ;  /* 0x0000fa00ff227b82 */ /* 0x000ea20000000800 */
[----:B------:R1:W-:Y:S01]  /*310c0*/  STG.E.U16 desc[UR12][R4.64], R62 ;  /* 0x0000003e04007986 */ /* 0x0003e2000c10150c */
[----:B----4-:R-:W-:-:S04]  /*310d0*/  LEA R6, P4, R9, R2, 0x1 ;  /* 0x0000000209067211 */ /* 0x010fc800078808ff */
[----:B------:R-:W-:Y:S01]  /*310e0*/  LEA.HI.X.SX32 R7, R9, R0, 0x1, P4 ;  /* 0x0000000009077211 */ /* 0x000fe200020f0eff */
[----:B-1----:R-:W-:Y:S02]  /*310f0*/  IMAD R9, R35, 0x2, R8 ;  /* 0x0000000223097824 */ /* 0x002fe400078e0208 */
[----:B------:R-:W1:Y:S01]  /*31100*/  LDC R35, c[0x0][0x3e8] ;  /* 0x0000fa00ff237b82 */ /* 0x000e620000000800 */
[----:B------:R-:W-:Y:S01]  /*31110*/  LEA R4, P4, R8, R2, 0x1 ;  /* 0x0000000208047211 */ /* 0x000fe200078808ff */
[----:B------:R4:W-:Y:S01]  /*31120*/  STG.E.U16 desc[UR12][R6.64], R48 ;  /* 0x0000003006007986 */ /* 0x0009e2000c10150c */
[----:B---3--:R-:W-:Y:S02]  /*31130*/  LEA R36, R36, R9, 0x1 ;  /* 0x0000000924247211 */ /* 0x008fe400078e08ff */
[----:B------:R-:W-:-:S03]  /*31140*/  LEA.HI.X.SX32 R5, R8, R0, 0x1, P4 ;  /* 0x0000000008057211 */ /* 0x000fc600020f0eff */
[----:B------:R-:W3:Y:S01]  /*31150*/  LDC R8, c[0x0][0x3e8] ;  /* 0x0000fa00ff087b82 */ /* 0x000ee20000000800 */
[----:B0-----:R-:W-:Y:S01]  /*31160*/  IMAD R37, R37, 0x2, R36 ;  /* 0x0000000225257824 */ /* 0x001fe200078e0224 */
[----:B------:R0:W-:Y:S01]  /*31170*/  STG.E.U16 desc[UR12][R4.64], R55 ;  /* 0x0000003704007986 */ /* 0x0001e2000c10150c */
[----:B----4-:R-:W-:Y:S02]  /*31180*/  LEA R6, P4, R9, R2, 0x1 ;  /* 0x0000000209067211 */ /* 0x010fe400078808ff */
[----:B------:R-:W-:-:S03]  /*31190*/  PRMT R29, R29, 0x7632, R29 ;  /* 0x000076321d1d7816 */ /* 0x000fc6000000001d */
[----:B------:R-:W4:Y:S01]  /*311a0*/  LDC R48, c[0x0][0x3e8] ;  /* 0x0000fa00ff307b82 */ /* 0x000f220000000800 */
[----:B------:R-:W-:Y:S02]  /*311b0*/  LEA.HI.X.SX32 R7, R9, R0, 0x1, P4 ;  /* 0x0000000009077211 */ /* 0x000fe400020f0eff */
[----:B0-----:R-:W-:-:S05]  /*311c0*/  LEA R4, P4, R36, R2, 0x1 ;  /* 0x0000000224047211 */ /* 0x001fca00078808ff */
[----:B------:R-:W0:Y:S01]  /*311d0*/  LDC R9, c[0x0][0x3e8] ;  /* 0x0000fa00ff097b82 */ /* 0x000e220000000800 */
[----:B------:R-:W-:Y:S01]  /*311e0*/  LEA.HI.X.SX32 R5, R36, R0, 0x1, P4 ;  /* 0x0000000024057211 */ /* 0x000fe200020f0eff */
[----:B------:R1:W-:Y:S01]  /*311f0*/  STG.E.U16 desc[UR12][R6.64], R56 ;  /* 0x0000003806007986 */ /* 0x0003e2000c10150c */
[----:B--2---:R-:W-:-:S05]  /*31200*/  IMAD R57, R33, 0x2, R37 ;  /* 0x0000000221397824 */ /* 0x004fca00078e0225 */
[----:B------:R-:W2:Y:S01]  /*31210*/  LDC R33, c[0x0][0x3e8] ;  /* 0x0000fa00ff217b82 */ /* 0x000ea20000000800 */
[----:B------:R3:W-:Y:S01]  /*31220*/  STG.E.U16 desc[UR12][R4.64], R58 ;  /* 0x0000003a04007986 */ /* 0x0007e2000c10150c */
[----:B-1----:R-:W-:-:S06]  /*31230*/  LEA R6, P4, R37, R2, 0x1 ;  /* 0x0000000225067211 */ /* 0x002fcc00078808ff */
[----:B------:R-:W1:Y:S01]  /*31240*/  LDC R36, c[0x0][0x3e8] ;  /* 0x0000fa00ff247b82 */ /* 0x000e620000000800 */
[----:B------:R-:W-:Y:S02]  /*31250*/  LEA.HI.X.SX32 R7, R37, R0, 0x1, P4 ;  /* 0x0000000025077211 */ /* 0x000fe400020f0eff */
[----:B------:R-:W-:Y:S02]  /*31260*/  LEA R37, R34, R57, 0x1 ;  /* 0x0000003922257211 */ /* 0x000fe400078e08ff */
[----:B---3--:R-:W-:-:S03]  /*31270*/  LEA R4, P4, R57, R2, 0x1 ;  /* 0x0000000239047211 */ /* 0x008fc600078808ff */
[----:B------:R-:W3:Y:S01]  /*31280*/  LDC R34, c[0x0][0x3e8] ;  /* 0x0000fa00ff227b82 */ /* 0x000ee20000000800 */
[----:B------:R4:W-:Y:S01]  /*31290*/  STG.E.U16 desc[UR12][R6.64], R44 ;  /* 0x0000002c06007986 */ /* 0x0009e2000c10150c */
[----:B------:R-:W-:Y:S01]  /*312a0*/  LEA.HI.X.SX32 R5, R57, R0, 0x1, P4 ;  /* 0x0000000039057211 */ /* 0x000fe200020f0eff */
[----:B------:R-:W-:-:S05]  /*312b0*/  IMAD R55, R35, 0x2, R37 ;  /* 0x0000000223377824 */ /* 0x000fca00078e0225 */
[----:B------:R-:W1:Y:S01]  /*312c0*/  LDC R35, c[0x0][0x3e8] ;  /* 0x0000fa00ff237b82 */ /* 0x000e620000000800 */
[----:B------:R0:W-:Y:S01]  /*312d0*/  STG.E.U16 desc[UR12][R4.64], R45 ;  /* 0x0000002d04007986 */ /* 0x0001e2000c10150c */
[----:B----4-:R-:W-:Y:S02]  /*312e0*/  LEA R6, P4, R37, R2, 0x1 ;  /* 0x0000000225067211 */ /* 0x010fe400078808ff */
[----:B------:R-:W-:-:S04]  /*312f0*/  PRMT R30, R30, 0x7632, R30 ;  /* 0x000076321e1e7816 */ /* 0x000fc8000000001e */
[----:B------:R-:W4:Y:S01]  /*31300*/  LDC R44, c[0x0][0x3e8] ;  /* 0x0000fa00ff2c7b82 */ /* 0x000f220000000800 */
[----:B------:R-:W-:Y:S01]  /*31310*/  LEA.HI.X.SX32 R7, R37, R0, 0x1, P4 ;  /* 0x0000000025077211 */ /* 0x000fe200020f0eff */
[----:B------:R-:W-:Y:S01]  /*31320*/  IMAD R37, R8, 0x2, R55 ;  /* 0x0000000208257824 */ /* 0x000fe200078e0237 */
[----:B0-----:R-:W-:-:S05]  /*31330*/  LEA R4, P4, R55, R2, 0x1 ;  /* 0x0000000237047211 */ /* 0x001fca00078808ff */
[----:B------:R-:W0:Y:S01]  /*31340*/  LDC R8, c[0x0][0x3e8] ;  /* 0x0000fa00ff087b82 */ /* 0x000e220000000800 */
[----:B------:R-:W-:Y:S01]  /*31350*/  LEA.HI.X.SX32 R5, R55, R0, 0x1, P4 ;  /* 0x0000000037057211 */ /* 0x000fe200020f0eff */
[----:B------:R2:W-:Y:S01]  /*31360*/  STG.E.U16 desc[UR12][R6.64], R53 ;  /* 0x0000003506007986 */ /* 0x0005e2000c10150c */
[----:B------:R-:W-:-:S05]  /*31370*/  LEA R55, R9, R37, 0x1 ;  /* 0x0000002509377211 */ /* 0x000fca00078e08ff */
[----:B------:R-:W4:Y:S01]  /*31380*/  LDC R9, c[0x0][0x3e8] ;  /* 0x0000fa00ff097b82 */ /* 0x000f220000000800 */
[----:B------:R3:W-:Y:S01]  /*31390*/  STG.E.U16 desc[UR12][R4.64], R54 ;  /* 0x0000003604007986 */ /* 0x0007e2000c10150c */
[----:B--2---:R-:W-:-:S04]  /*313a0*/  LEA R6, P4, R37, R2, 0x1 ;  /* 0x0000000225067211 */ /* 0x004fc800078808ff */
[----:B------:R-:W-:Y:S01]  /*313b0*/  LEA.HI.X.SX32 R7, R37, R0, 0x1, P4 ;  /* 0x0000000025077211 */ /* 0x000fe200020f0eff */
[----:B------:R-:W-:Y:S01]  /*313c0*/  IMAD R37, R33, 0x2, R55 ;  /* 0x0000000221257824 */ /* 0x000fe200078e0237 */
[C---:B---3--:R-:W-:Y:S01]  /*313d0*/  LEA R4, P4, R55.reuse, R2, 0x1 ;  /* 0x0000000237047211 */ /* 0x048fe200078808ff */
[----:B------:R-:W2:Y:S02]  /*313e0*/  LDC R33, c[0x0][0x3e8] ;  /* 0x0000fa00ff217b82 */ /* 0x000ea40000000800 */
[----:B------:R3:W-:Y:S01]  /*313f0*/  STG.E.U16 desc[UR12][R6.64], R40 ;  /* 0x0000002806007986 */ /* 0x0007e2000c10150c */
[----:B------:R-:W-:Y:S01]  /*31400*/  IMAD R45, R34, 0x2, R37 ;  /* 0x00000002222d7824 */ /* 0x000fe200078e0225 */
[----:B------:R-:W-:-:S04]  /*31410*/  LEA.HI.X.SX32 R5, R55, R0, 0x1, P4 ;  /* 0x0000000037057211 */ /* 0x000fc800020f0eff */
[----:B------:R-:W2:Y:S01]  /*31420*/  LDC R34, c[0x0][0x3e8] ;  /* 0x0000fa00ff227b82 */ /* 0x000ea20000000800 */
[----:B------:R1:W-:Y:S01]  /*31430*/  STG.E.U16 desc[UR12][R4.64], R41 ;  /* 0x0000002904007986 */ /* 0x0003e2000c10150c */
[----:B---3--:R-:W-:-:S06]  /*31440*/  LEA R6, P4, R37, R2, 0x1 ;  /* 0x0000000225067211 */ /* 0x008fcc00078808ff */
[----:B------:R-:W3:Y:S01]  /*31450*/  LDC R40, c[0x0][0x3e8] ;  /* 0x0000fa00ff287b82 */ /* 0x000ee20000000800 */
[----:B------:R-:W-:Y:S02]  /*31460*/  LEA.HI.X.SX32 R7, R37, R0, 0x1, P4 ;  /* 0x0000000025077211 */ /* 0x000fe400020f0eff */
[----:B-1----:R-:W-:Y:S02]  /*31470*/  LEA R37, R35, R45, 0x1 ;  /* 0x0000002d23257211 */ /* 0x002fe400078e08ff */
[----:B------:R-:W-:-:S03]  /*31480*/  LEA R4, P4, R45, R2, 0x1 ;  /* 0x000000022d047211 */ /* 0x000fc600078808ff */
[----:B------:R-:W1:Y:S01]  /*31490*/  LDC R35, c[0x0][0x3e8] ;  /* 0x0000fa00ff237b82 */ /* 0x000e620000000800 */
[----:B------:R-:W-:Y:S01]  /*314a0*/  LEA.HI.X.SX32 R5, R45, R0, 0x1, P4 ;  /* 0x000000002d057211 */ /* 0x000fe200020f0eff */
[----:B------:R4:W-:Y:S01]  /*314b0*/  STG.E.U16 desc[UR12][R6.64], R51 ;  /* 0x0000003306007986 */ /* 0x0009e2000c10150c */
[----:B0-----:R-:W-:-:S05]  /*314c0*/  IMAD R45, R8, 0x2, R37 ;  /* 0x00000002082d7824 */ /* 0x001fca00078e0225 */
[----:B------:R-:W0:Y:S01]  /*314d0*/  LDC R8, c[0x0][0x3e8] ;  /* 0x0000fa00ff087b82 */ /* 0x000e220000000800 */
[----:B------:R2:W-:Y:S01]  /*314e0*/  STG.E.U16 desc[UR12][R4.64], R52 ;  /* 0x0000003404007986 */ /* 0x0005e2000c10150c */
[----:B----4-:R-:W-:Y:S02]  /*314f0*/  LEA R6, P4, R37, R2, 0x1 ;  /* 0x0000000225067211 */ /* 0x010fe400078808ff */
[----:B------:R-:W-:-:S04]  /*31500*/  PRMT R24, R24, 0x7632, R24 ;  /* 0x0000763218187816 */ /* 0x000fc80000000018 */
[----:B------:R-:W4:Y:S01]  /*31510*/  LDC R51, c[0x0][0x3e8] ;  /* 0x0000fa00ff337b82 */ /* 0x000f220000000800 */
[----:B------:R-:W-:Y:S01]  /*31520*/  LEA.HI.X.SX32 R7, R37, R0, 0x1, P4 ;  /* 0x0000000025077211 */ /* 0x000fe200020f0eff */
[----:B------:R-:W-:Y:S01]  /*31530*/  IMAD R37, R9, 0x2, R45 ;  /* 0x0000000209257824 */ /* 0x000fe200078e022d */
[----:B--2---:R-:W-:-:S05]  /*31540*/  LEA R4, P4, R45, R2, 0x1 ;  /* 0x000000022d047211 */ /* 0x004fca00078808ff */
[----:B------:R-:W2:Y:S01]  /*31550*/  LDC R9, c[0x0][0x3e8] ;  /* 0x0000fa00ff097b82 */ /* 0x000ea20000000800 */
[----:B------:R-:W-:Y:S01]  /*31560*/  LEA.HI.X.SX32 R5, R45, R0, 0x1, P4 ;  /* 0x000000002d057211 */ /* 0x000fe200020f0eff */
[----:B------:R3:W-:Y:S01]  /*31570*/  STG.E.U16 desc[UR12][R6.64], R38 ;  /* 0x0000002606007986 */ /* 0x0007e2000c10150c */
[----:B------:R-:W-:-:S05]  /*31580*/  LEA R41, R33, R37, 0x1 ;  /* 0x0000002521297211 */ /* 0x000fca00078e08ff */
[----:B------:R-:W2:Y:S01]  /*31590*/  LDC R33, c[0x0][0x3e8] ;  /* 0x0000fa00ff217b82 */ /* 0x000ea20000000800 */
[----:B------:R1:W-:Y:S01]  /*315a0*/  STG.E.U16 desc[UR12][R4.64], R42 ;  /* 0x0000002a04007986 */ /* 0x0003e2000c10150c */
[----:B---3--:R-:W-:-:S06]  /*315b0*/  LEA R6, P4, R37, R2, 0x1 ;  /* 0x0000000225067211 */ /* 0x008fcc00078808ff */
[----:B------:R-:W3:Y:S01]  /*315c0*/  LDC R38, c[0x0][0x3e8] ;  /* 0x0000fa00ff267b82 */ /* 0x000ee20000000800 */
[----:B------:R-:W-:Y:S01]  /*315d0*/  LEA.HI.X.SX32 R7, R37, R0, 0x1, P4 ;  /* 0x0000000025077211 */ /* 0x000fe200020f0eff */
[----:B------:R-:W-:Y:S01]  /*315e0*/  IMAD R37, R34, 0x2, R41 ;  /* 0x0000000222257824 */ /* 0x000fe200078e0229 */
[----:B-1----:R-:W-:-:S05]  /*315f0*/  LEA R4, P4, R41, R2, 0x1 ;  /* 0x0000000229047211 */ /* 0x002fca00078808ff */
[----:B------:R-:W1:Y:S01]  /*31600*/  LDC R34, c[0x0][0x3e8] ;  /* 0x0000fa00ff227b82 */ /* 0x000e620000000800 */
[----:B------:R-:W-:Y:S01]  /*31610*/  LEA.HI.X.SX32 R5, R41, R0, 0x1, P4 ;  /* 0x0000000029057211 */ /* 0x000fe200020f0eff */
[----:B------:R0:W-:Y:S01]  /*31620*/  STG.E.U16 desc[UR12][R6.64], R49 ;  /* 0x0000003106007986 */ /* 0x0001e2000c10150c */
[----:B------:R-:W-:-:S03]  /*31630*/  IMAD R35, R35, 0x2, R37 ;  /* 0x0000000223237824 */ /* 0x000fc600078e0225 */
[----:B------:R4:W-:Y:S01]  /*31640*/  STG.E.U16 desc[UR12][R4.64], R50 ;  /* 0x0000003204007986 */ /* 0x0009e2000c10150c */
[----:B------:R-:W-:Y:S01]  /*31650*/  PRMT R25, R25, 0x7632, R25 ;  /* 0x0000763219197816 */ /* 0x000fe20000000019 */
[----:B------:R-:W1:Y:S01]  /*31660*/  LDC R42, c[0x0][0x3e8] ;  /* 0x0000fa00ff2a7b82 */ /* 0x000e620000000800 */
[----:B0-----:R-:W-:Y:S02]  /*31670*/  LEA R6, P4, R37, R2, 0x1 ;  /* 0x0000000225067211 */ /* 0x001fe400078808ff */
[----:B------:R-:W-:-:S05]  /*31680*/  PRMT R26, R26, 0x7632, R26 ;  /* 0x000076321a1a7816 */ /* 0x000fca000000001a */
[----:B------:R-:W0:Y:S01]  /*31690*/  LDC R45, c[0x0][0x3e8] ;  /* 0x0000fa00ff2d7b82 */ /* 0x000e220000000800 */
[----:B------:R-:W-:Y:S02]  /*316a0*/  LEA.HI.X.SX32 R7, R37, R0, 0x1, P4 ;  /* 0x0000000025077211 */ /* 0x000fe400020f0eff */
[----:B----4-:R-:W-:Y:S02]  /*316b0*/  LEA R4, P4, R35, R2, 0x1 ;  /* 0x0000000223047211 */ /* 0x010fe400078808ff */
[----:B------:R-:W-:-:S03]  /*316c0*/  LEA R37, R8, R35, 0x1 ;  /* 0x0000002308257211 */ /* 0x000fc600078e08ff */
[----:B------:R-:W4:Y:S01]  /*316d0*/  LDC R8, c[0x0][0x3e8] ;  /* 0x0000fa00ff087b82 */ /* 0x000f220000000800 */
[----:B------:R-:W-:Y:S01]  /*316e0*/  LEA.HI.X.SX32 R5, R35, R0, 0x1, P4 ;  /* 0x0000000023057211 */ /* 0x000fe200020f0eff */
[----:B------:R3:W-:Y:S01]  /*316f0*/  STG.E.U16 desc[UR12][R6.64], R39 ;  /* 0x0000002706007986 */ /* 0x0007e2000c10150c */
[----:B--2---:R-:W-:-:S03]  /*31700*/  IMAD R9, R9, 0x2, R37 ;  /* 0x0000000209097824 */ /* 0x004fc600078e0225 */
[----:B------:R2:W-:Y:S01]  /*31710*/  STG.E.U16 desc[UR12][R4.64], R43 ;  /* 0x0000002b04007986 */ /* 0x0005e2000c10150c */
[----:B------:R-:W-:Y:S01]  /*31720*/  IMAD R33, R33, 0x2, R9 ;  /* 0x0000000221217824 */ /* 0x000fe200078e0209 */
[----:B------:R-:W-:Y:S01]  /*31730*/  PRMT R20, R20, 0x7632, R20 ;  /* 0x0000763214147816 */ /* 0x000fe20000000014 */
[----:B------:R-:W0:Y:S01]  /*31740*/  LDC R49, c[0x0][0x3e8] ;  /* 0x0000fa00ff317b82 */ /* 0x000e220000000800 */
[----:B---3--:R-:W-:Y:S02]  /*31750*/  LEA R6, P4, R37, R2, 0x1 ;  /* 0x0000000225067211 */ /* 0x008fe400078808ff */
[----:B------:R-:W-:-:S05]  /*31760*/  PRMT R21, R21, 0x7632, R21 ;  /* 0x0000763215157816 */ /* 0x000fca0000000015 */
[----:B------:R-:W3:Y:S01]  /*31770*/  LDC R52, c[0x0][0x3e8] ;  /* 0x0000fa00ff347b82 */ /* 0x000ee20000000800 */
[----:B------:R-:W-:Y:S02]  /*31780*/  LEA.HI.X.SX32 R7, R37, R0, 0x1, P4 ;  /* 0x0000000025077211 */ /* 0x000fe400020f0eff */
[----:B--2---:R-:W-:-:S03]  /*31790*/  LEA R4, P4, R9, R2, 0x1 ;  /* 0x0000000209047211 */ /* 0x004fc600078808ff */
[----:B------:R2:W-:Y:S01]  /*317a0*/  STG.E.U16 desc[UR12][R6.64], R46 ;  /* 0x0000002e06007986 */ /* 0x0005e2000c10150c */
[----:B------:R-:W-:Y:S01]  /*317b0*/  LEA.HI.X.SX32 R5, R9, R0, 0x1, P4 ;  /* 0x0000000009057211 */ /* 0x000fe200020f0eff */
[----:B------:R-:W0:Y:S01]  /*317c0*/  LDC R50, c[0x0][0x3e8] ;  /* 0x0000fa00ff327b82 */ /* 0x000e220000000800 */
[----:B-1----:R-:W-:-:S03]  /*317d0*/  LEA R9, R34, R33, 0x1 ;  /* 0x0000002122097211 */ /* 0x002fc600078e08ff */
[----:B------:R1:W-:Y:S04]  /*317e0*/  STG.E.U16 desc[UR12][R4.64], R47 ;  /* 0x0000002f04007986 */ /* 0x0003e8000c10150c */
[----:B------:R-:W0:Y:S01]  /*317f0*/  LDC R34, c[0x0][0x3e8] ;  /* 0x0000fa00ff227b82 */ /* 0x000e220000000800 */
[----:B--2---:R-:W-:-:S04]  /*31800*/  LEA R6, P4, R33, R2, 0x1 ;  /* 0x0000000221067211 */ /* 0x004fc800078808ff */
[----:B------:R-:W-:Y:S01]  /*31810*/  LEA.HI.X.SX32 R7, R33, R0, 0x1, P4 ;  /* 0x0000000021077211 */ /* 0x000fe200020f0eff */
[----:B------:R-:W-:Y:S01]  /*31820*/  IMAD R33, R36, 0x2, R9 ;  /* 0x0000000224217824 */ /* 0x000fe200078e0209 */
[C---:B-1----:R-:W-:Y:S01]  /*31830*/  LEA R4, P4, R9.reuse, R2, 0x1 ;  /* 0x0000000209047211 */ /* 0x042fe200078808ff */
[----:B------:R-:W1:Y:S02]  /*31840*/  LDC R36, c[0x0][0x3e8] ;  /* 0x0000fa00ff247b82 */ /* 0x000e640000000800 */
[----:B------:R2:W-:Y:S01]  /*31850*/  STG.E.U16 desc[UR12][R6.64], R28 ;  /* 0x0000001c06007986 */ /* 0x0005e2000c10150c */
[----:B------:R-:W-:Y:S01]  /*31860*/  LEA.HI.X.SX32 R5, R9, R0, 0x1, P4 ;  /* 0x0000000009057211 */ /* 0x000fe200020f0eff */
[----:B----4-:R-:W-:-:S04]  /*31870*/  IMAD R9, R8, 0x2, R33 ;  /* 0x0000000208097824 */ /* 0x010fc800078e0221 */
[----:B------:R-:W4:Y:S01]  /*31880*/  LDC R8, c[0x0][0x3e8] ;  /* 0x0000fa00ff087b82 */ /* 0x000f220000000800 */
[----:B------:R3:W-:Y:S01]  /*31890*/  STG.E.U16 desc[UR12][R4.64], R29 ;  /* 0x0000001d04007986 */ /* 0x0007e2000c10150c */
[----:B--2---:R-:W-:-:S06]  /*318a0*/  LEA R6, P4, R33, R2, 0x1 ;  /* 0x0000000221067211 */ /* 0x004fcc00078808ff */
[----:B------:R-:W2:Y:S01]  /*318b0*/  LDC R28, c[0x0][0x3e8] ;  /* 0x0000fa00ff1c7b82 */ /* 0x000ea20000000800 */
[----:B------:R-:W-:Y:S02]  /*318c0*/  LEA.HI.X.SX32 R7, R33, R0, 0x1, P4 ;  /* 0x0000000021077211 */ /* 0x000fe400020f0eff */
[----:B------:R-:W-:Y:S02]  /*318d0*/  LEA R33, R38, R9, 0x1 ;  /* 0x0000000926217211 */ /* 0x000fe400078e08ff */
[C---:B---3--:R-:W-:Y:S01]  /*318e0*/  LEA R4, P4, R9.reuse, R2, 0x1 ;  /* 0x0000000209047211 */ /* 0x048fe200078808ff */
[----:B------:R3:W-:Y:S02]  /*318f0*/  STG.E.U16 desc[UR12][R6.64], R30 ;  /* 0x0000001e06007986 */ /* 0x0007e4000c10150c */
[----:B------:R-:W2:Y:S01]  /*31900*/  LDC R38, c[0x0][0x3e8] ;  /* 0x0000fa00ff267b82 */ /* 0x000ea20000000800 */
[----:B------:R-:W-:Y:S01]  /*31910*/  LEA.HI.X.SX32 R5, R9, R0, 0x1, P4 ;  /* 0x0000000009057211 */ /* 0x000fe200020f0eff */
[----:B------:R-:W-:-:S04]  /*31920*/  IMAD R9, R40, 0x2, R33 ;  /* 0x0000000228097824 */ /* 0x000fc800078e0221 */
[----:B------:R1:W-:Y:S01]  /*31930*/  STG.E.U16 desc[UR12][R4.64], R3 ;  /* 0x0000000304007986 */ /* 0x0003e2000c10150c */
[----:B------:R-:W-:Y:S01]  /*31940*/  PRMT R22, R22, 0x7632, R22 ;  /* 0x0000763216167816 */ /* 0x000fe20000000016 */
[----:B------:R-:W2:Y:S01]  /*31950*/  LDC R47, c[0x0][0x3e8] ;  /* 0x0000fa00ff2f7b82 */ /* 0x000ea20000000800 */
[----:B---3--:R-:W-:Y:S01]  /*31960*/  LEA R6, P4, R33, R2, 0x1 ;  /* 0x0000000221067211 */ /* 0x008fe200078808ff */
[----:B0-----:R-:W-:-:S03]  /*31970*/  IMAD R29, R34, 0x2, R9 ;  /* 0x00000002221d7824 */ /* 0x001fc600078e0209 */
[----:B------:R-:W-:-:S03]  /*31980*/  LEA.HI.X.SX32 R7, R33, R0, 0x1, P4 ;  /* 0x0000000021077211 */ /* 0x000fc600020f0eff */
[----:B------:R-:W0:Y:S01]  /*31990*/  LDC R30, c[0x0][0x3e8] ;  /* 0x0000fa00ff1e7b82 */ /* 0x000e220000000800 */
[C---:B-1----:R-:W-:Y:S01]  /*319a0*/  LEA R4, P4, R9.reuse, R2, 0x1 ;  /* 0x0000000209047211 */ /* 0x042fe200078808ff */
[----:B------:R1:W-:Y:S03]  /*319b0*/  STG.E.U16 desc[UR12][R6.64], R24 ;  /* 0x0000001806007986 */ /* 0x0003e6000c10150c */
[----:B------:R-:W-:Y:S02]  /*319c0*/  LEA.HI.X.SX32 R5, R9, R0, 0x1, P4 ;  /* 0x0000000009057211 */ /* 0x000fe400020f0eff */
[----:B------:R-:W-:Y:S01]  /*319d0*/  LEA R9, R36, R29, 0x1 ;  /* 0x0000001d24097211 */ /* 0x000fe200078e08ff */
[----:B------:R-:W3:Y:S02]  /*319e0*/  LDC R34, c[0x0][0x3e8] ;  /* 0x0000fa00ff227b82 */ /* 0x000ee40000000800 */
[----:B------:R4:W-:Y:S01]  /*319f0*/  STG.E.U16 desc[UR12][R4.64], R25 ;  /* 0x0000001904007986 */ /* 0x0009e2000c10150c */
[----:B-1----:R-:W-:Y:S01]  /*31a00*/  LEA R6, P4, R29, R2, 0x1 ;  /* 0x000000021d067211 */ /* 0x002fe200078808ff */
[----:B----4-:R-:W-:-:S04]  /*31a10*/  IMAD R3, R8, 0x2, R9 ;  /* 0x0000000208037824 */ /* 0x010fc800078e0209 */
[----:B------:R-:W1:Y:S01]  /*31a20*/  LDC R24, c[0x0][0x3e8] ;  /* 0x0000fa00ff187b82 */ /* 0x000e620000000800 */
[----:B------:R-:W-:Y:S02]  /*31a30*/  LEA.HI.X.SX32 R7, R29, R0, 0x1, P4 ;  /* 0x000000001d077211 */ /* 0x000fe400020f0eff */
[----:B------:R-:W-:-:S05]  /*31a40*/  LEA R4, P4, R9, R2, 0x1 ;  /* 0x0000000209047211 */ /* 0x000fca00078808ff */
[----:B------:R-:W4:Y:S01]  /*31a50*/  LDC R8, c[0x0][0x3e8] ;  /* 0x0000fa00ff087b82 */ /* 0x000f220000000800 */
[----:B------:R2:W-:Y:S01]  /*31a60*/  STG.E.U16 desc[UR12][R6.64], R26 ;  /* 0x0000001a06007986 */ /* 0x0005e2000c10150c */
[----:B------:R-:W-:Y:S01]  /*31a70*/  LEA.HI.X.SX32 R5, R9, R0, 0x1, P4 ;  /* 0x0000000009057211 */ /* 0x000fe200020f0eff */
[----:B--2---:R-:W-:-:S04]  /*31a80*/  IMAD R9, R28, 0x2, R3 ;  /* 0x000000021c097824 */ /* 0x004fc800078e0203 */
[----:B------:R2:W-:Y:S01]  /*31a90*/  STG.E.U16 desc[UR12][R4.64], R12 ;  /* 0x0000000c04007986 */ /* 0x0005e2000c10150c */
[----:B------:R-:W1:Y:S01]  /*31aa0*/  LDC R28, c[0x0][0x3e8] ;  /* 0x0000fa00ff1c7b82 */ /* 0x000e620000000800 */
[----:B------:R-:W-:-:S07]  /*31ab0*/  LEA R6, P4, R3, R2, 0x1 ;  /* 0x0000000203067211 */ /* 0x000fce00078808ff */
[----:B------:R-:W1:Y:S01]  /*31ac0*/  LDC R26, c[0x0][0x3e8] ;  /* 0x0000fa00ff1a7b82 */ /* 0x000e620000000800 */
[----:B------:R-:W-:Y:S02]  /*31ad0*/  LEA.HI.X.SX32 R7, R3, R0, 0x1, P4 ;  /* 0x0000000003077211 */ /* 0x000fe400020f0eff */
[C---:B--2---:R-:W-:Y:S02]  /*31ae0*/  LEA R4, P4, R9.reuse, R2, 0x1 ;  /* 0x0000000209047211 */ /* 0x044fe400078808ff */
[----:B------:R-:W-:Y:S01]  /*31af0*/  LEA R3, R38, R9, 0x1 ;  /* 0x0000000926037211 */ /* 0x000fe200078e08ff */
[----:B------:R2:W-:Y:S01]  /*31b00*/  STG.E.U16 desc[UR12][R6.64], R20 ;  /* 0x0000001406007986 */ /* 0x0005e2000c10150c */
[----:B------:R-:W-:Y:S01]  /*31b10*/  LEA.HI.X.SX32 R5, R9, R0, 0x1, P4 ;  /* 0x0000000009057211 */ /* 0x000fe200020f0eff */
[----:B------:R-:W1:Y:S02]  /*31b20*/  LDC R12, c[0x0][0x3e8] ;  /* 0x0000fa00ff0c7b82 */ /* 0x000e640000000800 */
[----:B0-----:R-:W-:-:S02]  /*31b30*/  IMAD R9, R30, 0x2, R3 ;  /* 0x000000021e097824 */ /* 0x001fc400078e0203 */
[----:B------:R0:W-:Y:S01]  /*31b40*/  STG.E.U16 desc[UR12][R4.64], R21 ;  /* 0x0000001504007986 */ /* 0x0001e2000c10150c */
[----:B------:R-:W-:Y:S02]  /*31b50*/  PRMT R18, R18, 0x7632, R18 ;  /* 0x0000763212127816 */ /* 0x000fe40000000012 */
[----:B------:R-:W-:Y:S01]  /*31b60*/  PRMT R10, R10, 0x7632, R10 ;  /* 0x000076320a0a7816 */ /* 0x000fe2000000000a */
[----:B------:R-:W1:Y:S01]  /*31b70*/  LDC R30, c[0x0][0x3e8] ;  /* 0x0000fa00ff1e7b82 */ /* 0x000e620000000800 */
[----:B--2---:R-:W-:-:S04]  /*31b80*/  LEA R6, P4, R3, R2, 0x1 ;  /* 0x0000000203067211 */ /* 0x004fc800078808ff */
[----:B------:R-:W-:Y:S01]  /*31b90*/  LEA.HI.X.SX32 R7, R3, R0, 0x1, P4 ;  /* 0x0000000003077211 */ /* 0x000fe200020f0eff */
[----:B---3--:R-:W-:Y:S01]  /*31ba0*/  IMAD R3, R34, 0x2, R9 ;  /* 0x0000000222037824 */ /* 0x008fe200078e0209 */
[C---:B0-----:R-:W-:Y:S01]  /*31bb0*/  LEA R4, P4, R9.reuse, R2, 0x1 ;  /* 0x0000000209047211 */ /* 0x041fe200078808ff */
[----:B------:R-:W0:Y:S02]  /*31bc0*/  LDC R20, c[0x0][0x3e8] ;  /* 0x0000fa00ff147b82 */ /* 0x000e240000000800 */
[----:B------:R2:W-:Y:S01]  /*31bd0*/  STG.E.U16 desc[UR12][R6.64], R22 ;  /* 0x0000001606007986 */ /* 0x0005e2000c10150c */
[----:B------:R-:W-:Y:S02]  /*31be0*/  LEA.HI.X.SX32 R5, R9, R0, 0x1, P4 ;  /* 0x0000000009057211 */ /* 0x000fe400020f0eff */
[----:B----4-:R-:W-:-:S03]  /*31bf0*/  LEA R9, R8, R3, 0x1 ;  /* 0x0000000308097211 */ /* 0x010fc600078e08ff */
[----:B------:R3:W-:Y:S01]  /*31c00*/  STG.E.U16 desc[UR12][R4.64], R13 ;  /* 0x0000000d04007986 */ /* 0x0007e2000c10150c */
[----:B------:R-:W4:Y:S01]  /*31c10*/  LDC R34, c[0x0][0x3e8] ;  /* 0x0000fa00ff227b82 */ /* 0x000f220000000800 */
[----:B--2---:R-:W-:-:S07]  /*31c20*/  LEA R6, P4, R3, R2, 0x1 ;  /* 0x0000000203067211 */ /* 0x004fce00078808ff */
[----:B------:R-:W2:Y:S01]  /*31c30*/  LDC R22, c[0x0][0x3e8] ;  /* 0x0000fa00ff167b82 */ /* 0x000ea20000000800 */
[----:B------:R-:W-:Y:S01]  /*31c40*/  LEA.HI.X.SX32 R7, R3, R0, 0x1, P4 ;  /* 0x0000000003077211 */ /* 0x000fe200020f0eff */
[----:B-1----:R-:W-:Y:S01]  /*31c50*/  IMAD R3, R24, 0x2, R9 ;  /* 0x0000000218037824 */ /* 0x002fe200078e0209 */
[----:B---3--:R-:W-:-:S03]  /*31c60*/  LEA R4, P4, R9, R2, 0x1 ;  /* 0x0000000209047211 */ /* 0x008fc600078808ff */
[----:B------:R1:W-:Y:S01]  /*31c70*/  STG.E.U16 desc[UR12][R6.64], R23 ;  /* 0x0000001706007986 */ /* 0x0003e2000c10150c */
[----:B------:R-:W-:Y:S01]  /*31c80*/  LEA.HI.X.SX32 R5, R9, R0, 0x1, P4 ;  /* 0x0000000009057211 */ /* 0x000fe200020f0eff */
[----:B------:R-:W-:Y:S01]  /*31c90*/  IMAD R9, R26, 0x2, R3 ;  /* 0x000000021a097824 */ /* 0x000fe200078e0203 */
[----:B------:R-:W3:Y:S03]  /*31ca0*/  LDC R24, c[0x0][0x3e8] ;  /* 0x0000fa00ff187b82 */ /* 0x000ee60000000800 */
[----:B------:R0:W-:Y:S05]  /*31cb0*/  STG.E.U16 desc[UR12][R4.64], R15 ;  /* 0x0000000f04007986 */ /* 0x0001ea000c10150c */
[----:B------:R-:W3:Y:S01]  /*31cc0*/  LDC R26, c[0x0][0x3e8] ;  /* 0x0000fa00ff1a7b82 */ /* 0x000ee20000000800 */
[----:B-1----:R-:W-:-:S04]  /*31cd0*/  LEA R6, P4, R3, R2, 0x1 ;  /* 0x0000000203067211 */ /* 0x002fc800078808ff */
[----:B------:R-:W-:Y:S02]  /*31ce0*/  LEA.HI.X.SX32 R7, R3, R0, 0x1, P4 ;  /* 0x0000000003077211 */ /* 0x000fe400020f0eff */
[C---:B0-----:R-:W-:Y:S01]  /*31cf0*/  LEA R4, P4, R9.reuse, R2, 0x1 ;  /* 0x0000000209047211 */ /* 0x041fe200078808ff */
[----:B------:R-:W0:Y:S01]  /*31d00*/  LDC R36, c[0x0][0x3e8] ;  /* 0x0000fa00ff247b82 */ /* 0x000e220000000800 */
[----:B------:R-:W-:Y:S02]  /*31d10*/  LEA R3, R12, R9, 0x1 ;  /* 0x000000090c037211 */ /* 0x000fe400078e08ff */
[----:B------:R-:W-:-:S03]  /*31d20*/  LEA.HI.X.SX32 R5, R9, R0, 0x1, P4 ;  /* 0x0000000009057211 */ /* 0x000fc600020f0eff */
[----:B------:R-:W-:Y:S02]  /*31d30*/  IMAD R9, R20, 0x2, R3 ;  /* 0x0000000214097824 */ /* 0x000fe400078e0203 */
[----:B------:R-:W1:Y:S01]  /*31d40*/  LDC R20, c[0x0][0x3e8] ;  /* 0x0000fa00ff147b82 */ /* 0x000e620000000800 */
[----:B------:R4:W-:Y:S07]  /*31d50*/  STG.E.U16 desc[UR12][R6.64], R18 ;  /* 0x0000001206007986 */ /* 0x0009ee000c10150c */
[----:B------:R-:W0:Y:S01]  /*31d60*/  LDC R38, c[0x0][0x3e8] ;  /* 0x0000fa00ff267b82 */ /* 0x000e220000000800 */
[----:B----4-:R-:W-:-:S07]  /*31d70*/  LEA R6, P4, R3, R2, 0x1 ;  /* 0x0000000203067211 */ /* 0x010fce00078808ff */
[----:B------:R-:W4:Y:S01]  /*31d80*/  LDC R18, c[0x0][0x3e8] ;  /* 0x0000fa00ff127b82 */ /* 0x000f220000000800 */
[----:B------:R-:W-:Y:S01]  /*31d90*/  LEA.HI.X.SX32 R7, R3, R0, 0x1, P4 ;  /* 0x0000000003077211 */ /* 0x000fe200020f0eff */
[----:B------:R-:W-:Y:S01]  /*31da0*/  IMAD R3, R28, 0x2, R9 ;  /* 0x000000021c037824 */ /* 0x000fe200078e0209 */
[C---:B------:R-:W-:Y:S01]  /*31db0*/  LEA R8, P4, R9.reuse, R2, 0x1 ;  /* 0x0000000209087211 */ /* 0x040fe200078808ff */
[----:B------:R3:W-:Y:S03]  /*31dc0*/  STG.E.U16 desc[UR12][R4.64], R14 ;  /* 0x0000000e04007986 */ /* 0x0007e6000c10150c */
[----:B------:R-:W-:Y:S01]  /*31dd0*/  LEA.HI.X.SX32 R9, R9, R0, 0x1, P4 ;  /* 0x0000000009097211 */ /* 0x000fe200020f0eff */
[----:B------:R-:W0:Y:S01]  /*31de0*/  LDC R28, c[0x0][0x3e8] ;  /* 0x0000fa00ff1c7b82 */ /* 0x000e220000000800 */
[----:B--2---:R-:W-:Y:S01]  /*31df0*/  LEA R21, R22, R3, 0x1 ;  /* 0x0000000316157211 */ /* 0x004fe200078e08ff */
[----:B------:R2:W-:Y:S04]  /*31e00*/  STG.E.U16 desc[UR12][R6.64], R31 ;  /* 0x0000001f06007986 */ /* 0x0005e8000c10150c */
[----:B------:R-:W0:Y:S01]  /*31e10*/  LDS.128 R12, [R96] ;  /* 0x00000000600c7984 */ /* 0x000e220000000c00 */
[C---:B---3--:R-:W-:Y:S01]  /*31e20*/  LEA R4, P4, R3.reuse, R2, 0x1 ;  /* 0x0000000203047211 */ /* 0x048fe200078808ff */
[----:B------:R-:W3:Y:S03]  /*31e30*/  LDC R22, c[0x0][0x3e8] ;  /* 0x0000fa00ff167b82 */ /* 0x000ee60000000800 */
[----:B------:R-:W-:Y:S01]  /*31e40*/  LEA.HI.X.SX32 R5, R3, R0, 0x1, P4 ;  /* 0x0000000003057211 */ /* 0x000fe200020f0eff */
[----:B------:R-:W-:Y:S01]  /*31e50*/  IMAD R3, R24, 0x2, R21 ;  /* 0x0000000218037824 */ /* 0x000fe200078e0215 */
[C---:B--2---:R-:W-:Y:S01]  /*31e60*/  LEA R6, P4, R21.reuse, R2, 0x1 ;  /* 0x0000000215067211 */ /* 0x044fe200078808ff */
[----:B------:R2:W-:Y:S02]  /*31e70*/  STG.E.U16 desc[UR12][R8.64], R27 ;  /* 0x0000001b08007986 */ /* 0x0005e4000c10150c */
[----:B------:R-:W0:Y:S01]  /*31e80*/  LDC R24, c[0x0][0x3e8] ;  /* 0x0000fa00ff187b82 */ /* 0x000e220000000800 */
[----:B------:R-:W-:Y:S01]  /*31e90*/  LEA.HI.X.SX32 R7, R21, R0, 0x1, P4 ;  /* 0x0000000015077211 */ /* 0x000fe200020f0eff */
[----:B-1----:R-:W-:Y:S01]  /*31ea0*/  IMAD R21, R20, 0x2, R3 ;  /* 0x0000000214157824 */ /* 0x002fe200078e0203 */
[----:B------:R1:W-:Y:S05]  /*31eb0*/  STG.E.U16 desc[UR12][R4.64], R10 ;  /* 0x0000000a04007986 */ /* 0x0003ea000c10150c */
[----:B------:R-:W0:Y:S01]  /*31ec0*/  LDC R40, c[0x0][0x3e8] ;  /* 0x0000fa00ff287b82 */ /* 0x000e220000000800 */
[----:B--2---:R-:W-:-:S04]  /*31ed0*/  LEA R8, P4, R3, R2, 0x1 ;  /* 0x0000000203087211 */ /* 0x004fc800078808ff */
[----:B------:R-:W-:Y:S02]  /*31ee0*/  LEA.HI.X.SX32 R9, R3, R0, 0x1, P4 ;  /* 0x0000000003097211 */ /* 0x000fe400020f0eff */
[C---:B-1----:R-:W-:Y:S01]  /*31ef0*/  LEA R4, P4, R21.reuse, R2, 0x1 ;  /* 0x0000000215047211 */ /* 0x042fe200078808ff */
[----:B------:R-:W1:Y:S01]  /*31f00*/  LDC R46, c[0x0][0x3e8] ;  /* 0x0000fa00ff2e7b82 */ /* 0x000e620000000800 */
[----:B------:R-:W-:Y:S01]  /*31f10*/  LEA R3, R26, R21, 0x1 ;  /* 0x000000151a037211 */ /* 0x000fe200078e08ff */
[----:B------:R-:W-:Y:S01]  /*31f20*/  STG.E.U16 desc[UR12][R6.64], R19 ;  /* 0x0000001306007986 */ /* 0x000fe2000c10150c */
[----:B------:R-:W-:-:S03]  /*31f30*/  LEA.HI.X.SX32 R5, R21, R0, 0x1, P4 ;  /* 0x0000000015057211 */ /* 0x000fc600020f0eff */
[----:B------:R2:W-:Y:S01]  /*31f40*/  STG.E.U16 desc[UR12][R8.64], R17 ;  /* 0x0000001108007986 */ /* 0x0005e2000c10150c */
[----:B----4-:R-:W-:Y:S01]  /*31f50*/  IMAD R21, R18, 0x2, R3 ;  /* 0x0000000212157824 */ /* 0x010fe200078e0203 */
[----:B------:R-:W4:Y:S01]  /*31f60*/  LDC R26, c[0x0][0x3e8] ;  /* 0x0000fa00ff1a7b82 */ /* 0x000f220000000800 */
[----:B--2---:R-:W-:-:S04]  /*31f70*/  LEA R8, P4, R3, R2, 0x1 ;  /* 0x0000000203087211 */ /* 0x004fc800078808ff */
[----:B------:R-:W-:Y:S01]  /*31f80*/  LEA.HI.X.SX32 R9, R3, R0, 0x1, P4 ;  /* 0x0000000003097211 */ /* 0x000fe200020f0eff */
[----:B---3--:R-:W-:Y:S02]  /*31f90*/  IMAD R3, R22, 0x2, R21 ;  /* 0x0000000216037824 */ /* 0x008fe400078e0215 */
[----:B------:R-:W2:Y:S01]  /*31fa0*/  LDC R22, c[0x0][0x3e8] ;  /* 0x0000fa00ff167b82 */ /* 0x000ea20000000800 */
[C---:B------:R-:W-:Y:S02]  /*31fb0*/  LEA R18, P4, R21.reuse, R2, 0x1 ;  /* 0x0000000215127211 */ /* 0x040fe400078808ff */
[----:B0-----:R-:W-:Y:S02]  /*31fc0*/  LEA R17, R28, R3, 0x1 ;  /* 0x000000031c117211 */ /* 0x001fe400078e08ff */
[----:B------:R-:W-:Y:S02]  /*31fd0*/  LEA.HI.X.SX32 R19, R21, R0, 0x1, P4 ;  /* 0x0000000015137211 */ /* 0x000fe400020f0eff */
[C---:B------:R-:W-:Y:S01]  /*31fe0*/  LEA R20, P4, R3.reuse, R2, 0x1 ;  /* 0x0000000203147211 */ /* 0x040fe200078808ff */
[----:B------:R-:W0:Y:S01]  /*31ff0*/  LDC R28, c[0x0][0x3e8] ;  /* 0x0000fa00ff1c7b82 */ /* 0x000e220000000800 */
[----:B------:R3:W-:Y:S02]  /*32000*/  STG.E.U16 desc[UR12][R4.64], R32 ;  /* 0x0000002004007986 */ /* 0x0007e4000c10150c */
[----:B------:R-:W-:Y:S01]  /*32010*/  LEA.HI.X.SX32 R21, R3, R0, 0x1, P4 ;  /* 0x0000000003157211 */ /* 0x000fe200020f0eff */
[----:B------:R-:W-:Y:S01]  /*32020*/  IMAD R3, R24, 0x2, R17 ;  /* 0x0000000218037824 */ /* 0x000fe200078e0211 */
[----:B------:R-:W0:Y:S03]  /*32030*/  LDS.128 R4, [R96+0x2000] ;  /* 0x0020000060047984 */ /* 0x000e260000000c00 */
[----:B------:R-:W0:Y:S01]  /*32040*/  LDC R24, c[0x0][0x3e8] ;  /* 0x0000fa00ff187b82 */ /* 0x000e220000000800 */
[----:B------:R-:W-:Y:S01]  /*32050*/  LEA R10, P4, R17, R2, 0x1 ;  /* 0x00000002110a7211 */ /* 0x000fe200078808ff */
[----:B------:R1:W-:Y:S01]  /*32060*/  STG.E.U16 desc[UR12][R8.64], R11 ;  /* 0x0000000b08007986 */ /* 0x0003e2000c10150c */
[----:B--2---:R-:W-:-:S03]  /*32070*/  IMAD R23, R22, 0x2, R3 ;  /* 0x0000000216177824 */ /* 0x004fc600078e0203 */
[----:B------:R2:W-:Y:S02]  /*32080*/  STG.E.U16 desc[UR12][R18.64], R16 ;  /* 0x0000001012007986 */ /* 0x0005e4000c10150c */
[----:B---3--:R-:W3:Y:S01]  /*32090*/  LDC R32, c[0x0][0x3e8] ;  /* 0x0000fa00ff207b82 */ /* 0x008ee20000000800 */
[----:B-1----:R-:W-:Y:S02]  /*320a0*/  LEA.HI.X.SX32 R11, R17, R0, 0x1, P4 ;  /* 0x00000000110b7211 */ /* 0x002fe400020f0eff */
[C---:B------:R-:W-:Y:S01]  /*320b0*/  LEA R8, P4, R3.reuse, R2, 0x1 ;  /* 0x0000000203087211 */ /* 0x040fe200078808ff */
[----:B------:R1:W-:Y:S01]  /*320c0*/  STG.E.U16 desc[UR12][R20.64], R12 ;  /* 0x0000000c14007986 */ /* 0x0003e2000c10150c */
[----:B----4-:R-:W-:Y:S02]  /*320d0*/  LEA R25, R26, R23, 0x1 ;  /* 0x000000171a197211 */ /* 0x010fe400078e08ff */
[----:B------:R-:W-:Y:S01]  /*320e0*/  LEA.HI.X.SX32 R9, R3, R0, 0x1, P4 ;  /* 0x0000000003097211 */ /* 0x000fe200020f0eff */
[----:B------:R-:W4:Y:S01]  /*320f0*/  LDC R26, c[0x0][0x3e8] ;  /* 0x0000fa00ff1a7b82 */ /* 0x000f220000000800 */
[----:B--2---:R-:W-:Y:S01]  /*32100*/  PRMT R18, R12, 0x7632, R18 ;  /* 0x000076320c127816 */ /* 0x004fe20000000012 */
[----:B------:R2:W-:Y:S01]  /*32110*/  STG.E.U16 desc[UR12][R10.64], R13 ;  /* 0x0000000d0a007986 */ /* 0x0005e2000c10150c */
[----:B------:R-:W-:Y:S01]  /*32120*/  PRMT R3, R13, 0x7632, R3 ;  /* 0x000076320d037816 */ /* 0x000fe20000000003 */
[----:B0-----:R-:W-:Y:S01]  /*32130*/  IMAD R19, R28, 0x2, R25 ;  /* 0x000000021c137824 */ /* 0x001fe200078e0219 */
[----:B-1----:R-:W-:-:S03]  /*32140*/  LEA R12, P4, R23, R2, 0x1 ;  /* 0x00000002170c7211 */ /* 0x002fc600078808ff */
[----:B------:R-:W0:Y:S01]  /*32150*/  LDC R28, c[0x0][0x3e8] ;  /* 0x0000fa00ff1c7b82 */ /* 0x000e220000000800 */
[----:B--2---:R-:W-:Y:S02]  /*32160*/  LEA.HI.X.SX32 R13, R23, R0, 0x1, P4 ;  /* 0x00000000170d7211 */ /* 0x004fe400020f0eff */
[----:B------:R-:W-:-:S04]  /*32170*/  LEA R20, P4, R25, R2, 0x1 ;  /* 0x0000000219147211 */ /* 0x000fc800078808ff */
[----:B------:R-:W-:Y:S01]  /*32180*/  LEA.HI.X.SX32 R21, R25, R0, 0x1, P4 ;  /* 0x0000000019157211 */ /* 0x000fe200020f0eff */
[----:B------:R-:W-:Y:S01]  /*32190*/  IMAD R25, R24, 0x2, R19 ;  /* 0x0000000218197824 */ /* 0x000fe200078e0213 */
[C---:B------:R-:W-:Y:S01]  /*321a0*/  LEA R22, P4, R19.reuse, R2, 0x1 ;  /* 0x0000000213167211 */ /* 0x040fe200078808ff */
[----:B------:R1:W-:Y:S01]  /*321b0*/  STG.E.U16 desc[UR12][R8.64], R14 ;  /* 0x0000000e08007986 */ /* 0x0003e2000c10150c */
[----:B------:R-:W-:Y:S02]  /*321c0*/  PRMT R17, R14, 0x7632, R17 ;  /* 0x000076320e117816 */ /* 0x000fe40000000011 */
[----:B------:R-:W-:Y:S01]  /*321d0*/  LEA.HI.X.SX32 R23, R19, R0, 0x1, P4 ;  /* 0x0000000013177211 */ /* 0x000fe200020f0eff */
[----:B------:R-:W2:Y:S01]  /*321e0*/  LDS.128 R8, [R96+0x4000] ;  /* 0x0040000060087984 */ /* 0x000ea20000000c00 */
[----:B------:R-:W-:-:S03]  /*321f0*/  PRMT R16, R15, 0x7632, R16 ;  /* 0x000076320f107816 */ /* 0x000fc60000000010 */
[----:B------:R3:W-:Y:S01]  /*32200*/  STG.E.U16 desc[UR12][R12.64], R15 ;  /* 0x0000000f0c007986 */ /* 0x0007e2000c10150c */
[----:B-1----:R-:W-:-:S04]  /*32210*/  LEA R14, P4, R25, R2, 0x1 ;  /* 0x00000002190e7211 */ /* 0x002fc800078808ff */
[----:B---3--:R-:W-:Y:S02]  /*32220*/  LEA.HI.X.SX32 R15, R25, R0, 0x1, P4 ;  /* 0x00000000190f7211 */ /* 0x008fe400020f0eff */
[----:B------:R-:W-:Y:S01]  /*32230*/  LEA R25, R30, R25, 0x1 ;  /* 0x000000191e197211 */ /* 0x000fe200078e08ff */
[----:B------:R1:W-:Y:S01]  /*32240*/  STG.E.U16 desc[UR12][R20.64], R4 ;  /* 0x0000000414007986 */ /* 0x0003e2000c10150c */
[----:B------:R-:W3:Y:S03]  /*32250*/  LDC R30, c[0x0][0x3e8] ;  /* 0x0000fa00ff1e7b82 */ /* 0x000ee60000000800 */
[----:B----4-:R-:W-:Y:S01]  /*32260*/  IMAD R27, R26, 0x2, R25 ;  /* 0x000000021a1b7824 */ /* 0x010fe200078e0219 */
[----:B------:R0:W-:Y:S01]  /*32270*/  STG.E.U16 desc[UR12][R22.64], R5 ;  /* 0x0000000516007986 */ /* 0x0001e2000c10150c */
[----:B------:R-:W-:Y:S02]  /*32280*/  PRMT R19, R4, 0x7632, R19 ;  /* 0x0000763204137816 */ /* 0x000fe40000000013 */
[----:B-1----:R-:W-:Y:S01]  /*32290*/  LEA R4, P4, R25, R2, 0x1 ;  /* 0x0000000219047211 */ /* 0x002fe200078808ff */
[----:B0-----:R-:W-:-:S02]  /*322a0*/  IMAD R23, R28, 0x2, R27 ;  /* 0x000000021c177824 */ /* 0x001fc400078e021b */
[----:B------:R-:W0:Y:S01]  /*322b0*/  LDC R28, c[0x0][0x3e8] ;  /* 0x0000fa00ff1c7b82 */ /* 0x000e220000000800 */
[----:B------:R-:W-:Y:S02]  /*322c0*/  PRMT R20, R5, 0x7632, R20 ;  /* 0x0000763205147816 */ /* 0x000fe40000000014 */
[----:B------:R-:W-:Y:S02]  /*322d0*/  LEA.HI.X.SX32 R5, R25, R0, 0x1, P4 ;  /* 0x0000000019057211 */ /* 0x000fe400020f0eff */
[----:B------:R-:W-:Y:S02]  /*322e0*/  LEA R29, R32, R23, 0x1 ;  /* 0x00000017201d7211 */ /* 0x000fe400078e08ff */
[C---:B------:R-:W-:Y:S01]  /*322f0*/  LEA R24, P4, R27.reuse, R2, 0x1 ;  /* 0x000000021b187211 */ /* 0x040fe200078808ff */
[----:B------:R-:W1:Y:S01]  /*32300*/  LDC R32, c[0x0][0x3e8] ;  /* 0x0000fa00ff207b82 */ /* 0x000e620000000800 */
[----:B------:R4:W-:Y:S02]  /*32310*/  STG.E.U16 desc[UR12][R14.64], R6 ;  /* 0x000000060e007986 */ /* 0x0009e4000c10150c */
[----:B------:R-:W-:-:S02]  /*32320*/  LEA.HI.X.SX32 R25, R27, R0, 0x1, P4 ;  /* 0x000000001b197211 */ /* 0x000fc400020f0eff */
[----:B------:R-:W1:Y:S01]  /*32330*/  LDS.128 R12, [R96+0x6000] ;  /* 0x00600000600c7984 */ /* 0x000e620000000c00 */
[C---:B------:R-:W-:Y:S02]  /*32340*/  LEA R26, P4, R23.reuse, R2, 0x1 ;  /* 0x00000002171a7211 */ /* 0x040fe400078808ff */
[----:B------:R-:W-:Y:S02]  /*32350*/  PRMT R21, R6, 0x7632, R21 ;  /* 0x0000763206157816 */ /* 0x000fe40000000015 */
[----:B------:R-:W-:Y:S02]  /*32360*/  LEA.HI.X.SX32 R27, R23, R0, 0x1, P4 ;  /* 0x00000000171b7211 */ /* 0x000fe400020f0eff */
[----:B----4-:R-:W-:Y:S01]  /*32370*/  LEA R6, P4, R29, R2, 0x1 ;  /* 0x000000021d067211 */ /* 0x010fe200078808ff */
[----:B------:R4:W-:Y:S01]  /*32380*/  STG.E.U16 desc[UR12][R4.64], R7 ;  /* 0x0000000704007986 */ /* 0x0009e2000c10150c */
[----:B------:R-:W-:Y:S02]  /*32390*/  PRMT R22, R7, 0x7632, R22 ;  /* 0x0000763207167816 */ /* 0x000fe40000000016 */
[----:B--2---:R-:W-:Y:S01]  /*323a0*/  PRMT R23, R8, 0x7632, R23 ;  /* 0x0000763208177816 */ /* 0x004fe20000000017 */
[----:B------:R2:W-:Y:S01]  /*323b0*/  STG.E.U16 desc[UR12][R24.64], R8 ;  /* 0x0000000818007986 */ /* 0x0005e2000c10150c */
[----:B----4-:R-:W-:Y:S01]  /*323c0*/  LEA.HI.X.SX32 R7, R29, R0, 0x1, P4 ;  /* 0x000000001d077211 */ /* 0x010fe200020f0eff */
[----:B---3--:R-:W-:-:S04]  /*323d0*/  IMAD R29, R30, 0x2, R29 ;  /* 0x000000021e1d7824 */ /* 0x008fc800078e021d */
[----:B0-----:R-:W-:Y:S01]  /*323e0*/  IMAD R31, R28, 0x2, R29 ;  /* 0x000000021c1f7824 */ /* 0x001fe200078e021d */
[----:B--2---:R-:W-:Y:S01]  /*323f0*/  LEA R8, P4, R29, R2, 0x1 ;  /* 0x000000021d087211 */ /* 0x004fe200078808ff */
[----:B------:R0:W-:Y:S01]  /*32400*/  STG.E.U16 desc[UR12][R26.64], R9 ;  /* 0x000000091a007986 */ /* 0x0001e2000c10150c */
[----:B------:R-:W-:-:S03]  /*32410*/  PRMT R24, R9, 0x7632, R24 ;  /* 0x0000763209187816 */ /* 0x000fc60000000018 */
[----:B------:R2:W-:Y:S04]  /*32420*/  STG.E.U16 desc[UR12][R6.64], R10 ;  /* 0x0000000a06007986 */ /* 0x0005e8000c10150c */
[----:B------:R-:W3:Y:S01]  /*32430*/  LDS.128 R4, [R96+0x8000] ;  /* 0x0080000060047984 */ /* 0x000ee20000000c00 */
[----:B0-----:R-:W-:Y:S02]  /*32440*/  LEA.HI.X.SX32 R9, R29, R0, 0x1, P4 ;  /* 0x000000001d097211 */ /* 0x001fe400020f0eff */
[----:B-1----:R-:W-:Y:S02]  /*32450*/  LEA R27, R32, R31, 0x1 ;  /* 0x0000001f201b7211 */ /* 0x002fe400078e08ff */
[C---:B------:R-:W-:Y:S01]  /*32460*/  LEA R28, P4, R31.reuse, R2, 0x1 ;  /* 0x000000021f1c7211 */ /* 0x040fe200078808ff */
[----:B------:R-:W0:Y:S02]  /*32470*/  LDC R32, c[0x0][0x3e8] ;  /* 0x0000fa00ff207b82 */ /* 0x000e240000000800 */
[----:B------:R-:W-:Y:S01]  /*32480*/  IMAD R33, R34, 0x2, R27 ;  /* 0x0000000222217824 */ /* 0x000fe200078e021b */
[----:B------:R-:W-:-:S02]  /*32490*/  LEA.HI.X.SX32 R29, R31, R0, 0x1, P4 ;  /* 0x000000001f1d7211 */ /* 0x000fc400020f0eff */
[----:B------:R-:W-:-:S03]  /*324a0*/  LEA R30, P4, R27, R2, 0x1 ;  /* 0x000000021b1e7211 */ /* 0x000fc600078808ff */
[----:B------:R-:W1:Y:S01]  /*324b0*/  LDC R34, c[0x0][0x3e8] ;  /* 0x0000fa00ff227b82 */ /* 0x000e620000000800 */
[----:B------:R-:W-:Y:S02]  /*324c0*/  PRMT R26, R10, 0x7632, R26 ;  /* 0x000076320a1a7816 */ /* 0x000fe4000000001a */
[----:B------:R-:W-:Y:S02]  /*324d0*/  LEA.HI.X.SX32 R31, R27, R0, 0x1, P4 ;  /* 0x000000001b1f7211 */ /* 0x000fe400020f0eff */
[----:B--2---:R-:W-:Y:S01]  /*324e0*/  LEA R10, P4, R33, R2, 0x1 ;  /* 0x00000002210a7211 */ /* 0x004fe200078808ff */
[----:B------:R2:W-:Y:S01]  /*324f0*/  STG.E.U16 desc[UR12][R8.64], R11 ;  /* 0x0000000b08007986 */ /* 0x0005e2000c10150c */
[----:B------:R-:W-:-:S03]  /*32500*/  PRMT R25, R11, 0x7632, R25 ;  /* 0x000076320b197816 */ /* 0x000fc60000000019 */
[----:B------:R4:W-:Y:S01]  /*32510*/  STG.E.U16 desc[UR12][R28.64], R12 ;  /* 0x0000000c1c007986 */ /* 0x0009e2000c10150c */
[----:B--2---:R-:W-:Y:S01]  /*32520*/  LEA.HI.X.SX32 R11, R33, R0, 0x1, P4 ;  /* 0x00000000210b7211 */ /* 0x004fe200020f0eff */
[----:B------:R-:W-:Y:S02]  /*32530*/  IMAD R33, R36, 0x2, R33 ;  /* 0x0000000224217824 */ /* 0x000fe400078e0221 */
[----:B------:R-:W2:Y:S01]  /*32540*/  LDC R36, c[0x0][0x3e8] ;  /* 0x0000fa00ff247b82 */ /* 0x000ea20000000800 */
[----:B----4-:R-:W-:Y:S02]  /*32550*/  PRMT R29, R12, 0x7632, R29 ;  /* 0x000076320c1d7816 */ /* 0x010fe4000000001d */
[----:B------:R-:W-:Y:S02]  /*32560*/  LEA R12, P4, R33, R2, 0x1 ;  /* 0x00000002210c7211 */ /* 0x000fe400078808ff */
[----:B------:R-:W-:Y:S01]  /*32570*/  LEA R35, R38, R33, 0x1 ;  /* 0x0000002126237211 */ /* 0x000fe200078e08ff */
[----:B------:R4:W-:Y:S01]  /*32580*/  STG.E.U16 desc[UR12][R30.64], R13 ;  /* 0x0000000d1e007986 */ /* 0x0009e2000c10150c */
[----:B------:R-:W-:Y:S01]  /*32590*/  PRMT R28, R13, 0x7632, R28 ;  /* 0x000076320d1c7816 */ /* 0x000fe2000000001c */
[----:B------:R-:W2:Y:S01]  /*325a0*/  LDC R38, c[0x0][0x3e8] ;  /* 0x0000fa00ff267b82 */ /* 0x000ea20000000800 */
[----:B----4-:R-:W-:Y:S01]  /*325b0*/  LEA.HI.X.SX32 R13, R33, R0, 0x1, P4 ;  /* 0x00000000210d7211 */ /* 0x010fe200020f0eff */
[----:B0-----:R-:W-:Y:S01]  /*325c0*/  IMAD R33, R32, 0x2, R35 ;  /* 0x0000000220217824 */ /* 0x001fe200078e0223 */
[----:B------:R-:W-:-:S03]  /*325d0*/  LEA R30, P4, R35, R2, 0x1 ;  /* 0x00000002231e7211 */ /* 0x000fc600078808ff */
[----:B-1----:R-:W-:Y:S02]  /*325e0*/  IMAD R37, R34, 0x2, R33 ;  /* 0x0000000222257824 */ /* 0x002fe400078e0221 */
[----:B------:R-:W0:Y:S01]  /*325f0*/  LDC R34, c[0x0][0x3e8] ;  /* 0x0000fa00ff227b82 */ /* 0x000e220000000800 */
[----:B------:R-:W-:Y:S01]  /*32600*/  LEA.HI.X.SX32 R31, R35, R0, 0x1, P4 ;  /* 0x00000000231f7211 */ /* 0x000fe200020f0eff */
[----:B------:R1:W-:Y:S01]  /*32610*/  STG.E.U16 desc[UR12][R10.64], R14 ;  /* 0x0000000e0a007986 */ /* 0x0003e2000c10150c */
[----:B------:R-:W-:-:S03]  /*32620*/  LEA R32, P4, R33, R2, 0x1 ;  /* 0x0000000221207211 */ /* 0x000fc600078808ff */
[----:B------:R-:W4:Y:S02]  /*32630*/  LDS.128 R8, [R96+0xa000] ;  /* 0x00a0000060087984 */ /* 0x000f240000000c00 */
[----:B------:R-:W4:Y:S01]  /*32640*/  LDC R35, c[0x0][0x3e8] ;  /* 0x0000fa00ff237b82 */ /* 0x000f220000000800 */
[----:B------:R-:W-:Y:S02]  /*32650*/  PRMT R27, R14, 0x7632, R27 ;  /* 0x000076320e1b7816 */ /* 0x000fe4000000001b */
[----:B------:R-:W-:Y:S02]  /*32660*/  LEA.HI.X.SX32 R33, R33, R0, 0x1, P4 ;  /* 0x0000000021217211 */ /* 0x000fe400020f0eff */
[----:B-1----:R-:W-:Y:S01]  /*32670*/  LEA R14, P4, R37, R2, 0x1 ;  /* 0x00000002250e7211 */ /* 0x002fe200078808ff */
[----:B------:R1:W-:Y:S01]  /*32680*/  STG.E.U16 desc[UR12][R12.64], R15 ;  /* 0x0000000f0c007986 */ /* 0x0003e2000c10150c */
[----:B------:R-:W-:-:S03]  /*32690*/  PRMT R72, R15, 0x7632, R72 ;  /* 0x000076320f487816 */ /* 0x000fc60000000048 */
[----:B---3--:R3:W-:Y:S01]  /*326a0*/  STG.E.U16 desc[UR12][R30.64], R4 ;  /* 0x000000041e007986 */ /* 0x0087e2000c10150c */
[----:B-1----:R-:W-:Y:S02]  /*326b0*/  LEA.HI.X.SX32 R15, R37, R0, 0x1, P4 ;  /* 0x00000000250f7211 */ /* 0x002fe400020f0eff */
[----:B--2---:R-:W-:Y:S02]  /*326c0*/  LEA R37, R36, R37, 0x1 ;  /* 0x0000002524257211 */ /* 0x004fe400078e08ff */
[----:B---3--:R-:W-:Y:S01]  /*326d0*/  PRMT R31, R4, 0x7632, R31 ;  /* 0x00007632041f7816 */ /* 0x008fe2000000001f */
[----:B------:R1:W-:Y:S01]  /*326e0*/  STG.E.U16 desc[UR12][R32.64], R5 ;  /* 0x0000000520007986 */ /* 0x0003e2000c10150c */
[----:B------:R-:W-:Y:S01]  /*326f0*/  LEA R4, P4, R37, R2, 0x1 ;  /* 0x0000000225047211 */ /* 0x000fe200078808ff */
[----:B------:R-:W-:Y:S01]  /*32700*/  IMAD R39, R38, 0x2, R37 ;  /* 0x0000000226277824 */ /* 0x000fe200078e0225 */
[----:B------:R-:W-:Y:S01]  /*32710*/  PRMT R30, R5, 0x7632, R30 ;  /* 0x00007632051e7816 */ /* 0x000fe2000000001e */
[----:B------:R-:W2:Y:S02]  /*32720*/  LDC R38, c[0x0][0x3e8] ;  /* 0x0000fa00ff267b82 */ /* 0x000ea40000000800 */
[----:B0-----:R-:W-:Y:S01]  /*32730*/  IMAD R41, R34, 0x2, R39 ;  /* 0x0000000222297824 */ /* 0x001fe200078e0227 */
[----:B------:R0:W-:Y:S04]  /*32740*/  STG.E.U16 desc[UR12][R14.64], R6 ;  /* 0x000000060e007986 */ /* 0x0001e8000c10150c */
[----:B------:R-:W3:Y:S01]  /*32750*/  LDS.128 R12, [R96+0xc000] ;  /* 0x00c00000600c7984 */ /* 0x000ee20000000c00 */
[----:B-1----:R-:W-:Y:S01]  /*32760*/  LEA.HI.X.SX32 R5, R37, R0, 0x1, P4 ;  /* 0x0000000025057211 */ /* 0x002fe200020f0eff */
[----:B------:R-:W1:Y:S01]  /*32770*/  LDC R36, c[0x0][0x3e8] ;  /* 0x0000fa00ff247b82 */ /* 0x000e620000000800 */
[----:B------:R-:W-:-:S04]  /*32780*/  LEA R32, P4, R39, R2, 0x1 ;  /* 0x0000000227207211 */ /* 0x000fc800078808ff */
[----:B------:R-:W-:-:S03]  /*32790*/  LEA.HI.X.SX32 R33, R39, R0, 0x1, P4 ;  /* 0x0000000027217211 */ /* 0x000fc600020f0eff */
[----:B------:R-:W1:Y:S01]  /*327a0*/  LDC R37, c[0x0][0x3e8] ;  /* 0x0000fa00ff257b82 */ /* 0x000e620000000800 */
[----:B------:R-:W-:Y:S02]  /*327b0*/  LEA R34, P4, R41, R2, 0x1 ;  /* 0x0000000229227211 */ /* 0x000fe400078808ff */
[----:B----4-:R-:W-:Y:S02]  /*327c0*/  LEA R39, R35, R41, 0x1 ;  /* 0x0000002923277211 */ /* 0x010fe400078e08ff */
[----:B------:R-:W-:Y:S02]  /*327d0*/  PRMT R73, R6, 0x7632, R73 ;  /* 0x0000763206497816 */ /* 0x000fe40000000049 */
[----:B------:R-:W-:Y:S02]  /*327e0*/  LEA.HI.X.SX32 R35, R41, R0, 0x1, P4 ;  /* 0x0000000029237211 */ /* 0x000fe400020f0eff */
[----:B0-----:R-:W-:Y:S01]  /*327f0*/  LEA R6, P4, R39, R2, 0x1 ;  /* 0x0000000227067211 */ /* 0x001fe200078808ff */
[----:B------:R0:W-:Y:S01]  /*32800*/  STG.E.U16 desc[UR12][R4.64], R7 ;  /* 0x0000000704007986 */ /* 0x0001e2000c10150c */
[----:B------:R-:W-:-:S02]  /*32810*/  PRMT R74, R7, 0x7632, R74 ;  /* 0x00007632074a7816 */ /* 0x000fc4000000004a */
[----:B------:R-:W-:Y:S01]  /*32820*/  PRMT R67, R8, 0x7632, R67 ;  /* 0x0000763208437816 */ /* 0x000fe20000000043 */
[----:B------:R4:W-:Y:S01]  /*32830*/  STG.E.U16 desc[UR12][R32.64], R8 ;  /* 0x0000000820007986 */ /* 0x0009e2000c10150c */
[----:B0-----:R-:W-:Y:S01]  /*32840*/  LEA.HI.X.SX32 R7, R39, R0, 0x1, P4 ;  /* 0x0000000027077211 */ /* 0x001fe200020f0eff */
[----:B------:R-:W-:Y:S02]  /*32850*/  IMAD R39, R40, 0x2, R39 ;  /* 0x0000000228277824 */ /* 0x000fe400078e0227 */
[----:B------:R-:W0:Y:S02]  /*32860*/  LDC R40, c[0x0][0x3e8] ;  /* 0x0000fa00ff287b82 */ /* 0x000e240000000800 */
[----:B--2---:R-:W-:Y:S01]  /*32870*/  IMAD R41, R38, 0x2, R39 ;  /* 0x0000000226297824 */ /* 0x004fe200078e0227 */
[----:B----4-:R-:W-:Y:S01]  /*32880*/  LEA R8, P4, R39, R2, 0x1 ;  /* 0x0000000227087211 */ /* 0x010fe200078808ff */
[----:B------:R1:W-:Y:S04]  /*32890*/  STG.E.U16 desc[UR12][R34.64], R9 ;  /* 0x0000000922007986 */ /* 0x0003e8000c10150c */
[----:B------:R-:W2:Y:S01]  /*328a0*/  LDC R38, c[0x0][0x3e8] ;  /* 0x0000fa00ff267b82 */ /* 0x000ea20000000800 */
[----:B------:R-:W-:-:S02]  /*328b0*/  PRMT R69, R9, 0x7632, R69 ;  /* 0x0000763209457816 */ /* 0x000fc40000000045 */
[----:B-1----:R-:W-:Y:S02]  /*328c0*/  LEA R35, R37, R41, 0x1 ;  /* 0x0000002925237211 */ /* 0x002fe400078e08ff */
[----:B------:R-:W-:-:S03]  /*328d0*/  LEA.HI.X.SX32 R9, R39, R0, 0x1, P4 ;  /* 0x0000000027097211 */ /* 0x000fc600020f0eff */
[----:B------:R-:W1:Y:S01]  /*328e0*/  LDC R37, c[0x0][0x3e8] ;  /* 0x0000fa00ff257b82 */ /* 0x000e620000000800 */
[C---:B------:R-:W-:Y:S01]  /*328f0*/  LEA R32, P4, R41.reuse, R2, 0x1 ;  /* 0x0000000229207211 */ /* 0x040fe200078808ff */
[----:B------:R-:W-:Y:S01]  /*32900*/  IMAD R39, R36, 0x2, R35 ;  /* 0x0000000224277824 */ /* 0x000fe200078e0223 */
[----:B------:R4:W-:Y:S02]  /*32910*/  STG.E.U16 desc[UR12][R6.64], R10 ;  /* 0x0000000a06007986 */ /* 0x0009e4000c10150c */
[----:B------:R-:W-:Y:S02]  /*32920*/  LEA.HI.X.SX32 R33, R41, R0, 0x1, P4 ;  /* 0x0000000029217211 */ /* 0x000fe400020f0eff */
[----:B------:R-:W-:Y:S01]  /*32930*/  LEA R34, P4, R35, R2, 0x1 ;  /* 0x0000000223227211 */ /* 0x000fe200078808ff */
[----:B------:R-:W1:Y:S01]  /*32940*/  LDC R36, c[0x0][0x3e8] ;  /* 0x0000fa00ff247b82 */ /* 0x000e620000000800 */
[----:B------:R-:W1:Y:S01]  /*32950*/  LDS.128 R4, [R96+0xe000] ;  /* 0x00e0000060047984 */ /* 0x000e620000000c00 */
[----:B------:R-:W-:-:S02]  /*32960*/  PRMT R70, R10, 0x7632, R70 ;  /* 0x000076320a467816 */ /* 0x000fc40000000046 */
[----:B------:R-:W-:Y:S02]  /*32970*/  LEA.HI.X.SX32 R35, R35, R0, 0x1, P4 ;  /* 0x0000000023237211 */ /* 0x000fe400020f0eff */
[----:B----4-:R-:W-:Y:S01]  /*32980*/  LEA R10, P4, R39, R2, 0x1 ;  /* 0x00000002270a7211 */ /* 0x010fe200078808ff */
[----:B------:R4:W-:Y:S01]  /*32990*/  STG.E.U16 desc[UR12][R8.64], R11 ;  /* 0x0000000b08007986 */ /* 0x0009e2000c10150c */
[----:B------:R-:W-:Y:S01]  /*329a0*/  PRMT R71, R11, 0x7632, R71 ;  /* 0x000076320b477816 */ /* 0x000fe20000000047 */
[----:B0-----:R-:W-:Y:S01]  /*329b0*/  IMAD R41, R40, 0x2, R39 ;  /* 0x0000000228297824 */ /* 0x001fe200078e0227 */
[----:B---3--:R-:W-:Y:S01]  /*329c0*/  PRMT R63, R12, 0x7632, R63 ;  /* 0x000076320c3f7816 */ /* 0x008fe2000000003f */
[----:B------:R0:W-:Y:S01]  /*329d0*/  STG.E.U16 desc[UR12][R32.64], R12 ;  /* 0x0000000c20007986 */ /* 0x0001e2000c10150c */
[----:B------:R-:W-:Y:S01]  /*329e0*/  PRMT R65, R13, 0x7632, R65 ;  /* 0x000076320d417816 */ /* 0x000fe20000000041 */
[----:B------:R-:W3:Y:S01]  /*329f0*/  LDC R40, c[0x0][0x3e8] ;  /* 0x0000fa00ff287b82 */ /* 0x000ee20000000800 */
[----:B--2---:R-:W-:-:S02]  /*32a00*/  LEA R43, R38, R41, 0x1 ;  /* 0x00000029262b7211 */ /* 0x004fc400078e08ff */
[----:B----4-:R-:W-:-:S05]  /*32a10*/  LEA.HI.X.SX32 R11, R39, R0, 0x1, P4 ;  /* 0x00000000270b7211 */ /* 0x010fca00020f0eff */
[----:B------:R-:W2:Y:S01]  /*32a20*/  LDC R39, c[0x0][0x3e8] ;  /* 0x0000fa00ff277b82 */ /* 0x000ea20000000800 */
[C---:B0-----:R-:W-:Y:S01]  /*32a30*/  LEA R12, P4, R41.reuse, R2, 0x1 ;  /* 0x00000002290c7211 */ /* 0x041fe200078808ff */
[----:B------:R0:W-:Y:S06]  /*32a40*/  STG.E.U16 desc[UR12][R34.64], R13 ;  /* 0x0000000d22007986 */ /* 0x0001ec000c10150c */
[----:B------:R-:W4:Y:S01]  /*32a50*/  LDC R38, c[0x0][0x3e8] ;  /* 0x0000fa00ff267b82 */ /* 0x000f220000000800 */
[----:B0-----:R-:W-:Y:S01]  /*32a60*/  LEA.HI.X.SX32 R13, R41, R0, 0x1, P4 ;  /* 0x00000000290d7211 */ /* 0x001fe200020f0eff */
[----:B-1----:R-:W-:Y:S01]  /*32a70*/  IMAD R35, R37, 0x2, R43 ;  /* 0x0000000225237824 */ /* 0x002fe200078e022b */
[----:B------:R-:W-:-:S05]  /*32a80*/  LEA R32, P4, R43, R2, 0x1 ;  /* 0x000000022b207211 */ /* 0x000fca00078808ff */
[----:B------:R-:W0:Y:S01]  /*32a90*/  LDC R37, c[0x0][0x3e8] ;  /* 0x0000fa00ff257b82 */ /* 0x000e220000000800 */
[----:B------:R-:W-:Y:S01]  /*32aa0*/  IMAD R41, R36, 0x2, R35 ;  /* 0x0000000224297824 */ /* 0x000fe200078e0223 */
[----:B------:R-:W-:Y:S02]  /*32ab0*/  LEA.HI.X.SX32 R33, R43, R0, 0x1, P4 ;  /* 0x000000002b217211 */ /* 0x000fe400020f0eff */
[C---:B------:R-:W-:Y:S01]  /*32ac0*/  LEA R34, P4, R35.reuse, R2, 0x1 ;  /* 0x0000000223227211 */ /* 0x040fe200078808ff */
[----:B------:R1:W-:Y:S01]  /*32ad0*/  STG.E.U16 desc[UR12][R10.64], R14 ;  /* 0x0000000e0a007986 */ /* 0x0003e2000c10150c */
[----:B------:R-:W-:Y:S02]  /*32ae0*/  PRMT R66, R14, 0x7632, R66 ;  /* 0x000076320e427816 */ /* 0x000fe40000000042 */
[----:B------:R-:W3:Y:S01]  /*32af0*/  LDC R36, c[0x0][0x3e8] ;  /* 0x0000fa00ff247b82 */ /* 0x000ee20000000800 */
[----:B------:R-:W-:Y:S01]  /*32b00*/  LEA.HI.X.SX32 R35, R35, R0, 0x1, P4 ;  /* 0x0000000023237211 */ /* 0x000fe200020f0eff */
[----:B------:R-:W3:Y:S01]  /*32b10*/  LDS.128 R8, [R96+0x10000] ;  /* 0x0100000060087984 */ /* 0x000ee20000000c00 */
[----:B------:R-:W-:-:S03]  /*32b20*/  PRMT R68, R15, 0x7632, R68 ;  /* 0x000076320f447816 */ /* 0x000fc60000000044 */
[----:B------:R2:W-:Y:S01]  /*32b30*/  STG.E.U16 desc[UR12][R12.64], R15 ;  /* 0x0000000f0c007986 */ /* 0x0005e2000c10150c */
[----:B-1----:R-:W-:-:S04]  /*32b40*/  LEA R14, P4, R41, R2, 0x1 ;  /* 0x00000002290e7211 */ /* 0x002fc800078808ff */
[----:B--2---:R-:W-:Y:S02]  /*32b50*/  LEA.HI.X.SX32 R15, R41, R0, 0x1, P4 ;  /* 0x00000000290f7211 */ /* 0x004fe400020f0eff */
[----:B------:R-:W-:Y:S02]  /*32b60*/  LEA R41, R39, R41, 0x1 ;  /* 0x0000002927297211 */ /* 0x000fe400078e08ff */
[----:B------:R-:W1:Y:S01]  /*32b70*/  LDC R39, c[0x0][0x3e8] ;  /* 0x0000fa00ff277b82 */ /* 0x000e620000000800 */
[----:B------:R2:W-:Y:S02]  /*32b80*/  STG.E.U16 desc[UR12][R32.64], R4 ;  /* 0x0000000420007986 */ /* 0x0005e4000c10150c */
[----:B----4-:R-:W-:Y:S01]  /*32b90*/  IMAD R43, R38, 0x2, R41 ;  /* 0x00000002262b7824 */ /* 0x010fe200078e0229 */
[----:B------:R-:W-:Y:S01]  /*32ba0*/  PRMT R59, R4, 0x7632, R59 ;  /* 0x00007632043b7816 */ /* 0x000fe2000000003b */
[----:B------:R0:W-:Y:S01]  /*32bb0*/  STG.E.U16 desc[UR12][R34.64], R5 ;  /* 0x0000000522007986 */ /* 0x0001e2000c10150c */
[----:B------:R-:W-:-:S02]  /*32bc0*/  PRMT R61, R5, 0x7632, R61 ;  /* 0x00007632053d7816 */ /* 0x000fc4000000003d */
[----:B------:R-:W4:Y:S01]  /*32bd0*/  LDC R38, c[0x0][0x3e8] ;  /* 0x0000fa00ff267b82 */ /* 0x000f220000000800 */
[----:B--2---:R-:W-:Y:S01]  /*32be0*/  LEA R4, P4, R41, R2, 0x1 ;  /* 0x0000000229047211 */ /* 0x004fe200078808ff */
[----:B0-----:R-:W-:-:S06]  /*32bf0*/  IMAD R35, R37, 0x2, R43 ;  /* 0x0000000225237824 */ /* 0x001fcc00078e022b */
[----:B------:R-:W0:Y:S01]  /*32c00*/  LDC R37, c[0x0][0x3e8] ;  /* 0x0000fa00ff257b82 */ /* 0x000e220000000800 */
[----:B------:R-:W-:Y:S02]  /*32c10*/  LEA.HI.X.SX32 R5, R41, R0, 0x1, P4 ;  /* 0x0000000029057211 */ /* 0x000fe400020f0eff */
[C---:B------:R-:W-:Y:S02]  /*32c20*/  LEA R32, P4, R43.reuse, R2, 0x1 ;  /* 0x000000022b207211 */ /* 0x040fe400078808ff */
[----:B---3--:R-:W-:Y:S02]  /*32c30*/  LEA R41, R36, R35, 0x1 ;  /* 0x0000002324297211 */ /* 0x008fe400078e08ff */
[----:B------:R-:W-:Y:S01]  /*32c40*/  LEA.HI.X.SX32 R33, R43, R0, 0x1, P4 ;  /* 0x000000002b217211 */ /* 0x000fe200020f0eff */
[----:B------:R2:W-:Y:S01]  /*32c50*/  STG.E.U16 desc[UR12][R14.64], R6 ;  /* 0x000000060e007986 */ /* 0x0005e2000c10150c */
[C---:B------:R-:W-:Y:S01]  /*32c60*/  LEA R34, P4, R35.reuse, R2, 0x1 ;  /* 0x0000000223227211 */ /* 0x040fe200078808ff */
[----:B------:R-:W3:Y:S01]  /*32c70*/  LDC R36, c[0x0][0x3e8] ;  /* 0x0000fa00ff247b82 */ /* 0x000ee20000000800 */
[----:B------:R-:W-:Y:S01]  /*32c80*/  PRMT R62, R6, 0x7632, R62 ;  /* 0x00007632063e7816 */ /* 0x000fe2000000003e */
[----:B------:R-:W3:Y:S01]  /*32c90*/  LDS.128 R12, [R96+0x12000] ;  /* 0x01200000600c7984 */ /* 0x000ee20000000c00 */
[----:B------:R-:W-:-:S02]  /*32ca0*/  LEA.HI.X.SX32 R35, R35, R0, 0x1, P4 ;  /* 0x0000000023237211 */ /* 0x000fc400020f0eff */
[----:B------:R-:W-:Y:S01]  /*32cb0*/  PRMT R64, R7, 0x7632, R64 ;  /* 0x0000763207407816 */ /* 0x000fe20000000040 */
[----:B------:R1:W-:Y:S01]  /*32cc0*/  STG.E.U16 desc[UR12][R4.64], R7 ;  /* 0x0000000704007986 */ /* 0x0003e2000c10150c */
[----:B------:R-:W-:Y:S01]  /*32cd0*/  PRMT R56, R8, 0x7632, R56 ;  /* 0x0000763208387816 */ /* 0x000fe20000000038 */
[----:B------:R-:W3:Y:S01]  /*32ce0*/  LDC R43, c[0x0][0x3e8] ;  /* 0x0000fa00ff2b7b82 */ /* 0x000ee20000000800 */
[C---:B--2---:R-:W-:Y:S01]  /*32cf0*/  LEA R6, P4, R41.reuse, R2, 0x1 ;  /* 0x0000000229067211 */ /* 0x044fe200078808ff */
[----:B------:R2:W-:Y:S03]  /*32d00*/  STG.E.U16 desc[UR12][R32.64], R8 ;  /* 0x0000000820007986 */ /* 0x0005e6000c10150c */
[----:B-1----:R-:W-:Y:S01]  /*32d10*/  LEA.HI.X.SX32 R7, R41, R0, 0x1, P4 ;  /* 0x0000000029077211 */ /* 0x002fe200020f0eff */
[----:B------:R-:W-:Y:S02]  /*32d20*/  IMAD R41, R39, 0x2, R41 ;  /* 0x0000000227297824 */ /* 0x000fe400078e0229 */
[----:B------:R-:W1:Y:S02]  /*32d30*/  LDC R39, c[0x0][0x3e8] ;  /* 0x0000fa00ff277b82 */ /* 0x000e640000000800 */
[----:B0-----:R-:W-:Y:S01]  /*32d40*/  IMAD R37, R37, 0x2, R41 ;  /* 0x0000000225257824 */ /* 0x001fe200078e0229 */
[----:B--2---:R-:W-:Y:S01]  /*32d50*/  LEA R8, P4, R41, R2, 0x1 ;  /* 0x0000000229087211 */ /* 0x004fe200078808ff */
[----:B------:R0:W-:Y:S01]  /*32d60*/  STG.E.U16 desc[UR12][R34.64], R9 ;  /* 0x0000000922007986 */ /* 0x0001e2000c10150c */
[----:B------:R-:W-:-:S02]  /*32d70*/  PRMT R57, R9, 0x7632, R57 ;  /* 0x0000763209397816 */ /* 0x000fc40000000039 */
[----:B----4-:R-:W-:Y:S01]  /*32d80*/  LEA R38, R38, R37, 0x1 ;  /* 0x0000002526267211 */ /* 0x010fe200078e08ff */
[----:B------:R2:W-:Y:S01]  /*32d90*/  STG.E.U16 desc[UR12][R6.64], R10 ;  /* 0x0000000a06007986 */ /* 0x0005e2000c10150c */
[----:B------:R-:W-:-:S03]  /*32da0*/  PRMT R58, R10, 0x7632, R58 ;  /* 0x000076320a3a7816 */ /* 0x000fc6000000003a */
[----:B------:R-:W4:Y:S01]  /*32db0*/  LDS.128 R4, [R96+0x14000] ;  /* 0x0140000060047984 */ /* 0x000f220000000c00 */
[----:B0-----:R-:W-:Y:S02]  /*32dc0*/  LEA.HI.X.SX32 R9, R41, R0, 0x1, P4 ;  /* 0x0000000029097211 */ /* 0x001fe400020f0eff */
[C---:B------:R-:W-:Y:S01]  /*32dd0*/  LEA R32, P4, R37.reuse, R2, 0x1 ;  /* 0x0000000225207211 */ /* 0x040fe200078808ff */
[----:B------:R-:W0:Y:S03]  /*32de0*/  LDC R41, c[0x0][0x3e8] ;  /* 0x0000fa00ff297b82 */ /* 0x000e260000000800 */
[----:B------:R-:W-:Y:S01]  /*32df0*/  LEA.HI.X.SX32 R33, R37, R0, 0x1, P4 ;  /* 0x0000000025217211 */ /* 0x000fe200020f0eff */
[----:B------:R-:W-:Y:S01]  /*32e00*/  IMAD R37, R40, 0x2, R38 ;  /* 0x0000000228257824 */ /* 0x000fe200078e0226 */
[C---:B------:R-:W-:Y:S01]  /*32e10*/  LEA R34, P4, R38.reuse, R2, 0x1 ;  /* 0x0000000226227211 */ /* 0x040fe200078808ff */
[----:B------:R1:W-:Y:S01]  /*32e20*/  STG.E.U16 desc[UR12][R8.64], R11 ;  /* 0x0000000b08007986 */ /* 0x0003e2000c10150c */
[----:B------:R-:W-:Y:S01]  /*32e30*/  PRMT R60, R11, 0x7632, R60 ;  /* 0x000076320b3c7816 */ /* 0x000fe2000000003c */
[----:B------:R-:W4:Y:S01]  /*32e40*/  LDC R40, c[0x0][0x3e8] ;  /* 0x0000fa00ff287b82 */ /* 0x000f220000000800 */
[----:B------:R-:W-:-:S02]  /*32e50*/  LEA.HI.X.SX32 R35, R38, R0, 0x1, P4 ;  /* 0x0000000026237211 */ /* 0x000fc400020f0eff */
[----:B--2---:R-:W-:-:S04]  /*32e60*/  LEA R10, P4, R37, R2, 0x1 ;  /* 0x00000002250a7211 */ /* 0x004fc800078808ff */
[----:B-1----:R-:W-:Y:S01]  /*32e70*/  LEA.HI.X.SX32 R11, R37, R0, 0x1, P4 ;  /* 0x00000000250b7211 */ /* 0x002fe200020f0eff */
[----:B---3--:R-:W-:Y:S01]  /*32e80*/  IMAD R37, R36, 0x2, R37 ;  /* 0x0000000224257824 */ /* 0x008fe200078e0225 */
[----:B------:R0:W-:Y:S04]  /*32e90*/  STG.E.U16 desc[UR12][R32.64], R12 ;  /* 0x0000000c20007986 */ /* 0x0001e8000c10150c */
[----:B------:R-:W-:Y:S02]  /*32ea0*/  LEA R39, R39, R37, 0x1 ;  /* 0x0000002527277211 */ /* 0x000fe400078e08ff */
[----:B------:R-:W-:Y:S02]  /*32eb0*/  PRMT R53, R12, 0x7632, R53 ;  /* 0x000076320c357816 */ /* 0x000fe40000000035 */
[----:B------:R-:W-:Y:S01]  /*32ec0*/  LEA R36, P4, R37, R2, 0x1 ;  /* 0x0000000225247211 */ /* 0x000fe200078808ff */
[----:B0-----:R-:W-:-:S02]  /*32ed0*/  IMAD R12, R41, 0x2, R39 ;  /* 0x00000002290c7824 */ /* 0x001fc400078e0227 */
[----:B------:R-:W0:Y:S01]  /*32ee0*/  LDC R41, c[0x0][0x3e8] ;  /* 0x0000fa00ff297b82 */ /* 0x000e220000000800 */
[----:B------:R1:W-:Y:S01]  /*32ef0*/  STG.E.U16 desc[UR12][R34.64], R13 ;  /* 0x0000000d22007986 */ /* 0x0003e2000c10150c */
[----:B------:R-:W-:Y:S02]  /*32f00*/  LEA.HI.X.SX32 R37, R37, R0, 0x1, P4 ;  /* 0x0000000025257211 */ /* 0x000fe400020f0eff */
[----:B------:R-:W-:Y:S01]  /*32f10*/  PRMT R55, R14, 0x7632, R55 ;  /* 0x000076320e377816 */ /* 0x000fe20000000037 */
[----:B------:R2:W-:Y:S04]  /*32f20*/  STG.E.U16 desc[UR12][R10.64], R14 ;  /* 0x0000000e0a007986 */ /* 0x0005e8000c10150c */
[----:B------:R-:W3:Y:S01]  /*32f30*/  LDS.128 R8, [R96+0x16000] ;  /* 0x0160000060087984 */ /* 0x000ee20000000c00 */
[----:B-1----:R-:W-:-:S04]  /*32f40*/  LEA R34, P4, R39, R2, 0x1 ;  /* 0x0000000227227211 */ /* 0x002fc800078808ff */
[----:B------:R-:W-:Y:S01]  /*32f50*/  LEA.HI.X.SX32 R35, R39, R0, 0x1, P4 ;  /* 0x0000000027237211 */ /* 0x000fe200020f0eff */
[----:B--2---:R-:W-:Y:S01]  /*32f60*/  IMAD R14, R42, 0x2, R12 ;  /* 0x000000022a0e7824 */ /* 0x004fe200078e020c */
[C---:B------:R-:W-:Y:S01]  /*32f70*/  LEA R32, P4, R12.reuse, R2, 0x1 ;  /* 0x000000020c207211 */ /* 0x040fe200078808ff */
[----:B------:R-:W1:Y:S03]  /*32f80*/  LDC R42, c[0x0][0x3e8] ;  /* 0x0000fa00ff2a7b82 */ /* 0x000e660000000800 */
[----:B------:R-:W-:Y:S02]  /*32f90*/  LEA.HI.X.SX32 R33, R12, R0, 0x1, P4 ;  /* 0x000000000c217211 */ /* 0x000fe400020f0eff */
[----:B------:R-:W-:Y:S02]  /*32fa0*/  LEA R12, P4, R14, R2, 0x1 ;  /* 0x000000020e0c7211 */ /* 0x000fe400078808ff */
[----:B------:R-:W-:-:S02]  /*32fb0*/  PRMT R54, R13, 0x7632, R54 ;  /* 0x000076320d367816 */ /* 0x000fc40000000036 */
[----:B------:R-:W-:Y:S02]  /*32fc0*/  LEA.HI.X.SX32 R13, R14, R0, 0x1, P4 ;  /* 0x000000000e0d7211 */ /* 0x000fe400020f0eff */
[----:B----4-:R-:W-:Y:S01]  /*32fd0*/  LEA R14, R40, R14, 0x1 ;  /* 0x0000000e280e7211 */ /* 0x010fe200078e08ff */
[----:B------:R-:W-:Y:S01]  /*32fe0*/  STG.E.U16 desc[UR12][R36.64], R15 ;  /* 0x0000000f24007986 */ /* 0x000fe2000c10150c */
[----:B------:R-:W-:-:S03]  /*32ff0*/  PRMT R40, R4, 0x7632, R40 ;  /* 0x0000763204287816 */ /* 0x000fc60000000028 */
[----:B------:R2:W-:Y:S04]  /*33000*/  STG.E.U16 desc[UR12][R34.64], R4 ;  /* 0x0000000422007986 */ /* 0x0005e8000c10150c */
[----:B------:R0:W-:Y:S01]  /*33010*/  STG.E.U16 desc[UR12][R32.64], R5 ;  /* 0x0000000520007986 */ /* 0x0001e2000c10150c */
[----:B------:R-:W-:-:S03]  /*33020*/  PRMT R39, R5, 0x7632, R39 ;  /* 0x0000763205277816 */ /* 0x000fc60000000027 */
[----:B------:R4:W-:Y:S01]  /*33030*/  STG.E.U16 desc[UR12][R12.64], R6 ;  /* 0x000000060c007986 */ /* 0x0009e2000c10150c */
[----:B--2---:R-:W-:Y:S01]  /*33040*/  LEA R4, P4, R14, R2, 0x1 ;  /* 0x000000020e047211 */ /* 0x004fe200078808ff */
[----:B0-----:R-:W-:Y:S01]  /*33050*/  IMAD R33, R41, 0x2, R14 ;  /* 0x0000000229217824 */ /* 0x001fe200078e020e */
[----:B------:R-:W-:Y:S02]  /*33060*/  PRMT R37, R6, 0x7632, R37 ;  /* 0x0000763206257816 */ /* 0x000fe40000000025 */
[----:B------:R-:W-:Y:S01]  /*33070*/  LEA.HI.X.SX32 R5, R14, R0, 0x1, P4 ;  /* 0x000000000e057211 */ /* 0x000fe200020f0eff */
[----:B----4-:R-:W-:Y:S01]  /*33080*/  IMAD R6, R43, 0x2, R33 ;  /* 0x000000022b067824 */ /* 0x010fe200078e0221 */
[----:B------:R-:W-:Y:S02]  /*33090*/  LEA R32, P4, R33, R2, 0x1 ;  /* 0x0000000221207211 */ /* 0x000fe400078808ff */
[----:B------:R-:W-:Y:S02]  /*330a0*/  PRMT R38, R15, 0x7632, R38 ;  /* 0x000076320f267816 */ /* 0x000fe40000000026 */
[----:B------:R-:W0:Y:S01]  /*330b0*/  LDS.128 R12, [R96+0x18000] ;  /* 0x01800000600c7984 */ /* 0x000e220000000c00 */
[----:B------:R-:W-:-:S02]  /*330c0*/  LEA.HI.X.SX32 R33, R33, R0, 0x1, P4 ;  /* 0x0000000021217211 */ /* 0x000fc400020f0eff */
[----:B------:R-:W-:Y:S02]  /*330d0*/  LEA R34, P4, R6, R2, 0x1 ;  /* 0x0000000206227211 */ /* 0x000fe400078808ff */
[----:B------:R-:W-:Y:S02]  /*330e0*/  LEA R41, R44, R6, 0x1 ;  /* 0x000000062c297211 */ /* 0x000fe400078e08ff */
[----:B------:R-:W-:Y:S02]  /*330f0*/  LEA.HI.X.SX32 R35, R6, R0, 0x1, P4 ;  /* 0x0000000006237211 */ /* 0x000fe400020f0eff */
[----:B------:R-:W-:Y:S01]  /*33100*/  LEA R6, P4, R41, R2, 0x1 ;  /* 0x0000000229067211 */ /* 0x000fe200078808ff */
[----:B------:R2:W-:Y:S01]  /*33110*/  STG.E.U16 desc[UR12][R4.64], R7 ;  /* 0x0000000704007986 */ /* 0x0005e2000c10150c */
[----:B------:R-:W-:Y:S02]  /*33120*/  PRMT R36, R7, 0x7632, R36 ;  /* 0x0000763207247816 */ /* 0x000fe40000000024 */
[----:B---3--:R-:W-:Y:S01]  /*33130*/  PRMT R44, R8, 0x7632, R44 ;  /* 0x00007632082c7816 */ /* 0x008fe2000000002c */
[----:B------:R3:W-:Y:S01]  /*33140*/  STG.E.U16 desc[UR12][R32.64], R8 ;  /* 0x0000000820007986 */ /* 0x0007e2000c10150c */
[----:B--2---:R-:W-:Y:S01]  /*33150*/  LEA.HI.X.SX32 R7, R41, R0, 0x1, P4 ;  /* 0x0000000029077211 */ /* 0x004fe200020f0eff */
[----:B-1----:R-:W-:-:S02]  /*33160*/  IMAD R41, R42, 0x2, R41 ;  /* 0x000000022a297824 */ /* 0x002fc400078e0229 */
[----:B------:R1:W-:Y:S02]  /*33170*/  STG.E.U16 desc[UR12][R34.64], R9 ;  /* 0x0000000922007986 */ /* 0x0003e4000c10150c */
[----:B---3--:R-:W-:Y:S01]  /*33180*/  IMAD R33, R45, 0x2, R41 ;  /* 0x000000022d217824 */ /* 0x008fe200078e0229 */
[----:B------:R-:W-:Y:S01]  /*33190*/  LEA R8, P4, R41, R2, 0x1 ;  /* 0x0000000229087211 */ /* 0x000fe200078808ff */
[----:B------:R2:W-:Y:S01]  /*331a0*/  STG.E.U16 desc[UR12][R6.64], R10 ;  /* 0x0000000a06007986 */ /* 0x0005e2000c10150c */
[----:B------:R-:W-:Y:S02]  /*331b0*/  PRMT R43, R9, 0x7632, R43 ;  /* 0x00007632092b7816 */ /* 0x000fe4000000002b */
[----:B------:R-:W-:Y:S01]  /*331c0*/  PRMT R42, R10, 0x7632, R42 ;  /* 0x000076320a2a7816 */ /* 0x000fe2000000002a */
[----:B------:R-:W3:Y:S01]  /*331d0*/  LDS.128 R4, [R96+0x1a000] ;  /* 0x01a0000060047984 */ /* 0x000ee20000000c00 */
[----:B-1----:R-:W-:Y:S02]  /*331e0*/  LEA.HI.X.SX32 R9, R41, R0, 0x1, P4 ;  /* 0x0000000029097211 */ /* 0x002fe400020f0eff */
[----:B------:R-:W-:-:S02]  /*331f0*/  LEA R32, P4, R33, R2, 0x1 ;  /* 0x0000000221207211 */ /* 0x000fc400078808ff */
[----:B--2---:R-:W-:Y:S02]  /*33200*/  LEA R10, R47, R33, 0x1 ;  /* 0x000000212f0a7211 */ /* 0x004fe400078e08ff */
[----:B------:R-:W-:Y:S02]  /*33210*/  LEA.HI.X.SX32 R33, R33, R0, 0x1, P4 ;  /* 0x0000000021217211 */ /* 0x000fe400020f0eff */
[----:B------:R-:W-:Y:S01]  /*33220*/  LEA R34, P4, R10, R2, 0x1 ;  /* 0x000000020a227211 */ /* 0x000fe200078808ff */
[----:B------:R-:W-:-:S03]  /*33230*/  IMAD R45, R48, 0x2, R10 ;  /* 0x00000002302d7824 */ /* 0x000fc600078e020a */
[----:B------:R-:W-:Y:S02]  /*33240*/  LEA.HI.X.SX32 R35, R10, R0, 0x1, P4 ;  /* 0x000000000a237211 */ /* 0x000fe400020f0eff */
[----:B------:R-:W-:Y:S01]  /*33250*/  LEA R10, P4, R45, R2, 0x1 ;  /* 0x000000022d0a7211 */ /* 0x000fe200078808ff */
[----:B------:R1:W-:Y:S01]  /*33260*/  STG.E.U16 desc[UR12][R8.64], R11 ;  /* 0x0000000b08007986 */ /* 0x0003e2000c10150c */
[----:B------:R-:W-:-:S03]  /*33270*/  PRMT R41, R11, 0x7632, R41 ;  /* 0x000076320b297816 */ /* 0x000fc60000000029 */
[----:B0-----:R0:W-:Y:S01]  /*33280*/  STG.E.U16 desc[UR12][R32.64], R12 ;  /* 0x0000000c20007986 */ /* 0x0011e2000c10150c */
[----:B-1----:R-:W-:Y:S01]  /*33290*/  LEA.HI.X.SX32 R11, R45, R0, 0x1, P4 ;  /* 0x000000002d0b7211 */ /* 0x002fe200020f0eff */
[----:B------:R-:W-:Y:S02]  /*332a0*/  IMAD R45, R46, 0x2, R45 ;  /* 0x000000022e2d7824 */ /* 0x000fe400078e022d */
[----:B------:R1:W-:Y:S01]  /*332b0*/  STG.E.U16 desc[UR12][R34.64], R13 ;  /* 0x0000000d22007986 */ /* 0x0003e2000c10150c */
[----:B------:R-:W-:Y:S02]  /*332c0*/  PRMT R48, R12, 0x7632, R48 ;  /* 0x000076320c307816 */ /* 0x000fe40000000030 */
[----:B0-----:R-:W-:Y:S01]  /*332d0*/  LEA R33, R49, R45, 0x1 ;  /* 0x0000002d31217211 */ /* 0x001fe200078e08ff */
[----:B------:R0:W-:Y:S01]  /*332e0*/  STG.E.U16 desc[UR12][R10.64], R14 ;  /* 0x0000000e0a007986 */ /* 0x0001e2000c10150c */
[----:B------:R-:W-:Y:S02]  /*332f0*/  LEA R12, P4, R45, R2, 0x1 ;  /* 0x000000022d0c7211 */ /* 0x000fe400078808ff */
[----:B------:R-:W-:Y:S01]  /*33300*/  PRMT R46, R14, 0x7632, R46 ;  /* 0x000076320e2e7816 */ /* 0x000fe2000000002e */
[----:B------:R-:W2:Y:S01]  /*33310*/  LDS.128 R8, [R96+0x1c000] ;  /* 0x01c0000060087984 */ /* 0x000ea20000000c00 */
[----:B------:R-:W-:-:S02]  /*33320*/  PRMT R47, R13, 0x7632, R47 ;  /* 0x000076320d2f7816 */ /* 0x000fc4000000002f */
[----:B-1----:R-:W-:Y:S01]  /*33330*/  LEA.HI.X.SX32 R13, R45, R0, 0x1, P4 ;  /* 0x000000002d0d7211 */ /* 0x002fe200020f0eff */
[----:B0-----:R-:W-:Y:S02]  /*33340*/  IMAD R14, R52, 0x2, R33 ;  /* 0x00000002340e7824 */ /* 0x001fe400078e0221 */
[----:B------:R-:W0:Y:S01]  /*33350*/  LDC R52, c[0x0][0x3e8] ;  /* 0x0000fa00ff347b82 */ /* 0x000e220000000800 */
[----:B------:R-:W-:Y:S01]  /*33360*/  LEA R32, P4, R33, R2, 0x1 ;  /* 0x0000000221207211 */ /* 0x000fe200078808ff */
[----:B------:R-:W-:-:S03]  /*33370*/  IMAD R49, R75, 0x2, R14 ;  /* 0x000000024b317824 */ /* 0x000fc600078e020e */
[----:B------:R-:W-:-:S03]  /*33380*/  LEA.HI.X.SX32 R33, R33, R0, 0x1, P4 ;  /* 0x0000000021217211 */ /* 0x000fc600020f0eff */
[----:B------:R-:W1:Y:S01]  /*33390*/  LDC R75, c[0x0][0x3e8] ;  /* 0x0000fa00ff4b7b82 */ /* 0x000e620000000800 */
[C---:B------:R-:W-:Y:S01]  /*333a0*/  LEA R34, P4, R14.reuse, R2, 0x1 ;  /* 0x000000020e227211 */ /* 0x040fe200078808ff */
[----:B------:R4:W-:Y:S03]  /*333b0*/  STG.E.U16 desc[UR12][R12.64], R15 ;  /* 0x0000000f0c007986 */ /* 0x0009e6000c10150c */
[----:B------:R-:W-:Y:S02]  /*333c0*/  LEA.HI.X.SX32 R35, R14, R0, 0x1, P4 ;  /* 0x000000000e237211 */ /* 0x000fe400020f0eff */
[----:B------:R-:W-:Y:S01]  /*333d0*/  LEA R14, P4, R49, R2, 0x1 ;  /* 0x00000002310e7211 */ /* 0x000fe200078808ff */
[----:B---3--:R3:W-:Y:S01]  /*333e0*/  STG.E.U16 desc[UR12][R32.64], R4 ;  /* 0x0000000420007986 */ /* 0x0087e2000c10150c */
[----:B------:R-:W-:Y:S02]  /*333f0*/  PRMT R45, R15, 0x7632, R45 ;  /* 0x000076320f2d7816 */ /* 0x000fe4000000002d */
[----:B----4-:R-:W-:Y:S01]  /*33400*/  LEA R12, R50, R49, 0x1 ;  /* 0x00000031320c7211 */ /* 0x010fe200078e08ff */
[----:B------:R4:W-:Y:S01]  /*33410*/  STG.E.U16 desc[UR12][R34.64], R5 ;  /* 0x0000000522007986 */ /* 0x0009e2000c10150c */
[----:B------:R-:W-:-:S02]  /*33420*/  LEA.HI.X.SX32 R15, R49, R0, 0x1, P4 ;  /* 0x00000000310f7211 */ /* 0x000fc400020f0eff */
[----:B------:R-:W-:Y:S02]  /*33430*/  PRMT R49, R5, 0x7632, R49 ;  /* 0x0000763205317816 */ /* 0x000fe40000000031 */
[----:B---3--:R-:W-:Y:S02]  /*33440*/  LEA R32, P4, R12, R2, 0x1 ;  /* 0x000000020c207211 */ /* 0x008fe400078808ff */
[----:B------:R-:W-:Y:S01]  /*33450*/  PRMT R50, R4, 0x7632, R50 ;  /* 0x0000763204327816 */ /* 0x000fe20000000032 */
[----:B----4-:R-:W-:Y:S01]  /*33460*/  IMAD R5, R51, 0x2, R12 ;  /* 0x0000000233057824 */ /* 0x010fe200078e020c */
[----:B------:R-:W-:-:S03]  /*33470*/  LEA.HI.X.SX32 R33, R12, R0, 0x1, P4 ;  /* 0x000000000c217211 */ /* 0x000fc600020f0eff */
[----:B0-----:R-:W-:Y:S01]  /*33480*/  IMAD R35, R52, 0x2, R5 ;  /* 0x0000000234237824 */ /* 0x001fe200078e0205 */
[C---:B------:R-:W-:Y:S01]  /*33490*/  LEA R4, P4, R5.reuse, R2, 0x1 ;  /* 0x0000000205047211 */ /* 0x040fe200078808ff */
[----:B------:R0:W-:Y:S03]  /*334a0*/  STG.E.U16 desc[UR12][R14.64], R6 ;  /* 0x000000060e007986 */ /* 0x0001e6000c10150c */
[----:B------:R-:W-:Y:S01]  /*334b0*/  LEA.HI.X.SX32 R5, R5, R0, 0x1, P4 ;  /* 0x0000000005057211 */ /* 0x000fe200020f0eff */
[----:B------:R-:W3:Y:S01]  /*334c0*/  LDS.128 R12, [R96+0x1e000] ;  /* 0x01e00000600c7984 */ /* 0x000ee20000000c00 */
[----:B------:R-:W-:Y:S02]  /*334d0*/  LEA R34, P4, R35, R2, 0x1 ;  /* 0x0000000223227211 */ /* 0x000fe400078808ff */
[----:B-1----:R-:W-:Y:S02]  /*334e0*/  LEA R75, R75, R35, 0x1 ;  /* 0x000000234b4b7211 */ /* 0x002fe400078e08ff */
[----:B------:R-:W-:-:S02]  /*334f0*/  PRMT R51, R6, 0x7632, R51 ;  /* 0x0000763206337816 */ /* 0x000fc40000000033 */
[----:B------:R-:W-:Y:S02]  /*33500*/  LEA.HI.X.SX32 R35, R35, R0, 0x1, P4 ;  /* 0x0000000023237211 */ /* 0x000fe400020f0eff */
[----:B0-----:R-:W-:Y:S01]  /*33510*/  LEA R6, P4, R75, R2, 0x1 ;  /* 0x000000024b067211 */ /* 0x001fe200078808ff */
[----:B------:R0:W-:Y:S01]  /*33520*/  STG.E.U16 desc[UR12][R32.64], R7 ;  /* 0x0000000720007986 */ /* 0x0001e2000c10150c */
[----:B------:R-:W-:-:S03]  /*33530*/  PRMT R52, R7, 0x7632, R52 ;  /* 0x0000763207347816 */ /* 0x000fc60000000034 */
[----:B--2---:R1:W-:Y:S04]  /*33540*/  STG.E.U16 desc[UR12][R4.64], R8 ;  /* 0x0000000804007986 */ /* 0x0043e8000c10150c */
[----:B------:R-:W-:Y:S01]  /*33550*/  STG.E.U16 desc[UR12][R34.64], R9 ;  /* 0x0000000922007986 */ /* 0x000fe2000c10150c */
[----:B0-----:R-:W-:Y:S01]  /*33560*/  LEA.HI.X.SX32 R7, R75, R0, 0x1, P4 ;  /* 0x000000004b077211 */ /* 0x001fe200020f0eff */
[----:B------:R-:W-:Y:S02]  /*33570*/  IMAD R75, R76, 0x2, R75 ;  /* 0x000000024c4b7824 */ /* 0x000fe400078e024b */
[----:B------:R-:W0:Y:S02]  /*33580*/  LDC R76, c[0x0][0x3e8] ;  /* 0x0000fa00ff4c7b82 */ /* 0x000e240000000800 */
[----:B------:R2:W-:Y:S01]  /*33590*/  STG.E.U16 desc[UR12][R6.64], R10 ;  /* 0x0000000a06007986 */ /* 0x0005e2000c10150c */
[----:B-1----:R-:W-:-:S02]  /*335a0*/  LEA R4, P4, R75, R2, 0x1 ;  /* 0x000000024b047211 */ /* 0x002fc400078808ff */
[----:B------:R-:W-:Y:S02]  /*335b0*/  PRMT R33, R9, 0x7632, R33 ;  /* 0x0000763209217816 */ /* 0x000fe40000000021 */
[----:B------:R-:W-:Y:S01]  /*335c0*/  LEA.HI.X.SX32 R5, R75, R0, 0x1, P4 ;  /* 0x000000004b057211 */ /* 0x000fe200020f0eff */
[----:B--2---:R-:W-:Y:S02]  /*335d0*/  IMAD R7, R77, 0x2, R75 ;  /* 0x000000024d077824 */ /* 0x004fe400078e024b */
[----:B------:R-:W1:Y:S03]  /*335e0*/  LDC R77, c[0x0][0x3e8] ;  /* 0x0000fa00ff4d7b82 */ /* 0x000e660000000800 */
[----:B------:R-:W-:Y:S02]  /*335f0*/  LEA R6, P4, R7, R2, 0x1 ;  /* 0x0000000207067211 */ /* 0x000fe400078808ff */
[----:B------:R-:W-:-:S02]  /*33600*/  LEA R9, R78, R7, 0x1 ;  /* 0x000000074e097211 */ /* 0x000fc400078e08ff */
[----:B------:R-:W-:Y:S01]  /*33610*/  PRMT R34, R8, 0x7632, R34 ;  /* 0x0000763208227816 */ /* 0x000fe20000000022 */
[----:B------:R2:W-:Y:S01]  /*33620*/  STG.E.U16 desc[UR12][R4.64], R11 ;  /* 0x0000000b04007986 */ /* 0x0005e2000c10150c */
[----:B------:R-:W-:Y:S01]  /*33630*/  LEA.HI.X.SX32 R7, R7, R0, 0x1, P4 ;  /* 0x0000000007077211 */ /* 0x000fe200020f0eff */
[----:B------:R-:W-:Y:S01]  /*33640*/  IMAD R35, R80, 0x2, R9 ;  /* 0x0000000250237824 */ /* 0x000fe200078e0209 */
[C---:B------:R-:W-:Y:S01]  /*33650*/  LEA R8, P4, R9.reuse, R2, 0x1 ;  /* 0x0000000209087211 */ /* 0x040fe200078808ff */
[----:B------:R-:W4:Y:S01]  /*33660*/  LDC R75, c[0x0][0x3e8] ;  /* 0x0000fa00ff4b7b82 */ /* 0x000f220000000800 */
[----:B------:R-:W-:Y:S02]  /*33670*/  PRMT R32, R10, 0x7632, R32 ;  /* 0x000076320a207816 */ /* 0x000fe40000000020 */
[----:B------:R-:W-:Y:S02]  /*33680*/  LEA.HI.X.SX32 R9, R9, R0, 0x1, P4 ;  /* 0x0000000009097211 */ /* 0x000fe400020f0eff */
[----:B------:R-:W-:-:S02]  /*33690*/  PRMT R10, R11, 0x7632, R10 ;  /* 0x000076320b0a7816 */ /* 0x000fc4000000000a */
[C---:B--2---:R-:W-:Y:S01]  /*336a0*/  LEA R4, P4, R35.reuse, R2, 0x1 ;  /* 0x0000000223047211 */ /* 0x044fe200078808ff */
[----:B------:R-:W2:Y:S03]  /*336b0*/  LDC R11, c[0x0][0x3e8] ;  /* 0x0000fa00ff0b7b82 */ /* 0x000ea60000000800 */
[----:B------:R-:W-:Y:S01]  /*336c0*/  LEA.HI.X.SX32 R5, R35, R0, 0x1, P4 ;  /* 0x0000000023057211 */ /* 0x000fe200020f0eff */
[----:B0-----:R-:W-:-:S04]  /*336d0*/  IMAD R35, R76, 0x2, R35 ;  /* 0x000000024c237824 */ /* 0x001fc800078e0223 */
[----:B------:R-:W0:Y:S01]  /*336e0*/  LDC R76, c[0x0][0x3e8] ;  /* 0x0000fa00ff4c7b82 */ /* 0x000e220000000800 */
[----:B---3--:R1:W-:Y:S04]  /*336f0*/  STG.E.U16 desc[UR12][R6.64], R12 ;  /* 0x0000000c06007986 */ /* 0x0083e8000c10150c */
[----:B------:R-:W-:Y:S03]  /*33700*/  STG.E.U16 desc[UR12][R8.64], R13 ;  /* 0x0000000d08007986 */ /* 0x000fe6000c10150c */
[----:B------:R-:W3:Y:S01]  /*33710*/  LDC R78, c[0x0][0x3e8] ;  /* 0x0000fa00ff4e7b82 */ /* 0x000ee20000000800 */
[----:B------:R4:W-:Y:S01]  /*33720*/  STG.E.U16 desc[UR12][R4.64], R14 ;  /* 0x0000000e04007986 */ /* 0x0009e2000c10150c */
[----:B-1----:R-:W-:-:S06]  /*33730*/  LEA R7, R77, R35, 0x1 ;  /* 0x000000234d077211 */ /* 0x002fcc00078e08ff */
[----:B------:R-:W1:Y:S01]  /*33740*/  LDC R77, c[0x0][0x3e8] ;  /* 0x0000fa00ff4d7b82 */ /* 0x000e620000000800 */
[----:B----4-:R-:W-:Y:S01]  /*33750*/  LEA R4, P4, R35, R2, 0x1 ;  /* 0x0000000223047211 */ /* 0x010fe200078808ff */
[----:B------:R-:W-:-:S03]  /*33760*/  IMAD R9, R79, 0x2, R7 ;  /* 0x000000024f097824 */ /* 0x000fc600078e0207 */
[----:B------:R-:W-:Y:S02]  /*33770*/  LEA.HI.X.SX32 R5, R35, R0, 0x1, P4 ;  /* 0x0000000023057211 */ /* 0x000fe400020f0eff */
[----:B------:R-:W-:Y:S01]  /*33780*/  LEA R6, P4, R7, R2, 0x1 ;  /* 0x0000000207067211 */ /* 0x000fe200078808ff */
[----:B--2---:R-:W-:Y:S01]  /*33790*/  IMAD R11, R11, 0x2, R9 ;  /* 0x000000020b0b7824 */ /* 0x004fe200078e0209 */
[----:B------:R-:W2:Y:S01]  /*337a0*/  LDC R35, c[0x0][0x3e8] ;  /* 0x0000fa00ff237b82 */ /* 0x000ea20000000800 */
[----:B------:R4:W-:Y:S01]  /*337b0*/  STG.E.U16 desc[UR12][R4.64], R15 ;  /* 0x0000000f04007986 */ /* 0x0009e2000c10150c */
[----:B------:R-:W-:-:S05]  /*337c0*/  LEA.HI.X.SX32 R7, R7, R0, 0x1, P4 ;  /* 0x0000000007077211 */ /* 0x000fca00020f0eff */
[----:B------:R0:W-:Y:S01]  /*337d0*/  STG.E.U16 desc[UR12][R6.64], R18 ;  /* 0x0000001206007986 */ /* 0x0001e2000c10150c */
[----:B----4-:R-:W-:-:S04]  /*337e0*/  LEA R4, P4, R9, R2, 0x1 ;  /* 0x0000000209047211 */ /* 0x010fc800078808ff */
[----:B------:R-:W-:Y:S02]  /*337f0*/  LEA.HI.X.SX32 R5, R9, R0, 0x1, P4 ;  /* 0x0000000009057211 */ /* 0x000fe400020f0eff */
[C---:B0-----:R-:W-:Y:S01]  /*33800*/  LEA R6, P4, R11.reuse, R2, 0x1 ;  /* 0x000000020b067211 */ /* 0x041fe200078808ff */
[----:B------:R-:W0:Y:S01]  /*33810*/  LDC R18, c[0x0][0x3e8] ;  /* 0x0000fa00ff127b82 */ /* 0x000e220000000800 */
[----:B------:R-:W-:Y:S01]  /*33820*/  LEA R9, R76, R11, 0x1 ;  /* 0x0000000b4c097211 */ /* 0x000fe200078e08ff */
[----:B------:R4:W-:Y:S01]  /*33830*/  STG.E.U16 desc[UR12][R4.64], R3 ;  /* 0x0000000304007986 */ /* 0x0009e2000c10150c */
[----:B------:R-:W-:-:S05]  /*33840*/  LEA.HI.X.SX32 R7, R11, R0, 0x1, P4 ;  /* 0x000000000b077211 */ /* 0x000fca00020f0eff */
[----:B------:R-:W0:Y:S01]  /*33850*/  LDC R11, c[0x0][0x3e8] ;  /* 0x0000fa00ff0b7b82 */ /* 0x000e220000000800 */
[----:B------:R1:W-:Y:S01]  /*33860*/  STG.E.U16 desc[UR12][R6.64], R17 ;  /* 0x0000001106007986 */ /* 0x0003e2000c10150c */
[----:B----4-:R-:W-:Y:S01]  /*33870*/  LEA R4, P4, R9, R2, 0x1 ;  /* 0x0000000209047211 */ /* 0x010fe200078808ff */
[----:B------:R-:W-:Y:S01]  /*33880*/  IMAD R3, R75, 0x2, R9 ;  /* 0x000000024b037824 */ /* 0x000fe200078e0209 */
[----:B------:R-:W-:Y:S02]  /*33890*/  PRMT R8, R15, 0x7632, R8 ;  /* 0x000076320f087816 */ /* 0x000fe40000000008 */
[----:B------:R-:W-:Y:S01]  /*338a0*/  LEA.HI.X.SX32 R5, R9, R0, 0x1, P4 ;  /* 0x0000000009057211 */ /* 0x000fe200020f0eff */
[----:B---3--:R-:W-:Y:S01]  /*338b0*/  IMAD R9, R78, 0x2, R3 ;  /* 0x000000024e097824 */ /* 0x008fe200078e0203 */
[----:B------:R-:W3:Y:S01]  /*338c0*/  LDC R15, c[0x0][0x3e8] ;  /* 0x0000fa00ff0f7b82 */ /* 0x000ee20000000800 */
[C---:B-1----:R-:W-:Y:S02]  /*338d0*/  LEA R6, P4, R3.reuse, R2, 0x1 ;  /* 0x0000000203067211 */ /* 0x042fe400078808ff */
[----:B------:R1:W-:Y:S02]  /*338e0*/  STG.E.U16 desc[UR12][R4.64], R16 ;  /* 0x0000001004007986 */ /* 0x0003e4000c10150c */
[----:B------:R-:W-:-:S02]  /*338f0*/  LEA.HI.X.SX32 R7, R3, R0, 0x1, P4 ;  /* 0x0000000003077211 */ /* 0x000fc400020f0eff */
[----:B------:R-:W-:Y:S01]  /*33900*/  LEA R3, R77, R9, 0x1 ;  /* 0x000000094d037211 */ /* 0x000fe200078e08ff */
[----:B------:R-:W4:Y:S02]  /*33910*/  LDC R17, c[0x0][0x3e8] ;  /* 0x0000fa00ff117b82 */ /* 0x000f240000000800 */
[----:B------:R2:W-:Y:S01]  /*33920*/  STG.E.U16 desc[UR12][R6.64], R19 ;  /* 0x0000001306007986 */ /* 0x0005e2000c10150c */
[----:B-1----:R-:W-:-:S05]  /*33930*/  LEA R4, P4, R9, R2, 0x1 ;  /* 0x0000000209047211 */ /* 0x002fca00078808ff */
[----:B------:R-:W1:Y:S01]  /*33940*/  LDC R16, c[0x0][0x3e8] ;  /* 0x0000fa00ff107b82 */ /* 0x000e620000000800 */
[----:B------:R-:W-:Y:S01]  /*33950*/  LEA.HI.X.SX32 R5, R9, R0, 0x1, P4 ;  /* 0x0000000009057211 */ /* 0x000fe200020f0eff */
[----:B--2---:R-:W-:Y:S01]  /*33960*/  IMAD R9, R35, 0x2, R3 ;  /* 0x0000000223097824 */ /* 0x004fe200078e0203 */
[----:B------:R-:W-:-:S03]  /*33970*/  LEA R6, P4, R3, R2, 0x1 ;  /* 0x0000000203067211 */ /* 0x000fc600078808ff */
[----:B------:R2:W-:Y:S01]  /*33980*/  STG.E.U16 desc[UR12][R4.64], R20 ;  /* 0x0000001404007986 */ /* 0x0005e2000c10150c */
[----:B------:R-:W-:Y:S01]  /*33990*/  LEA.HI.X.SX32 R7, R3, R0, 0x1, P4 ;  /* 0x0000000003077211 */ /* 0x000fe200020f0eff */
[----:B0-----:R-:W-:Y:S02]  /*339a0*/  IMAD R3, R18, 0x2, R9 ;  /* 0x0000000212037824 */ /* 0x001fe400078e0209 */
[----:B------:R-:W0:Y:S02]  /*339b0*/  LDC R18, c[0x0][0x3e8] ;  /* 0x0000fa00ff127b82 */ /* 0x000e240000000800 */
[----:B------:R3:W-:Y:S01]  /*339c0*/  STG.E.U16 desc[UR12][R6.64], R21 ;  /* 0x0000001506007986 */ /* 0x0007e2000c10150c */
[----:B--2---:R-:W-:-:S05]  /*339d0*/  LEA R4, P4, R9, R2, 0x1 ;  /* 0x0000000209047211 */ /* 0x004fca00078808ff */
[----:B------:R-:W2:Y:S01]  /*339e0*/  LDC R20, c[0x0][0x3e8] ;  /* 0x0000fa00ff147b82 */ /* 0x000ea20000000800 */
[----:B------:R-:W-:Y:S02]  /*339f0*/  LEA.HI.X.SX32 R5, R9, R0, 0x1, P4 ;  /* 0x0000000009057211 */ /* 0x000fe400020f0eff */
[----:B------:R-:W-:Y:S02]  /*33a00*/  LEA R9, R11, R3, 0x1 ;  /* 0x000000030b097211 */ /* 0x000fe400078e08ff */
[----:B---3--:R-:W-:-:S03]  /*33a10*/  LEA R6, P4, R3, R2, 0x1 ;  /* 0x0000000203067211 */ /* 0x008fc600078808ff */
[----:B------:R-:W3:Y:S01]  /*33a20*/  LDC R11, c[0x0][0x3e8] ;  /* 0x0000fa00ff0b7b82 */ /* 0x000ee20000000800 */
[----:B------:R4:W-:Y:S01]  /*33a30*/  STG.E.U16 desc[UR12][R4.64], R22 ;  /* 0x0000001604007986 */ /* 0x0009e2000c10150c */
[----:B------:R-:W-:Y:S01]  /*33a40*/  LEA.HI.X.SX32 R7, R3, R0, 0x1, P4 ;  /* 0x0000000003077211 */ /* 0x000fe200020f0eff */
[----:B------:R-:W-:-:S05]  /*33a50*/  IMAD R3, R15, 0x2, R9 ;  /* 0x000000020f037824 */ /* 0x000fca00078e0209 */
[----:B------:R-:W2:Y:S01]  /*33a60*/  LDC R15, c[0x0][0x3e8] ;  /* 0x0000fa00ff0f7b82 */ /* 0x000ea20000000800 */
[----:B------:R1:W-:Y:S01]  /*33a70*/  STG.E.U16 desc[UR12][R6.64], R23 ;  /* 0x0000001706007986 */ /* 0x0003e2000c10150c */
[----:B----4-:R-:W-:-:S06]  /*33a80*/  LEA R4, P4, R9, R2, 0x1 ;  /* 0x0000000209047211 */ /* 0x010fcc00078808ff */
[----:B------:R-:W4:Y:S01]  /*33a90*/  LDC R22, c[0x0][0x3e8] ;  /* 0x0000fa00ff167b82 */ /* 0x000f220000000800 */
[----:B------:R-:W-:Y:S01]  /*33aa0*/  LEA.HI.X.SX32 R5, R9, R0, 0x1, P4 ;  /* 0x0000000009057211 */ /* 0x000fe200020f0eff */
[----:B-1----:R-:W-:Y:S01]  /*33ab0*/  IMAD R9, R16, 0x2, R3 ;  /* 0x0000000210097824 */ /* 0x002fe200078e0203 */
[----:B------:R-:W-:-:S05]  /*33ac0*/  LEA R6, P4, R3, R2, 0x1 ;  /* 0x0000000203067211 */ /* 0x000fca00078808ff */
[----:B------:R-:W1:Y:S01]  /*33ad0*/  LDC R16, c[0x0][0x3e8] ;  /* 0x0000fa00ff107b82 */ /* 0x000e620000000800 */
[----:B------:R-:W-:Y:S01]  /*33ae0*/  LEA.HI.X.SX32 R7, R3, R0, 0x1, P4 ;  /* 0x0000000003077211 */ /* 0x000fe200020f0eff */
[----:B------:R0:W-:Y:S01]  /*33af0*/  STG.E.U16 desc[UR12][R4.64], R24 ;  /* 0x0000001804007986 */ /* 0x0001e2000c10150c */
[----:B------:R-:W-:-:S05]  /*33b00*/  LEA R3, R17, R9, 0x1 ;  /* 0x0000000911037211 */ /* 0x000fca00078e08ff */
[----:B------:R-:W1:Y:S01]  /*33b10*/  LDC R17, c[0x0][0x3e8] ;  /* 0x0000fa00ff117b82 */ /* 0x000e620000000800 */
[----:B------:R3:W-:Y:S01]  /*33b20*/  STG.E.U16 desc[UR12][R6.64], R26 ;  /* 0x0000001a06007986 */ /* 0x0007e2000c10150c */
[----:B0-----:R-:W-:-:S06]  /*33b30*/  LEA R4, P4, R9, R2, 0x1 ;  /* 0x0000000209047211 */ /* 0x001fcc00078808ff */
[----:B------:R-:W0:Y:S01]  /*33b40*/  LDC R24, c[0x0][0x3e8] ;  /* 0x0000fa00ff187b82 */ /* 0x000e220000000800 */
[----:B------:R-:W-:Y:S01]  /*33b50*/  LEA.HI.X.SX32 R5, R9, R0, 0x1, P4 ;  /* 0x0000000009057211 */ /* 0x000fe200020f0eff */
[----:B------:R-:W-:Y:S01]  /*33b60*/  IMAD R9, R18, 0x2, R3 ;  /* 0x0000000212097824 */ /* 0x000fe200078e0203 */
[----:B---3--:R-:W-:-:S05]  /*33b70*/  LEA R6, P4, R3, R2, 0x1 ;  /* 0x0000000203067211 */ /* 0x008fca00078808ff */
[----:B------:R-:W3:Y:S01]  /*33b80*/  LDC R18, c[0x0][0x3e8] ;  /* 0x0000fa00ff127b82 */ /* 0x000ee20000000800 */
[----:B------:R-:W-:Y:S01]  /*33b90*/  LEA.HI.X.SX32 R7, R3, R0, 0x1, P4 ;  /* 0x0000000003077211 */ /* 0x000fe200020f0eff */
[----:B------:R2:W-:Y:S01]  /*33ba0*/  STG.E.U16 desc[UR12][R4.64], R25 ;  /* 0x0000001904007986 */ /* 0x0005e2000c10150c */
[----:B------:R-:W-:-:S05]  /*33bb0*/  IMAD R3, R11, 0x2, R9 ;  /* 0x000000020b037824 */ /* 0x000fca00078e0209 */
[----:B------:R-:W0:Y:S01]  /*33bc0*/  LDC R11, c[0x0][0x3e8] ;  /* 0x0000fa00ff0b7b82 */ /* 0x000e220000000800 */
[----:B------:R4:W-:Y:S01]  /*33bd0*/  STG.E.U16 desc[UR12][R6.64], R29 ;  /* 0x0000001d06007986 */ /* 0x0009e2000c10150c */
[----:B--2---:R-:W-:-:S06]  /*33be0*/  LEA R4, P4, R9, R2, 0x1 ;  /* 0x0000000209047211 */ /* 0x004fcc00078808ff */
[----:B------:R-:W2:Y:S01]  /*33bf0*/  LDC R26, c[0x0][0x3e8] ;  /* 0x0000fa00ff1a7b82 */ /* 0x000ea20000000800 */
[----:B------:R-:W-:Y:S02]  /*33c00*/  LEA.HI.X.SX32 R5, R9, R0, 0x1, P4 ;  /* 0x0000000009057211 */ /* 0x000fe400020f0eff */
[----:B------:R-:W-:Y:S02]  /*33c10*/  LEA R9, R15, R3, 0x1 ;  /* 0x000000030f097211 */ /* 0x000fe400078e08ff */
[----:B----4-:R-:W-:-:S03]  /*33c20*/  LEA R6, P4, R3, R2, 0x1 ;  /* 0x0000000203067211 */ /* 0x010fc600078808ff */
[----:B------:R-:W4:Y:S01]  /*33c30*/  LDC R15, c[0x0][0x3e8] ;  /* 0x0000fa00ff0f7b82 */ /* 0x000f220000000800 */
[----:B------:R3:W-:Y:S01]  /*33c40*/  STG.E.U16 desc[UR12][R4.64], R28 ;  /* 0x0000001c04007986 */ /* 0x0007e2000c10150c */
[----:B------:R-:W-:Y:S01]  /*33c50*/  LEA.HI.X.SX32 R7, R3, R0, 0x1, P4 ;  /* 0x0000000003077211 */ /* 0x000fe200020f0eff */
[----:B-1----:R-:W-:-:S05]  /*33c60*/  IMAD R3, R16, 0x2, R9 ;  /* 0x0000000210037824 */ /* 0x002fca00078e0209 */
[----:B------:R-:W1:Y:S01]  /*33c70*/  LDC R16, c[0x0][0x3e8] ;  /* 0x0000fa00ff107b82 */ /* 0x000e620000000800 */
[----:B------:R3:W-:Y:S02]  /*33c80*/  STG.E.U16 desc[UR12][R6.64], R27 ;  /* 0x0000001b06007986 */ /* 0x0007e4000c10150c */
[----:B---3--:R-:W-:-:S05]  /*33c90*/  LEA R4, P4, R9, R2, 0x1 ;  /* 0x0000000209047211 */ /* 0x008fca00078808ff */
[----:B------:R-:W3:Y:S01]  /*33ca0*/  LDC R28, c[0x0][0x3e8] ;  /* 0x0000fa00ff1c7b82 */ /* 0x000ee20000000800 */
[----:B------:R-:W-:Y:S01]  /*33cb0*/  LEA.HI.X.SX32 R5, R9, R0, 0x1, P4 ;  /* 0x0000000009057211 */ /* 0x000fe200020f0eff */
[----:B------:R-:W-:Y:S01]  /*33cc0*/  IMAD R9, R17, 0x2, R3 ;  /* 0x0000000211097824 */ /* 0x000fe200078e0203 */
[----:B------:R-:W-:-:S05]  /*33cd0*/  LEA R6, P4, R3, R2, 0x1 ;  /* 0x0000000203067211 */ /* 0x000fca00078808ff */
[----:B------:R-:W2:Y:S01]  /*33ce0*/  LDC R17, c[0x0][0x3e8] ;  /* 0x0000fa00ff117b82 */ /* 0x000ea20000000800 */
[----:B------:R-:W-:Y:S01]  /*33cf0*/  LEA.HI.X.SX32 R7, R3, R0, 0x1, P4 ;  /* 0x0000000003077211 */ /* 0x000fe200020f0eff */
[----:B------:R0:W-:Y:S01]  /*33d00*/  STG.E.U16 desc[UR12][R4.64], R72 ;  /* 0x0000004804007986 */ /* 0x0001e2000c10150c */
[----:B------:R-:W-:-:S05]  /*33d10*/  LEA R3, R18, R9, 0x1 ;  /* 0x0000000912037211 */ /* 0x000fca00078e08ff */
[----:B------:R-:W3:Y:S01]  /*33d20*/  LDC R18, c[0x0][0x3e8] ;  /* 0x0000fa00ff127b82 */ /* 0x000ee20000000800 */
[----:B------:R4:W-:Y:S01]  /*33d30*/  STG.E.U16 desc[UR12][R6.64], R31 ;  /* 0x0000001f06007986 */ /* 0x0009e2000c10150c */
[----:B0-----:R-:W-:-:S04]  /*33d40*/  LEA R4, P4, R9, R2, 0x1 ;  /* 0x0000000209047211 */ /* 0x001fc800078808ff */
[----:B------:R-:W-:Y:S01]  /*33d50*/  LEA.HI.X.SX32 R5, R9, R0, 0x1, P4 ;  /* 0x0000000009057211 */ /* 0x000fe200020f0eff */
[----:B------:R-:W-:Y:S01]  /*33d60*/  IMAD R9, R11, 0x2, R3 ;  /* 0x000000020b097824 */ /* 0x000fe200078e0203 */
[C---:B----4-:R-:W-:Y:S01]  /*33d70*/  LEA R6, P4, R3.reuse, R2, 0x1 ;  /* 0x0000000203067211 */ /* 0x050fe200078808ff */
[----:B------:R-:W0:Y:S02]  /*33d80*/  LDC R11, c[0x0][0x3e8] ;  /* 0x0000fa00ff0b7b82 */ /* 0x000e240000000800 */
[----:B------:R4:W-:Y:S01]  /*33d90*/  STG.E.U16 desc[UR12][R4.64], R30 ;  /* 0x0000001e04007986 */ /* 0x0009e2000c10150c */
[----:B------:R-:W-:Y:S01]  /*33da0*/  LEA.HI.X.SX32 R7, R3, R0, 0x1, P4 ;  /* 0x0000000003077211 */ /* 0x000fe200020f0eff */
[----:B------:R-:W-:-:S04]  /*33db0*/  IMAD R3, R15, 0x2, R9 ;  /* 0x000000020f037824 */ /* 0x000fc800078e0209 */
[----:B------:R-:W0:Y:S01]  /*33dc0*/  LDC R15, c[0x0][0x3e8] ;  /* 0x0000fa00ff0f7b82 */ /* 0x000e220000000800 */
[----:B------:R1:W-:Y:S01]  /*33dd0*/  STG.E.U16 desc[UR12][R6.64], R73 ;  /* 0x0000004906007986 */ /* 0x0003e2000c10150c */
[----:B----4-:R-:W-:Y:S02]  /*33de0*/  LEA R4, P4, R9, R2, 0x1 ;  /* 0x0000000209047211 */ /* 0x010fe400078808ff */
[----:B------:R-:W-:-:S04]  /*33df0*/  PRMT R12, R12, 0x7632, R12 ;  /* 0x000076320c0c7816 */ /* 0x000fc8000000000c */
[----:B------:R-:W4:Y:S01]  /*33e00*/  LDC.64 R30, c[0x0][0x3a0] ;  /* 0x0000e800ff1e7b82 */ /* 0x000f220000000a00 */
[----:B------:R-:W-:Y:S02]  /*33e10*/  LEA.HI.X.SX32 R5, R9, R0, 0x1, P4 ;  /* 0x0000000009057211 */ /* 0x000fe400020f0eff */
[----:B-1----:R-:W-:Y:S02]  /*33e20*/  LEA R9, R16, R3, 0x1 ;  /* 0x0000000310097211 */ /* 0x002fe400078e08ff */
[----:B------:R-:W-:-:S03]  /*33e30*/  LEA R6, P4, R3, R2, 0x1 ;  /* 0x0000000203067211 */ /* 0x000fc600078808ff */
[----:B------:R-:W1:Y:S01]  /*33e40*/  LDC R16, c[0x0][0x3e8] ;  /* 0x0000fa00ff107b82 */ /* 0x000e620000000800 */
[----:B------:R-:W-:Y:S01]  /*33e50*/  LEA.HI.X.SX32 R7, R3, R0, 0x1, P4 ;  /* 0x0000000003077211 */ /* 0x000fe200020f0eff */
[----:B------:R3:W-:Y:S01]  /*33e60*/  STG.E.U16 desc[UR12][R4.64], R74 ;  /* 0x0000004a04007986 */ /* 0x0007e2000c10150c */
[----:B--2---:R-:W-:-:S05]  /*33e70*/  IMAD R17, R17, 0x2, R9 ;  /* 0x0000000211117824 */ /* 0x004fca00078e0209 */
[----:B------:R-:W2:Y:S01]  /*33e80*/  LDC R3, c[0x0][0x3e8] ;  /* 0x0000fa00ff037b82 */ /* 0x000ea20000000800 */
[----:B------:R0:W-:Y:S01]  /*33e90*/  STG.E.U16 desc[UR12][R6.64], R67 ;  /* 0x0000004306007986 */ /* 0x0001e2000c10150c */
[----:B---3--:R-:W-:Y:S01]  /*33ea0*/  LEA R4, P4, R9, R2, 0x1 ;  /* 0x0000000209047211 */ /* 0x008fe200078808ff */
[----:B------:R-:W-:-:S03]  /*33eb0*/  IMAD R18, R18, 0x2, R17 ;  /* 0x0000000212127824 */ /* 0x000fc600078e0211 */
[----:B------:R-:W-:Y:S02]  /*33ec0*/  LEA.HI.X.SX32 R5, R9, R0, 0x1, P4 ;  /* 0x0000000009057211 */ /* 0x000fe400020f0eff */
[----:B------:R-:W3:Y:S01]  /*33ed0*/  LDC R9, c[0x0][0x3e8] ;  /* 0x0000fa00ff097b82 */ /* 0x000ee20000000800 */
[C---:B0-----:R-:W-:Y:S02]  /*33ee0*/  LEA R6, P4, R17.reuse, R2, 0x1 ;  /* 0x0000000211067211 */ /* 0x041fe400078808ff */
[----:B------:R0:W-:Y:S02]  /*33ef0*/  STG.E.U16 desc[UR12][R4.64], R69 ;  /* 0x0000004504007986 */ /* 0x0001e4000c10150c */
[----:B------:R-:W-:Y:S02]  /*33f00*/  LEA.HI.X.SX32 R7, R17, R0, 0x1, P4 ;  /* 0x0000000011077211 */ /* 0x000fe400020f0eff */
[----:B------:R-:W-:Y:S02]  /*33f10*/  LEA R17, R11, R18, 0x1 ;  /* 0x000000120b117211 */ /* 0x000fe400078e08ff */
[----:B------:R-:W4:Y:S01]  /*33f20*/  LDC R11, c[0x0][0x3e8] ;  /* 0x0000fa00ff0b7b82 */ /* 0x000f220000000800 */
[----:B------:R1:W-:Y:S01]  /*33f30*/  STG.E.U16 desc[UR12][R6.64], R70 ;  /* 0x0000004606007986 */ /* 0x0003e2000c10150c */
[----:B0-----:R-:W-:Y:S01]  /*33f40*/  LEA R4, P4, R18, R2, 0x1 ;  /* 0x0000000212047211 */ /* 0x001fe200078808ff */
[----:B------:R-:W-:-:S05]  /*33f50*/  IMAD R19, R15, 0x2, R17 ;  /* 0x000000020f137824 */ /* 0x000fca00078e0211 */
[----:B------:R-:W0:Y:S01]  /*33f60*/  LDC R15, c[0x0][0x3e8] ;  /* 0x0000fa00ff0f7b82 */ /* 0x000e220000000800 */
[----:B------:R-:W-:Y:S02]  /*33f70*/  LEA.HI.X.SX32 R5, R18, R0, 0x1, P4 ;  /* 0x0000000012057211 */ /* 0x000fe400020f0eff */
[----:B-1----:R-:W-:-:S03]  /*33f80*/  LEA R6, P4, R17, R2, 0x1 ;  /* 0x0000000211067211 */ /* 0x002fc600078808ff */
[----:B------:R1:W-:Y:S01]  /*33f90*/  STG.E.U16 desc[UR12][R4.64], R71 ;  /* 0x0000004704007986 */ /* 0x0003e2000c10150c */
[----:B------:R-:W-:Y:S01]  /*33fa0*/  LEA.HI.X.SX32 R7, R17, R0, 0x1, P4 ;  /* 0x0000000011077211 */ /* 0x000fe200020f0eff */
[----:B------:R-:W-:Y:S01]  /*33fb0*/  IMAD R17, R16, 0x2, R19 ;  /* 0x0000000210117824 */ /* 0x000fe200078e0213 */
[----:B------:R-:W0:Y:S03]  /*33fc0*/  LDC R18, c[0x0][0x3e8] ;  /* 0x0000fa00ff127b82 */ /* 0x000e260000000800 */
[----:B------:R2:W-:Y:S01]  /*33fd0*/  STG.E.U16 desc[UR12][R6.64], R63 ;  /* 0x0000003f06007986 */ /* 0x0005e2000c10150c */
[----:B-1----:R-:W-:-:S04]  /*33fe0*/  LEA R4, P4, R19, R2, 0x1 ;  /* 0x0000000213047211 */ /* 0x002fc800078808ff */
[----:B------:R-:W1:Y:S01]  /*33ff0*/  LDC R16, c[0x0][0x3e8] ;  /* 0x0000fa00ff107b82 */ /* 0x000e620000000800 */
[----:B------:R-:W-:Y:S02]  /*34000*/  LEA.HI.X.SX32 R5, R19, R0, 0x1, P4 ;  /* 0x0000000013057211 */ /* 0x000fe400020f0eff */
[----:B--2---:R-:W-:Y:S02]  /*34010*/  LEA R19, R3, R17, 0x1 ;  /* 0x0000001103137211 */ /* 0x004fe400078e08ff */
[----:B------:R-:W-:-:S03]  /*34020*/  LEA R6, P4, R17, R2, 0x1 ;  /* 0x0000000211067211 */ /* 0x000fc600078808ff */
[----:B------:R-:W2:Y:S01]  /*34030*/  LDC R3, c[0x0][0x3e8] ;  /* 0x0000fa00ff037b82 */ /* 0x000ea20000000800 */
[----:B------:R4:W-:Y:S01]  /*34040*/  STG.E.U16 desc[UR12][R4.64], R65 ;  /* 0x0000004104007986 */ /* 0x0009e2000c10150c */
[----:B------:R-:W-:Y:S01]  /*34050*/  LEA.HI.X.SX32 R7, R17, R0, 0x1, P4 ;  /* 0x0000000011077211 */ /* 0x000fe200020f0eff */
[----:B---3--:R-:W-:-:S05]  /*34060*/  IMAD R17, R9, 0x2, R19 ;  /* 0x0000000209117824 */ /* 0x008fca00078e0213 */
[----:B------:R-:W3:Y:S01]  /*34070*/  LDC R9, c[0x0][0x3e8] ;  /* 0x0000fa00ff097b82 */ /* 0x000ee20000000800 */
[----:B------:R0:W-:Y:S01]  /*34080*/  STG.E.U16 desc[UR12][R6.64], R66 ;  /* 0x0000004206007986 */ /* 0x0001e2000c10150c */
[----:B----4-:R-:W-:-:S04]  /*34090*/  LEA R4, P4, R19, R2, 0x1 ;  /* 0x0000000213047211 */ /* 0x010fc800078808ff */
[----:B------:R-:W-:Y:S01]  /*340a0*/  LEA.HI.X.SX32 R5, R19, R0, 0x1, P4 ;  /* 0x0000000013057211 */ /* 0x000fe200020f0eff */
[----:B------:R-:W-:Y:S02]  /*340b0*/  IMAD R19, R11, 0x2, R17 ;  /* 0x000000020b137824 */ /* 0x000fe400078e0211 */
[----:B------:R-:W4:Y:S01]  /*340c0*/  LDC R11, c[0x0][0x3e8] ;  /* 0x0000fa00ff0b7b82 */ /* 0x000f220000000800 */
[C---:B0-----:R-:W-:Y:S01]  /*340d0*/  LEA R6, P4, R17.reuse, R2, 0x1 ;  /* 0x0000000211067211 */ /* 0x041fe200078808ff */
[----:B------:R0:W-:Y:S03]  /*340e0*/  STG.E.U16 desc[UR12][R4.64], R68 ;  /* 0x0000004404007986 */ /* 0x0001e6000c10150c */
[----:B------:R-:W-:Y:S02]  /*340f0*/  LEA.HI.X.SX32 R7, R17, R0, 0x1, P4 ;  /* 0x0000000011077211 */ /* 0x000fe400020f0eff */
[----:B------:R-:W-:-:S02]  /*34100*/  LEA R17, R15, R19, 0x1 ;  /* 0x000000130f117211 */ /* 0x000fc400078e08ff */
[----:B------:R-:W4:Y:S01]  /*34110*/  LDC R15, c[0x0][0x3e8] ;  /* 0x0000fa00ff0f7b82 */ /* 0x000f220000000800 */
[----:B------:R1:W-:Y:S01]  /*34120*/  STG.E.U16 desc[UR12][R6.64], R59 ;  /* 0x0000003b06007986 */ /* 0x0003e2000c10150c */
[----:B0-----:R-:W-:-:S04]  /*34130*/  LEA R4, P4, R19, R2, 0x1 ;  /* 0x0000000213047211 */ /* 0x001fc800078808ff */
[----:B------:R-:W-:Y:S01]  /*34140*/  LEA.HI.X.SX32 R5, R19, R0, 0x1, P4 ;  /* 0x0000000013057211 */ /* 0x000fe200020f0eff */
[----:B-1----:R-:W-:Y:S02]  /*34150*/  IMAD R19, R16, 0x2, R17 ;  /* 0x0000000210137824 */ /* 0x002fe400078e0211 */
[----:B------:R-:W0:Y:S01]  /*34160*/  LDC R16, c[0x0][0x3e8] ;  /* 0x0000fa00ff107b82 */ /* 0x000e220000000800 */
[C---:B------:R-:W-:Y:S01]  /*34170*/  LEA R6, P4, R17.reuse, R2, 0x1 ;  /* 0x0000000211067211 */ /* 0x040fe200078808ff */
[----:B------:R1:W-:Y:S03]  /*34180*/  STG.E.U16 desc[UR12][R4.64], R61 ;  /* 0x0000003d04007986 */ /* 0x0003e6000c10150c */
[----:B------:R-:W-:Y:S01]  /*34190*/  LEA.HI.X.SX32 R7, R17, R0, 0x1, P4 ;  /* 0x0000000011077211 */ /* 0x000fe200020f0eff */
[----:B--2---:R-:W-:Y:S02]  /*341a0*/  IMAD R17, R3, 0x2, R19 ;  /* 0x0000000203117824 */ /* 0x004fe400078e0213 */
[----:B------:R-:W2:Y:S02]  /*341b0*/  LDC R3, c[0x0][0x3e8] ;  /* 0x0000fa00ff037b82 */ /* 0x000ea40000000800 */
[----:B------:R3:W-:Y:S01]  /*341c0*/  STG.E.U16 desc[UR12][R6.64], R62 ;  /* 0x0000003e06007986 */ /* 0x0007e2000c10150c */
[----:B-1----:R-:W-:-:S04]  /*341d0*/  LEA R4, P4, R19, R2, 0x1 ;  /* 0x0000000213047211 */ /* 0x002fc800078808ff */
[----:B------:R-:W-:Y:S02]  /*341e0*/  LEA.HI.X.SX32 R5, R19, R0, 0x1, P4 ;  /* 0x0000000013057211 */ /* 0x000fe400020f0eff */
[----:B---3--:R-:W-:Y:S02]  /*341f0*/  LEA R19, R9, R17, 0x1 ;  /* 0x0000001109137211 */ /* 0x008fe400078e08ff */
[C---:B------:R-:W-:Y:S01]  /*34200*/  LEA R6, P4, R17.reuse, R2, 0x1 ;  /* 0x0000000211067211 */ /* 0x040fe200078808ff */
[----:B------:R-:W1:Y:S01]  /*34210*/  LDC R9, c[0x0][0x3e8] ;  /* 0x0000fa00ff097b82 */ /* 0x000e620000000800 */
[----:B------:R3:W-:Y:S02]  /*34220*/  STG.E.U16 desc[UR12][R4.64], R64 ;  /* 0x0000004004007986 */ /* 0x0007e4000c10150c */
[----:B------:R-:W-:Y:S01]  /*34230*/  LEA.HI.X.SX32 R7, R17, R0, 0x1, P4 ;  /* 0x0000000011077211 */ /* 0x000fe200020f0eff */
[----:B----4-:R-:W-:-:S04]  /*34240*/  IMAD R17, R11, 0x2, R19 ;  /* 0x000000020b117824 */ /* 0x010fc800078e0213 */
[----:B------:R-:W4:Y:S01]  /*34250*/  LDC R11, c[0x0][0x3e8] ;  /* 0x0000fa00ff0b7b82 */ /* 0x000f220000000800 */
[----:B------:R0:W-:Y:S01]  /*34260*/  STG.E.U16 desc[UR12][R6.64], R56 ;  /* 0x0000003806007986 */ /* 0x0001e2000c10150c */
[----:B---3--:R-:W-:-:S04]  /*34270*/  LEA R4, P4, R19, R2, 0x1 ;  /* 0x0000000213047211 */ /* 0x008fc800078808ff */
[----:B------:R-:W-:Y:S01]  /*34280*/  LEA.HI.X.SX32 R5, R19, R0, 0x1, P4 ;  /* 0x0000000013057211 */ /* 0x000fe200020f0eff */
[----:B------:R-:W-:Y:S02]  /*34290*/  IMAD R19, R15, 0x2, R17 ;  /* 0x000000020f137824 */ /* 0x000fe400078e0211 */
[----:B------:R-:W3:Y:S01]  /*342a0*/  LDC R15, c[0x0][0x3e8] ;  /* 0x0000fa00ff0f7b82 */ /* 0x000ee20000000800 */
[C---:B0-----:R-:W-:Y:S01]  /*342b0*/  LEA R6, P4, R17.reuse, R2, 0x1 ;  /* 0x0000000211067211 */ /* 0x041fe200078808ff */
[----:B------:R0:W-:Y:S03]  /*342c0*/  STG.E.U16 desc[UR12][R4.64], R57 ;  /* 0x0000003904007986 */ /* 0x0001e6000c10150c */
[----:B------:R-:W-:Y:S02]  /*342d0*/  LEA.HI.X.SX32 R7, R17, R0, 0x1, P4 ;  /* 0x0000000011077211 */ /* 0x000fe400020f0eff */
[----:B------:R-:W-:-:S02]  /*342e0*/  LEA R17, R16, R19, 0x1 ;  /* 0x0000001310117211 */ /* 0x000fc400078e08ff */
[----:B------:R-:W3:Y:S01]  /*342f0*/  LDC R16, c[0x0][0x3e8] ;  /* 0x0000fa00ff107b82 */ /* 0x000ee20000000800 */
[----:B------:R1:W-:Y:S01]  /*34300*/  STG.E.U16 desc[UR12][R6.64], R58 ;  /* 0x0000003a06007986 */ /* 0x0003e2000c10150c */
[----:B0-----:R-:W-:Y:S01]  /*34310*/  LEA R4, P4, R19, R2, 0x1 ;  /* 0x0000000213047211 */ /* 0x001fe200078808ff */
[----:B--2---:R-:W-:-:S03]  /*34320*/  IMAD R3, R3, 0x2, R17 ;  /* 0x0000000203037824 */ /* 0x004fc600078e0211 */
[----:B------:R-:W-:Y:S02]  /*34330*/  LEA.HI.X.SX32 R5, R19, R0, 0x1, P4 ;  /* 0x0000000013057211 */ /* 0x000fe400020f0eff */
[----:B-1----:R-:W-:-:S03]  /*34340*/  LEA R6, P4, R17, R2, 0x1 ;  /* 0x0000000211067211 */ /* 0x002fc600078808ff */
[----:B------:R0:W-:Y:S01]  /*34350*/  STG.E.U16 desc[UR12][R4.64], R60 ;  /* 0x0000003c04007986 */ /* 0x0001e2000c10150c */
[----:B------:R-:W-:Y:S01]  /*34360*/  IMAD R9, R9, 0x2, R3 ;  /* 0x0000000209097824 */ /* 0x000fe200078e0203 */
[----:B------:R-:W-:-:S04]  /*34370*/  LEA.HI.X.SX32 R7, R17, R0, 0x1, P4 ;  /* 0x0000000011077211 */ /* 0x000fc800020f0eff */
[----:B----4-:R-:W-:Y:S01]  /*34380*/  LEA R11, R11, R9, 0x1 ;  /* 0x000000090b0b7211 */ /* 0x010fe200078e08ff */
[----:B------:R1:W-:Y:S01]  /*34390*/  STG.E.U16 desc[UR12][R6.64], R53 ;  /* 0x0000003506007986 */ /* 0x0003e2000c10150c */
[----:B0-----:R-:W-:-:S04]  /*343a0*/  LEA R4, P4, R3, R2, 0x1 ;  /* 0x0000000203047211 */ /* 0x001fc800078808ff */
[----:B------:R-:W-:Y:S02]  /*343b0*/  LEA.HI.X.SX32 R5, R3, R0, 0x1, P4 ;  /* 0x0000000003057211 */ /* 0x000fe400020f0eff */
[----:B-1----:R-:W-:-:S03]  /*343c0*/  LEA R6, P4, R9, R2, 0x1 ;  /* 0x0000000209067211 */ /* 0x002fc600078808ff */
[----:B------:R0:W-:Y:S01]  /*343d0*/  STG.E.U16 desc[UR12][R4.64], R54 ;  /* 0x0000003604007986 */ /* 0x0001e2000c10150c */
[----:B---3--:R-:W-:Y:S01]  /*343e0*/  IMAD R15, R15, 0x2, R11 ;  /* 0x000000020f0f7824 */ /* 0x008fe200078e020b */
[----:B------:R-:W-:-:S03]  /*343f0*/  LEA.HI.X.SX32 R7, R9, R0, 0x1, P4 ;  /* 0x0000000009077211 */ /* 0x000fc600020f0eff */
[----:B------:R-:W-:Y:S02]  /*34400*/  IMAD R3, R16, 0x2, R15 ;  /* 0x0000000210037824 */ /* 0x000fe400078e020f */
[----:B------:R-:W1:Y:S01]  /*34410*/  LDC R16, c[0x0][0x3e8] ;  /* 0x0000fa00ff107b82 */ /* 0x000e620000000800 */
[----:B------:R2:W-:Y:S01]  /*34420*/  STG.E.U16 desc[UR12][R6.64], R55 ;  /* 0x0000003706007986 */ /* 0x0005e2000c10150c */
[----:B0-----:R-:W-:-:S04]  /*34430*/  LEA R4, P4, R11, R2, 0x1 ;  /* 0x000000020b047211 */ /* 0x001fc800078808ff */
[----:B------:R-:W-:Y:S02]  /*34440*/  LEA.HI.X.SX32 R5, R11, R0, 0x1, P4 ;  /* 0x000000000b057211 */ /* 0x000fe400020f0eff */
[----:B--2---:R-:W-:-:S03]  /*34450*/  LEA R6, P4, R15, R2, 0x1 ;  /* 0x000000020f067211 */ /* 0x004fc600078808ff */
[----:B------:R0:W-:Y:S01]  /*34460*/  STG.E.U16 desc[UR12][R4.64], R38 ;  /* 0x0000002604007986 */ /* 0x0001e2000c10150c */
[----:B------:R-:W-:Y:S02]  /*34470*/  LEA R9, R18, R3, 0x1 ;  /* 0x0000000312097211 */ /* 0x000fe400078e08ff */
[----:B------:R-:W-:Y:S01]  /*34480*/  LEA.HI.X.SX32 R7, R15, R0, 0x1, P4 ;  /* 0x000000000f077211 */ /* 0x000fe200020f0eff */
[----:B------:R-:W2:Y:S04]  /*34490*/  LDC R18, c[0x0][0x3e8] ;  /* 0x0000fa00ff127b82 */ /* 0x000ea80000000800 */
[----:B------:R3:W-:Y:S01]  /*344a0*/  STG.E.U16 desc[UR12][R6.64], R40 ;  /* 0x0000002806007986 */ /* 0x0007e2000c10150c */
[----:B0-----:R-:W-:-:S04]  /*344b0*/  LEA R4, P4, R3, R2, 0x1 ;  /* 0x0000000203047211 */ /* 0x001fc800078808ff */
[----:B------:R-:W-:Y:S01]  /*344c0*/  LEA.HI.X.SX32 R5, R3, R0, 0x1, P4 ;  /* 0x0000000003057211 */ /* 0x000fe200020f0eff */
[----:B------:R-:W-:Y:S02]  /*344d0*/  IMAD R3, R20, 0x2, R9 ;  /* 0x0000000214037824 */ /* 0x000fe400078e0209 */
[----:B------:R-:W0:Y:S01]  /*344e0*/  LDC R20, c[0x0][0x3e8] ;  /* 0x0000fa00ff147b82 */ /* 0x000e220000000800 */
[C---:B---3--:R-:W-:Y:S01]  /*344f0*/  LEA R6, P4, R9.reuse, R2, 0x1 ;  /* 0x0000000209067211 */ /* 0x048fe200078808ff */
[----:B------:R3:W-:Y:S03]  /*34500*/  STG.E.U16 desc[UR12][R4.64], R39 ;  /* 0x0000002704007986 */ /* 0x0007e6000c10150c */
[----:B------:R-:W-:Y:S01]  /*34510*/  LEA.HI.X.SX32 R7, R9, R0, 0x1, P4 ;  /* 0x0000000009077211 */ /* 0x000fe200020f0eff */
[----:B------:R-:W-:Y:S02]  /*34520*/  IMAD R9, R22, 0x2, R3 ;  /* 0x0000000216097824 */ /* 0x000fe400078e0203 */
[----:B------:R-:W4:Y:S02]  /*34530*/  LDC R22, c[0x0][0x3e8] ;  /* 0x0000fa00ff167b82 */ /* 0x000f240000000800 */
[----:B------:R1:W-:Y:S01]  /*34540*/  STG.E.U16 desc[UR12][R6.64], R37 ;  /* 0x0000002506007986 */ /* 0x0003e2000c10150c */
[----:B---3--:R-:W-:-:S04]  /*34550*/  LEA R4, P4, R3, R2, 0x1 ;  /* 0x0000000203047211 */ /* 0x008fc800078808ff */
[----:B------:R-:W-:Y:S02]  /*34560*/  LEA.HI.X.SX32 R5, R3, R0, 0x1, P4 ;  /* 0x0000000003057211 */ /* 0x000fe400020f0eff */
[----:B------:R-:W-:Y:S02]  /*34570*/  LEA R3, R24, R9, 0x1 ;  /* 0x0000000918037211 */ /* 0x000fe400078e08ff */
[C---:B-1----:R-:W-:Y:S01]  /*34580*/  LEA R6, P4, R9.reuse, R2, 0x1 ;  /* 0x0000000209067211 */ /* 0x042fe200078808ff */
[----:B------:R-:W1:Y:S01]  /*34590*/  LDC R24, c[0x0][0x3e8] ;  /* 0x0000fa00ff187b82 */ /* 0x000e620000000800 */
[----:B------:R3:W-:Y:S02]  /*345a0*/  STG.E.U16 desc[UR12][R4.64], R36 ;  /* 0x0000002404007986 */ /* 0x0007e4000c10150c */
[----:B------:R-:W-:Y:S01]  /*345b0*/  LEA.HI.X.SX32 R7, R9, R0, 0x1, P4 ;  /* 0x0000000009077211 */ /* 0x000fe200020f0eff */
[----:B------:R-:W-:-:S04]  /*345c0*/  IMAD R9, R16, 0x2, R3 ;  /* 0x0000000210097824 */ /* 0x000fc800078e0203 */
[----:B------:R-:W1:Y:S01]  /*345d0*/  LDC R16, c[0x0][0x3e8] ;  /* 0x0000fa00ff107b82 */ /* 0x000e620000000800 */
[----:B------:R2:W-:Y:S01]  /*345e0*/  STG.E.U16 desc[UR12][R6.64], R44 ;  /* 0x0000002c06007986 */ /* 0x0005e2000c10150c */
[----:B---3--:R-:W-:-:S04]  /*345f0*/  LEA R4, P4, R3, R2, 0x1 ;  /* 0x0000000203047211 */ /* 0x008fc800078808ff */
[----:B------:R-:W-:Y:S01]  /*34600*/  LEA.HI.X.SX32 R5, R3, R0, 0x1, P4 ;  /* 0x0000000003057211 */ /* 0x000fe200020f0eff */
[----:B--2---:R-:W-:Y:S02]  /*34610*/  IMAD R3, R18, 0x2, R9 ;  /* 0x0000000212037824 */ /* 0x004fe400078e0209 */
[----:B------:R-:W2:Y:S01]  /*34620*/  LDC R18, c[0x0][0x3e8] ;  /* 0x0000fa00ff127b82 */ /* 0x000ea20000000800 */
[C---:B------:R-:W-:Y:S01]  /*34630*/  LEA R6, P4, R9.reuse, R2, 0x1 ;  /* 0x0000000209067211 */ /* 0x040fe200078808ff */
[----:B------:R3:W-:Y:S03]  /*34640*/  STG.E.U16 desc[UR12][R4.64], R43 ;  /* 0x0000002b04007986 */ /* 0x0007e6000c10150c */
[----:B------:R-:W-:Y:S02]  /*34650*/  LEA.HI.X.SX32 R7, R9, R0, 0x1, P4 ;  /* 0x0000000009077211 */ /* 0x000fe400020f0eff */
[----:B0-----:R-:W-:-:S02]  /*34660*/  LEA R9, R20, R3, 0x1 ;  /* 0x0000000314097211 */ /* 0x001fc400078e08ff */
[----:B------:R-:W0:Y:S01]  /*34670*/  LDC R20, c[0x0][0x3e8] ;  /* 0x0000fa00ff147b82 */ /* 0x000e220000000800 */
        /* <DEDUP_REMOVED lines=8> */
[----:B-1----:R-:W-:Y:S02]  /*34700*/  IMAD R9, R24, 0x2, R3 ;  /* 0x0000000218097824 */ /* 0x002fe400078e0203 */
[----:B------:R-:W1:Y:S02]  /*34710*/  LDC R24, c[0x0][0x3e8] ;  /* 0x0000fa00ff187b82 */ /* 0x000e640000000800 */
[----:B------:R2:W-:Y:S01]  /*34720*/  STG.E.U16 desc[UR12][R6.64], R48 ;  /* 0x0000003006007986 */ /* 0x0005e2000c10150c */
[----:B----4-:R-:W-:-:S04]  /*34730*/  LEA R4, P4, R3, R2, 0x1 ;  /* 0x0000000203047211 */ /* 0x010fc800078808ff */
[----:B------:R-:W-:Y:S02]  /*34740*/  LEA.HI.X.SX32 R5, R3, R0, 0x1, P4 ;  /* 0x0000000003057211 */ /* 0x000fe400020f0eff */
[----:B------:R-:W-:Y:S02]  /*34750*/  LEA R3, R16, R9, 0x1 ;  /* 0x0000000910037211 */ /* 0x000fe400078e08ff */
[C---:B--2---:R-:W-:Y:S01]  /*34760*/  LEA R6, P4, R9.reuse, R2, 0x1 ;  /* 0x0000000209067211 */ /* 0x044fe200078808ff */
[----:B------:R2:W-:Y:S03]  /*34770*/  STG.E.U16 desc[UR12][R4.64], R47 ;  /* 0x0000002f04007986 */ /* 0x0005e6000c10150c */
[----:B------:R-:W-:Y:S01]  /*34780*/  LEA.HI.X.SX32 R7, R9, R0, 0x1, P4 ;  /* 0x0000000009077211 */ /* 0x000fe200020f0eff */
[----:B------:R-:W-:Y:S02]  /*34790*/  IMAD R9, R18, 0x2, R3 ;  /* 0x0000000212097824 */ /* 0x000fe400078e0203 */
[----:B------:R-:W4:Y:S02]  /*347a0*/  LDC R18, c[0x0][0x3e8] ;  /* 0x0000fa00ff127b82 */ /* 0x000f240000000800 */
[----:B------:R0:W-:Y:S01]  /*347b0*/  STG.E.U16 desc[UR12][R6.64], R46 ;  /* 0x0000002e06007986 */ /* 0x0001e2000c10150c */
[----:B--2---:R-:W-:-:S04]  /*347c0*/  LEA R4, P4, R3, R2, 0x1 ;  /* 0x0000000203047211 */ /* 0x004fc800078808ff */
[----:B------:R-:W-:Y:S01]  /*347d0*/  LEA.HI.X.SX32 R5, R3, R0, 0x1, P4 ;  /* 0x0000000003057211 */ /* 0x000fe200020f0eff */
[----:B0-----:R-:W-:Y:S02]  /*347e0*/  IMAD R3, R20, 0x2, R9 ;  /* 0x0000000214037824 */ /* 0x001fe400078e0209 */
[----:B------:R-:W0:Y:S01]  /*347f0*/  LDC R20, c[0x0][0x3e8] ;  /* 0x0000fa00ff147b82 */ /* 0x000e220000000800 */
[C---:B------:R-:W-:Y:S01]  /*34800*/  LEA R6, P4, R9.reuse, R2, 0x1 ;  /* 0x0000000209067211 */ /* 0x040fe200078808ff */
[----:B------:R2:W-:Y:S03]  /*34810*/  STG.E.U16 desc[UR12][R4.64], R45 ;  /* 0x0000002d04007986 */ /* 0x0005e6000c10150c */
[----:B------:R-:W-:Y:S02]  /*34820*/  LEA.HI.X.SX32 R7, R9, R0, 0x1, P4 ;  /* 0x0000000009077211 */ /* 0x000fe400020f0eff */
[----:B---3--:R-:W-:-:S02]  /*34830*/  LEA R9, R22, R3, 0x1 ;  /* 0x0000000316097211 */ /* 0x008fc400078e08ff */
[----:B------:R-:W3:Y:S01]  /*34840*/  LDC R22, c[0x0][0x3e8] ;  /* 0x0000fa00ff167b82 */ /* 0x000ee20000000800 */
[----:B------:R1:W-:Y:S01]  /*34850*/  STG.E.U16 desc[UR12][R6.64], R50 ;  /* 0x0000003206007986 */ /* 0x0003e2000c10150c */
[----:B--2---:R-:W-:-:S04]  /*34860*/  LEA R4, P4, R3, R2, 0x1 ;  /* 0x0000000203047211 */ /* 0x004fc800078808ff */
[----:B------:R-:W-:Y:S01]  /*34870*/  LEA.HI.X.SX32 R5, R3, R0, 0x1, P4 ;  /* 0x0000000003057211 */ /* 0x000fe200020f0eff */
[----:B-1----:R-:W-:Y:S02]  /*34880*/  IMAD R3, R24, 0x2, R9 ;  /* 0x0000000218037824 */ /* 0x002fe400078e0209 */
[----:B------:R-:W1:Y:S01]  /*34890*/  LDC R24, c[0x0][0x3e8] ;  /* 0x0000fa00ff187b82 */ /* 0x000e620000000800 */
[----:B------:R-:W-:-:S04]  /*348a0*/  LEA R6, P4, R9, R2, 0x1 ;  /* 0x0000000209067211 */ /* 0x000fc800078808ff */
[----:B------:R-:W-:Y:S01]  /*348b0*/  LEA.HI.X.SX32 R7, R9, R0, 0x1, P4 ;  /* 0x0000000009077211 */ /* 0x000fe200020f0eff */
[----:B------:R-:W-:Y:S01]  /*348c0*/  IMAD R9, R26, 0x2, R3 ;  /* 0x000000021a097824 */ /* 0x000fe200078e0203 */
[C---:B------:R-:W-:Y:S01]  /*348d0*/  LEA R16, P4, R3.reuse, R2, 0x1 ;  /* 0x0000000203107211 */ /* 0x040fe200078808ff */
[----:B------:R2:W-:Y:S01]  /*348e0*/  STG.E.U16 desc[UR12][R4.64], R49 ;  /* 0x0000003104007986 */ /* 0x0005e2000c10150c */
[----:B------:R-:W1:Y:S02]  /*348f0*/  LDC R26, c[0x0][0x3e8] ;  /* 0x0000fa00ff1a7b82 */ /* 0x000e640000000800 */
[----:B------:R-:W-:Y:S02]  /*34900*/  LEA.HI.X.SX32 R17, R3, R0, 0x1, P4 ;  /* 0x0000000003117211 */ /* 0x000fe400020f0eff */
[----:B----4-:R-:W-:Y:S01]  /*34910*/  LEA R3, R18, R9, 0x1 ;  /* 0x0000000912037211 */ /* 0x010fe200078e08ff */
[----:B------:R4:W-:Y:S01]  /*34920*/  STG.E.U16 desc[UR12][R6.64], R51 ;  /* 0x0000003306007986 */ /* 0x0009e2000c10150c */
[----:B--2---:R-:W-:-:S04]  /*34930*/  LEA R4, P4, R9, R2, 0x1 ;  /* 0x0000000209047211 */ /* 0x004fc800078808ff */
[----:B------:R-:W-:Y:S01]  /*34940*/  LEA.HI.X.SX32 R5, R9, R0, 0x1, P4 ;  /* 0x0000000009057211 */ /* 0x000fe200020f0eff */
[----:B0-----:R-:W-:Y:S01]  /*34950*/  IMAD R9, R20, 0x2, R3 ;  /* 0x0000000214097824 */ /* 0x001fe200078e0203 */
[C---:B----4-:R-:W-:Y:S01]  /*34960*/  LEA R6, P4, R3.reuse, R2, 0x1 ;  /* 0x0000000203067211 */ /* 0x050fe200078808ff */
[----:B------:R-:W0:Y:S03]  /*34970*/  LDC R20, c[0x0][0x3e8] ;  /* 0x0000fa00ff147b82 */ /* 0x000e260000000800 */
[----:B------:R-:W-:Y:S01]  /*34980*/  LEA.HI.X.SX32 R7, R3, R0, 0x1, P4 ;  /* 0x0000000003077211 */ /* 0x000fe200020f0eff */
[----:B------:R-:W-:Y:S01]  /*34990*/  IMAD R3, R28, 0x2, R9 ;  /* 0x000000021c037824 */ /* 0x000fe200078e0209 */
[C---:B------:R-:W-:Y:S01]  /*349a0*/  LEA R18, P4, R9.reuse, R2, 0x1 ;  /* 0x0000000209127211 */ /* 0x040fe200078808ff */
[----:B------:R2:W-:Y:S03]  /*349b0*/  STG.E.U16 desc[UR12][R16.64], R52 ;  /* 0x0000003410007986 */ /* 0x0005e6000c10150c */
[----:B------:R-:W-:-:S02]  /*349c0*/  LEA.HI.X.SX32 R19, R9, R0, 0x1, P4 ;  /* 0x0000000009137211 */ /* 0x000fc400020f0eff */
[----:B---3--:R-:W-:Y:S01]  /*349d0*/  LEA R9, R22, R3, 0x1 ;  /* 0x0000000316097211 */ /* 0x008fe200078e08ff */
[----:B------:R3:W-:Y:S01]  /*349e0*/  STG.E.U16 desc[UR12][R4.64], R34 ;  /* 0x0000002204007986 */ /* 0x0007e2000c10150c */
[----:B--2---:R-:W-:-:S04]  /*349f0*/  LEA R16, P4, R3, R2, 0x1 ;  /* 0x0000000203107211 */ /* 0x004fc800078808ff */
[----:B------:R-:W-:Y:S01]  /*34a00*/  LEA.HI.X.SX32 R17, R3, R0, 0x1, P4 ;  /* 0x0000000003117211 */ /* 0x000fe200020f0eff */
[----:B-1----:R-:W-:Y:S01]  /*34a10*/  IMAD R3, R24, 0x2, R9 ;  /* 0x0000000218037824 */ /* 0x002fe200078e0209 */
[C---:B---3--:R-:W-:Y:S01]  /*34a20*/  LEA R4, P4, R9.reuse, R2, 0x1 ;  /* 0x0000000209047211 */ /* 0x048fe200078808ff */
[----:B------:R1:W-:Y:S03]  /*34a30*/  STG.E.U16 desc[UR12][R6.64], R33 ;  /* 0x0000002106007986 */ /* 0x0003e6000c10150c */
[----:B------:R-:W-:Y:S01]  /*34a40*/  LEA.HI.X.SX32 R5, R9, R0, 0x1, P4 ;  /* 0x0000000009057211 */ /* 0x000fe200020f0eff */
[----:B------:R-:W-:Y:S01]  /*34a50*/  IMAD R9, R26, 0x2, R3 ;  /* 0x000000021a097824 */ /* 0x000fe200078e0203 */
[----:B------:R2:W-:Y:S01]  /*34a60*/  STG.E.U16 desc[UR12][R18.64], R32 ;  /* 0x0000002012007986 */ /* 0x0005e2000c10150c */
[----:B-1----:R-:W-:-:S04]  /*34a70*/  LEA R6, P4, R3, R2, 0x1 ;  /* 0x0000000203067211 */ /* 0x002fc800078808ff */
[----:B------:R-:W-:Y:S02]  /*34a80*/  LEA.HI.X.SX32 R7, R3, R0, 0x1, P4 ;  /* 0x0000000003077211 */ /* 0x000fe400020f0eff */
[C---:B--2---:R-:W-:Y:S02]  /*34a90*/  LEA R18, P4, R9.reuse, R2, 0x1 ;  /* 0x0000000209127211 */ /* 0x044fe400078808ff */
[----:B0-----:R-:W-:Y:S02]  /*34aa0*/  LEA R3, R20, R9, 0x1 ;  /* 0x0000000914037211 */ /* 0x001fe400078e08ff */
[----:B------:R-:W-:Y:S02]  /*34ab0*/  LEA.HI.X.SX32 R19, R9, R0, 0x1, P4 ;  /* 0x0000000009137211 */ /* 0x000fe400020f0eff */
[----:B------:R-:W-:Y:S02]  /*34ac0*/  LEA R2, P4, R3, R2, 0x1 ;  /* 0x0000000203027211 */ /* 0x000fe400078808ff */
[----:B------:R-:W-:-:S02]  /*34ad0*/  PRMT R13, R13, 0x7632, R13 ;  /* 0x000076320d0d7816 */ /* 0x000fc4000000000d */
[----:B------:R-:W-:Y:S01]  /*34ae0*/  PRMT R14, R14, 0x7632, R14 ;  /* 0x000076320e0e7816 */ /* 0x000fe2000000000e */
[----:B------:R0:W-:Y:S01]  /*34af0*/  STG.E.U16 desc[UR12][R16.64], R10 ;  /* 0x0000000a10007986 */ /* 0x0001e2000c10150c */
[----:B------:R-:W-:-:S03]  /*34b00*/  LEA.HI.X.SX32 R3, R3, R0, 0x1, P4 ;  /* 0x0000000003037211 */ /* 0x000fc600020f0eff */
[----:B------:R-:W-:Y:S04]  /*34b10*/  STG.E.U16 desc[UR12][R4.64], R12 ;  /* 0x0000000c04007986 */ /* 0x000fe8000c10150c */
[----:B------:R-:W-:Y:S04]  /*34b20*/  STG.E.U16 desc[UR12][R6.64], R13 ;  /* 0x0000000d06007986 */ /* 0x000fe8000c10150c */
[----:B------:R-:W-:Y:S01]  /*34b30*/  STG.E.U16 desc[UR12][R18.64], R14 ;  /* 0x0000000e12007986 */ /* 0x000fe2000c10150c */
[----:B------:R-:W-:-:S03]  /*34b40*/  FFMA R9, R94, 0.69314718246459960938, R93 ;  /* 0x3f3172185e097823 */ /* 0x000fc6000000005d */
[----:B------:R1:W-:Y:S01]  /*34b50*/  STG.E.U16 desc[UR12][R2.64], R8 ;  /* 0x0000000802007986 */ /* 0x0003e2000c10150c */
[----:B0-----:R-:W-:Y:S01]  /*34b60*/  FFMA R10, R90, 0.69314718246459960938, R95 ;  /* 0x3f3172185a0a7823 */ /* 0x001fe2000000005f */
[----:B-1----:R-:W-:Y:S02]  /*34b70*/  FFMA R8, R92, 0.69314718246459960938, R124 ;  /* 0x3f3172185c087823 */ /* 0x002fe4000000007c */
        /* <DEDUP_REMOVED lines=12> */
[----:B------:R-:W4:Y:S01]  /*34c40*/  LDL.LU R111, [R1+0x650] ;  /* 0x00065000016f7983 */ /* 0x000f220000300800 */
[----:B------:R-:W-:-:S03]  /*34c50*/  FFMA R4, R105, 0.69314718246459960938, R108 ;  /* 0x3f31721869047823 */ /* 0x000fc6000000006c */
[----:B------:R-:W4:Y:S04]  /*34c60*/  LDL.LU R112, [R1+0x140] ;  /* 0x0001400001707983 */ /* 0x000f280000300800 */
[----:B------:R-:W4:Y:S01]  /*34c70*/  LDL.LU R109, [R1+0x644] ;  /* 0x00064400016d7983 */ /* 0x000f220000300800 */
[----:B------:R-:W-:-:S03]  /*34c80*/  FFMA R5, R86, 0.69314718246459960938, R106 ;  /* 0x3f31721856057823 */ /* 0x000fc6000000006a */
[----:B------:R-:W4:Y:S01]  /*34c90*/  LDL.LU R110, [R1+0x144] ;  /* 0x00014400016e7983 */ /* 0x000f220000300800 */
[----:B------:R-:W-:Y:S01]  /*34ca0*/  FFMA R6, R119, 0.69314718246459960938, R87 ;  /* 0x3f31721877067823 */ /* 0x000fe20000000057 */
[----:B------:R-:W-:Y:S02]  /*34cb0*/  FFMA R7, R117, 0.69314718246459960938, R120 ;  /* 0x3f31721875077823 */ /* 0x000fe40000000078 */
[----:B------:R-:W4:Y:S01]  /*34cc0*/  LDL.LU R107, [R1+0x640] ;  /* 0x00064000016b7983 */ /* 0x000f220000300800 */
[----:B------:R-:W-:Y:S01]  /*34cd0*/  LEA R28, R28, UR7, 0x2 ;  /* 0x000000071c1c7c11 */ /* 0x000fe2000f8e10ff */
[----:B------:R-:W-:Y:S06]  /*34ce0*/  BAR.SYNC.DEFER_BLOCKING 0x0 ;  /* 0x0000000000007b1d */ /* 0x000fec0000010000 */
[----:B------:R-:W4:Y:S04]  /*34cf0*/  LDL.LU R108, [R1+0x148] ;  /* 0x00014800016c7983 */ /* 0x000f280000300800 */
[----:B------:R-:W4:Y:S04]  /*34d00*/  LDL.LU R105, [R1+0x63c] ;  /* 0x00063c0001697983 */ /* 0x000f280000300800 */
[----:B------:R-:W4:Y:S04]  /*34d10*/  LDL.LU R106, [R1+0x134] ;  /* 0x00013400016a7983 */ /* 0x000f280000300800 */
[----:B------:R-:W4:Y:S04]  /*34d20*/  LDL.LU R86, [R1+0x638] ;  /* 0x0006380001567983 */ /* 0x000f280000300800 */
[----:B------:R-:W4:Y:S04]  /*34d30*/  LDL.LU R87, [R1+0x130] ;  /* 0x0001300001577983 */ /* 0x000f280000300800 */
[----:B------:R-:W4:Y:S04]  /*34d40*/  LDL.LU R119, [R1+0x3c] ;  /* 0x00003c0001777983 */ /* 0x000f280000300800 */
[----:B------:R0:W-:Y:S04]  /*34d50*/  STS.128 [R28], R4 ;  /* 0x000000041c007388 */ /* 0x0001e80000000c00 */
[----:B------:R-:W4:Y:S04]  /*34d60*/  LDL.LU R120, [R1+0x634] ;  /* 0x0006340001787983 */ /* 0x000f280000300800 */
[----:B------:R-:W4:Y:S01]  /*34d70*/  LDL.LU R117, [R1+0x12c] ;  /* 0x00012c0001757983 */ /* 0x000f220000300800 */
[----:B0-----:R-:W-:Y:S01]  /*34d80*/  FFMA R4, R115, 0.69314718246459960938, R118 ;  /* 0x3f31721873047823 */ /* 0x001fe20000000076 */
[----:B------:R-:W-:-:S02]  /*34d90*/  FFMA R5, R113, 0.69314718246459960938, R116 ;  /* 0x3f31721871057823 */ /* 0x000fc40000000074 */
[----:B------:R-:W4:Y:S01]  /*34da0*/  LDL.LU R118, [R1+0x630] ;  /* 0x0006300001767983 */ /* 0x000f220000300800 */
[----:B------:R-:W-:-:S03]  /*34db0*/  FFMA R6, R123, 0.69314718246459960938, R114 ;  /* 0x3f3172187b067823 */ /* 0x000fc60000000072 */
[----:B------:R-:W4:Y:S01]  /*34dc0*/  LDL.LU R115, [R1+0xb4] ;  /* 0x0000b40001737983 */ /* 0x000f220000300800 */
[----:B------:R-:W-:-:S03]  /*34dd0*/  FFMA R7, R122, 0.69314718246459960938, R125 ;  /* 0x3f3172187a077823 */ /* 0x000fc6000000007d */
        /* <DEDUP_REMOVED lines=8> */
[----:B--2---:R-:W-:-:S03]  /*34e60*/  FFMA R12, R124, 0.69314718246459960938, R88 ;  /* 0x3f3172187c0c7823 */ /* 0x004fc60000000058 */
[----:B------:R-:W2:Y:S01]  /*34e70*/  LDL.LU R124, [R1+0x61c] ;  /* 0x00061c00017c7983 */ /* 0x000ea20000300800 */
[----:B---3--:R-:W-:-:S03]  /*34e80*/  FFMA R13, R94, 0.69314718246459960938, R92 ;  /* 0x3f3172185e0d7823 */ /* 0x008fc6000000005c */
[----:B------:R-:W3:Y:S04]  /*34e90*/  LDL.LU R92, [R1+0x618] ;  /* 0x00061800015c7983 */ /* 0x000ee80000300800 */
[----:B------:R-:W3:Y:S01]  /*34ea0*/  LDL.LU R94, [R1+0x614] ;  /* 0x00061400015e7983 */ /* 0x000ee20000300800 */
[----:B----4-:R-:W-:-:S03]  /*34eb0*/  FFMA R14, R95, 0.69314718246459960938, R101 ;  /* 0x3f3172185f0e7823 */ /* 0x010fc60000000065 */
[----:B------:R-:W4:Y:S01]  /*34ec0*/  LDL.LU R95, [R1+0x610] ;  /* 0x00061000015f7983 */ /* 0x000f220000300800 */
[----:B------:R-:W-:Y:S01]  /*34ed0*/  FSEL R121, R121, -INF , P3 ;  /* 0xff80000079797808 */ /* 0x000fe20001800000 */
[----:B------:R-:W-:Y:S02]  /*34ee0*/  FFMA R11, R104, 0.69314718246459960938, R103 ;  /* 0x3f317218680b7823 */ /* 0x000fe40000000067 */
[----:B------:R2:W-:Y:S01]  /*34ef0*/  STS.128 [R28+0x80], R4 ;  /* 0x000080041c007388 */ /* 0x0005e20000000c00 */
[----:B------:R-:W-:-:S03]  /*34f00*/  FFMA R15, R89, 0.69314718246459960938, R102 ;  /* 0x3f317218590f7823 */ /* 0x000fc60000000066 */
[----:B------:R0:W-:Y:S01]  /*34f10*/  STS.128 [R28+0x100], R8 ;  /* 0x000100081c007388 */ /* 0x0001e20000000c00 */
[----:B------:R-:W-:-:S03]  /*34f20*/  FFMA R16, R100, 0.69314718246459960938, R99 ;  /* 0x3f31721864107823 */ /* 0x000fc60000000063 */
[----:B------:R0:W-:Y:S01]  /*34f30*/  STS.128 [R28+0x180], R12 ;  /* 0x0001800c1c007388 */ /* 0x0001e20000000c00 */
[----:B------:R-:W-:Y:S01]  /*34f40*/  FFMA R17, R98, 0.69314718246459960938, R97 ;  /* 0x3f31721862117823 */ /* 0x000fe20000000061 */
[----:B------:R-:W-:Y:S01]  /*34f50*/  FFMA R18, R112, 0.69314718246459960938, R111 ;  /* 0x3f31721870127823 */ /* 0x000fe2000000006f */
[----:B------:R-:W-:-:S05]  /*34f60*/  FFMA R19, R110, 0.69314718246459960938, R109 ;  /* 0x3f3172186e137823 */ /* 0x000fca000000006d */
[----:B------:R0:W-:Y:S01]  /*34f70*/  STS.128 [R28+0x200], R16 ;  /* 0x000200101c007388 */ /* 0x0001e20000000c00 */
[----:B------:R-:W-:Y:S01]  /*34f80*/  FSEL R0, R119, -INF , P5 ;  /* 0xff80000077007808 */ /* 0x000fe20002800000 */
[----:B------:R-:W-:Y:S01]  /*34f90*/  FFMA R20, R108, 0.69314718246459960938, R107 ;  /* 0x3f3172186c147823 */ /* 0x000fe2000000006b */
[----:B------:R-:W-:Y:S01]  /*34fa0*/  FFMA R21, R106, 0.69314718246459960938, R105 ;  /* 0x3f3172186a157823 */ /* 0x000fe20000000069 */
[----:B------:R-:W-:Y:S01]  /*34fb0*/  FFMA R22, R87, 0.69314718246459960938, R86 ;  /* 0x3f31721857167823 */ /* 0x000fe20000000056 */
[----:B------:R-:W-:-:S05]  /*34fc0*/  FFMA R23, R117, 0.69314718246459960938, R120 ;  /* 0x3f31721875177823 */ /* 0x000fca0000000078 */
[----:B------:R0:W-:Y:S01]  /*34fd0*/  STS.128 [R28+0x280], R20 ;  /* 0x000280141c007388 */ /* 0x0001e20000000c00 */
[----:B------:R-:W-:Y:S01]  /*34fe0*/  FFMA R24, R115, 0.69314718246459960938, R118 ;  /* 0x3f31721873187823 */ /* 0x000fe20000000076 */
[----:B------:R-:W-:Y:S01]  /*34ff0*/  FFMA R27, R0, 0.69314718246459960938, R125 ;  /* 0x3f317218001b7823 */ /* 0x000fe2000000007d */
[----:B------:R-:W-:Y:S02]  /*35000*/  FSEL R2, R93, -INF , P1 ;  /* 0xff8000005d027808 */ /* 0x000fe40000800000 */
[----:B------:R-:W1:Y:S01]  /*35010*/  S2R R93, SR_CTAID.X ;  /* 0x00000000005d7919 */ /* 0x000e620000002500 */
[----:B------:R-:W-:Y:S02]  /*35020*/  FSEL R0, R90, -INF , P2 ;  /* 0xff8000005a007808 */ /* 0x000fe40001000000 */
[----:B------:R-:W1:Y:S01]  /*35030*/  S2R R90, SR_TID.X ;  /* 0x00000000005a7919 */ /* 0x000e620000002100 */
[----:B------:R-:W-:Y:S01]  /*35040*/  FSEL R3, R122, -INF , P0 ;  /* 0xff8000007a037808 */ /* 0x000fe20000000000 */
[----:B------:R-:W-:Y:S01]  /*35050*/  FFMA R25, R113, 0.69314718246459960938, R116 ;  /* 0x3f31721871197823 */ /* 0x000fe20000000074 */
[----:B------:R-:W-:-:S05]  /*35060*/  FFMA R26, R123, 0.69314718246459960938, R114 ;  /* 0x3f3172187b1a7823 */ /* 0x000fca0000000072 */
[----:B------:R0:W-:Y:S01]  /*35070*/  STS.128 [R28+0x300], R24 ;  /* 0x000300181c007388 */ /* 0x0001e20000000c00 */
[----:B------:R-:W-:Y:S01]  /*35080*/  LOP3.LUT R29, R91, 0x1ff, RZ, 0xc0, !PT ;  /* 0x000001ff5b1d7812 */ /* 0x000fe200078ec0ff */
[----:B------:R-:W-:-:S03]  /*35090*/  UIMAD UR4, UR9, UR4, URZ ;  /* 0x00000004090472a4 */ /* 0x000fc6000f8e02ff */
[----:B------:R-:W-:Y:S01]  /*350a0*/  ISETP.GE.U32.AND P5, PT, R29, 0x100, PT ;  /* 0x000001001d00780c */ /* 0x000fe20003fa6070 */
[----:B------:R-:W-:Y:S02]  /*350b0*/  USHF.L.U32 UR6, UR4, 0x2, URZ ;  /* 0x0000000204067899 */ /* 0x000fe400080006ff */
[----:B------:R-:W-:Y:S01]  /*350c0*/  UIMAD.WIDE UR4, UR4, 0x4, URZ ;  /* 0x00000004040478a5 */ /* 0x000fe2000f8e02ff */
[----:B-1----:R-:W-:Y:S01]  /*350d0*/  PRMT R90, R90, 0x6540, R93 ;  /* 0x000065405a5a7816 */ /* 0x002fe2000000005d */
[----:B--2---:R-:W-:Y:S01]  /*350e0*/  FFMA R4, R3, 0.69314718246459960938, R124 ;  /* 0x3f31721803047823 */ /* 0x004fe2000000007c */
[----:B---3--:R-:W-:Y:S01]  /*350f0*/  FFMA R5, R2, 0.69314718246459960938, R92 ;  /* 0x3f31721802057823 */ /* 0x008fe2000000005c */
[----:B------:R-:W-:Y:S01]  /*35100*/  FFMA R6, R0, 0.69314718246459960938, R94 ;  /* 0x3f31721800067823 */ /* 0x000fe2000000005e */
[----:B----4-:R-:W-:-:S05]  /*35110*/  FFMA R7, R121, 0.69314718246459960938, R95 ;  /* 0x3f31721879077823 */ /* 0x010fca000000005f */
[----:B------:R0:W-:Y:S01]  /*35120*/  STS.128 [R28+0x380], R4 ;  /* 0x000380041c007388 */ /* 0x0001e20000000c00 */
[C---:B------:R-:W-:Y:S02]  /*35130*/  IMAD.SHL.U32 R3, R90.reuse, 0x4, RZ ;  /* 0x000000045a037824 */ /* 0x040fe400078e00ff */
[----:B------:R-:W-:Y:S01]  /*35140*/  IMAD.HI R0, R90, 0x4, RZ ;  /* 0x000000045a007827 */ /* 0x000fe200078e02ff */
[----:B------:R-:W-:Y:S02]  /*35150*/  BAR.SYNC.DEFER_BLOCKING 0x0 ;  /* 0x0000000000007b1d */ /* 0x000fe40000010000 */
[----:B------:R-:W-:-:S04]  /*35160*/  IADD3 R2, P0, P1, R3, UR6, R30 ;  /* 0x0000000603027c10 */ /* 0x000fc8000f91e01e */
[----:B------:R-:W-:Y:S01]  /*35170*/  IADD3.X R3, PT, PT, R0, UR5, R31, P0, P1 ;  /* 0x0000000500037c10 */ /* 0x000fe200087e241f */
[----:B------:R-:W-:Y:S08]  /*35180*/  @P5 EXIT ;  /* 0x000000000000594d */ /* 0x000ff00003800000 */
[----:B------:R-:W2:Y:S04]  /*35190*/  LDL.LU R91, [R1+0x94] ;  /* 0x00009400015b7983 */ /* 0x000ea80000300800 */
[----:B0-2---:R-:W0:Y:S04]  /*351a0*/  LDS R5, [R91] ;  /* 0x000000005b057984 */ /* 0x005e280000000800 */
[----:B0-----:R-:W-:Y:S01]  /*351b0*/  STG.E desc[UR12][R2.64], R5 ;  /* 0x0000000502007986 */ /* 0x001fe2000c10190c */
[----:B------:R-:W-:Y:S05]  /*351c0*/  EXIT ;  /* 0x000000000000794d */ /* 0x000fea0003800000 */
.L_x_2:
[----:B------:R-:W-:-:S00]  /*351d0*/  BRA `(.L_x_2) ;  /* 0xfffffffc00fc7947 */ /* 0x000fc0000383ffff */
[----:B------:R-:W-:-:S00]  /*351e0*/  NOP ;  /* 0x0000000000007918 */ /* 0x000fc00000000000 */
        /* <DEDUP_REMOVED lines=9> */
.L_x_3:


//--------------------- .nv.global.init           --------------------------
	.section	.nv.global.init,"aw",@progbits
.nv.global.init:
	.type		_$_str,@object
	.size		_$_str,(.L_0 - _$_str)
_$_str:
        /*0000*/ 	.byte	0x5f, 0x5f, 0x43, 0x55, 0x44, 0x41, 0x5f, 0x46, 0x54, 0x5a, 0x00
.L_0:


//--------------------- .nv.shared.attn_fwd       --------------------------
	.section	.nv.shared.attn_fwd,"aw",@nobits
	.sectionflags	@""
	.align	16
	.zero		1024


//--------------------- .nv.shared.reserved.0     --------------------------
	.section	.nv.shared.reserved.0,"aw",@nobits
	.weak		__nv_reservedSMEM_offset_0_alias
	.size		__nv_reservedSMEM_offset_0_alias, 0, 64
	.other		__nv_reservedSMEM_offset_0_alias,@"STO_CUDA_RESERVED_SHARED STV_DEFAULT"
__nv_reservedSMEM_offset_0_alias:
	.zero		0
	.zero		64


//--------------------- .nv.constant0.attn_fwd    --------------------------
	.section	.nv.constant0.attn_fwd,"a",@progbits
	.sectionflags	@""
	.align	4
.nv.constant0.attn_fwd:
	.zero		1032


//--------------------- SYMBOLS --------------------------

	.type		.nv.reservedSmem.offset0,@object
	.size		.nv.reservedSmem.offset0,0x4
	.type		.nv.reservedSmem.cap,@object
	.size		.nv.reservedSmem.cap,0x4
